//
// Generated by NVIDIA NVVM Compiler
//
// Compiler Build ID: CL-36424714
// Cuda compilation tools, release 13.0, V13.0.88
// Based on NVVM 20.0.0
//

.version 9.0
.target sm_100
.address_size 64


.entry _Z21setup_visibility_maskiiiPiiimmPfS0_Pb(
	.param .u32 _Z21setup_visibility_maskiiiPiiimmPfS0_Pb_param_0,
	.param .u32 _Z21setup_visibility_maskiiiPiiimmPfS0_Pb_param_1,
	.param .u32 _Z21setup_visibility_maskiiiPiiimmPfS0_Pb_param_2,
	.param .u64 .ptr .align 1 _Z21setup_visibility_maskiiiPiiimmPfS0_Pb_param_3,
	.param .u32 _Z21setup_visibility_maskiiiPiiimmPfS0_Pb_param_4,
	.param .u32 _Z21setup_visibility_maskiiiPiiimmPfS0_Pb_param_5,
	.param .u64 _Z21setup_visibility_maskiiiPiiimmPfS0_Pb_param_6,
	.param .u64 _Z21setup_visibility_maskiiiPiiimmPfS0_Pb_param_7,
	.param .u64 .ptr .align 1 _Z21setup_visibility_maskiiiPiiimmPfS0_Pb_param_8,
	.param .u64 .ptr .align 1 _Z21setup_visibility_maskiiiPiiimmPfS0_Pb_param_9,
	.param .u64 .ptr .align 1 _Z21setup_visibility_maskiiiPiiimmPfS0_Pb_param_10
)
{
	.reg .pred 	%p<182>;
	.reg .b16 	%rs<22>;
	.reg .b32 	%r<84>;
	.reg .b32 	%f<125>;
	.reg .b64 	%rd<119>;
	.reg .b64 	%fd<101>;

	ld.param.u32 	%r46, [_Z21setup_visibility_maskiiiPiiimmPfS0_Pb_param_0];
	ld.param.u32 	%r47, [_Z21setup_visibility_maskiiiPiiimmPfS0_Pb_param_1];
	ld.param.u32 	%r48, [_Z21setup_visibility_maskiiiPiiimmPfS0_Pb_param_2];
	ld.param.u64 	%rd21, [_Z21setup_visibility_maskiiiPiiimmPfS0_Pb_param_3];
	ld.param.u32 	%r49, [_Z21setup_visibility_maskiiiPiiimmPfS0_Pb_param_4];
	ld.param.u32 	%r50, [_Z21setup_visibility_maskiiiPiiimmPfS0_Pb_param_5];
	ld.param.u64 	%rd22, [_Z21setup_visibility_maskiiiPiiimmPfS0_Pb_param_6];
	ld.param.u64 	%rd23, [_Z21setup_visibility_maskiiiPiiimmPfS0_Pb_param_7];
	ld.param.u64 	%rd24, [_Z21setup_visibility_maskiiiPiiimmPfS0_Pb_param_8];
	ld.param.u64 	%rd25, [_Z21setup_visibility_maskiiiPiiimmPfS0_Pb_param_9];
	ld.param.u64 	%rd26, [_Z21setup_visibility_maskiiiPiiimmPfS0_Pb_param_10];
	cvta.to.global.u64 	%rd1, %rd26;
	mov.u32 	%r51, %ctaid.x;
	mov.u32 	%r52, %tid.x;
	mad.lo.s32 	%r53, %r48, %r51, %r52;
	add.s32 	%r1, %r53, %r49;
	setp.ge.s32 	%p2, %r1, %r50;
	@%p2 bra 	$L__BB0_136;
	cvta.to.global.u64 	%rd27, %rd21;
	cvta.to.global.u64 	%rd28, %rd24;
	cvta.to.global.u64 	%rd29, %rd25;
	mul.wide.s32 	%rd30, %r1, 4;
	add.s64 	%rd31, %rd27, %rd30;
	ld.global.u32 	%r54, [%rd31];
	mul.wide.s32 	%rd32, %r54, 4;
	add.s64 	%rd2, %rd28, %rd32;
	add.s64 	%rd3, %rd29, %rd32;
	setp.eq.s64 	%p3, %rd22, 0;
	@%p3 bra 	$L__BB0_136;
	ld.global.f32 	%f41, [%rd3];
	add.f32 	%f42, %f41, 0fBF000000;
	ld.global.f32 	%f43, [%rd2];
	add.f32 	%f44, %f43, 0fBF000000;
	cvt.f64.f32 	%fd5, %f44;
	cvt.rn.f32.u64 	%f45, %rd23;
	cvt.f64.f32 	%fd6, %f45;
	mul.f64 	%fd7, %fd6, 0d3FE0000000000000;
	sub.f64 	%fd8, %fd5, %fd7;
	add.f64 	%fd9, %fd8, 0d3FE0000000000000;
	cvt.rmi.f64.f64 	%fd10, %fd9;
	cvt.rzi.s32.f64 	%r2, %fd10;
	cvt.f64.f32 	%fd11, %f42;
	sub.f64 	%fd12, %fd11, %fd7;
	add.f64 	%fd13, %fd12, 0d3FE0000000000000;
	cvt.rmi.f64.f64 	%fd14, %fd13;
	cvt.rzi.s32.f64 	%r3, %fd14;
	add.s64 	%rd4, %rd22, -1;
	add.f64 	%fd1, %fd7, %fd5;
	sub.f64 	%fd2, %fd7, %fd5;
	add.f64 	%fd3, %fd7, %fd11;
	sub.f64 	%fd4, %fd7, %fd11;
	and.b64  	%rd5, %rd22, 3;
	and.b64  	%rd6, %rd22, -4;
	mad.lo.s32 	%r55, %r46, %r3, %r46;
	add.s32 	%r4, %r2, %r55;
	add.s32 	%r56, %r3, 2;
	mad.lo.s32 	%r5, %r46, %r56, %r2;
	mov.b64 	%rd112, 0;
$L__BB0_3:
	cvt.u32.u64 	%r6, %rd112;
	add.s32 	%r7, %r2, %r6;
	setp.gt.s32 	%p4, %r7, -1;
	setp.lt.s32 	%p5, %r7, %r46;
	and.pred  	%p1, %p4, %p5;
	setp.ne.s64 	%p6, %rd112, 0;
	cvt.rn.f32.u32 	%f46, %r7;
	cvt.f64.f32 	%fd15, %f46;
	add.f64 	%fd16, %fd15, 0dBFE0000000000000;
	sub.f64 	%fd17, %fd1, %fd16;
	cvt.rn.f32.f64 	%f1, %fd17;
	add.f64 	%fd18, %fd15, 0d3FE0000000000000;
	add.f64 	%fd19, %fd2, %fd18;
	cvt.rn.f32.f64 	%f2, %fd19;
	@%p6 bra 	$L__BB0_49;
	setp.lt.u64 	%p123, %rd22, 4;
	mov.b64 	%rd114, 0;
	@%p123 bra 	$L__BB0_29;
	mov.b64 	%rd113, 0;
$L__BB0_6:
	cvt.u32.u64 	%r71, %rd113;
	add.s32 	%r8, %r3, %r71;
	setp.gt.s32 	%p124, %r8, -1;
	setp.lt.s32 	%p125, %r8, %r47;
	and.pred  	%p126, %p124, %p125;
	and.pred  	%p128, %p1, %p126;
	not.pred 	%p129, %p128;
	@%p129 bra 	$L__BB0_13;
	setp.eq.s64 	%p130, %rd113, 0;
	@%p130 bra 	$L__BB0_10;
	setp.ne.s64 	%p131, %rd4, %rd113;
	mov.f32 	%f109, 0f3F800000;
	@%p131 bra 	$L__BB0_11;
	cvt.rn.f32.u32 	%f87, %r8;
	cvt.f64.f32 	%fd74, %f87;
	add.f64 	%fd75, %fd74, 0dBFE0000000000000;
	sub.f64 	%fd76, %fd3, %fd75;
	cvt.rn.f32.f64 	%f109, %fd76;
	bra.uni 	$L__BB0_11;
$L__BB0_10:
	cvt.rn.f32.u32 	%f88, %r8;
	cvt.f64.f32 	%fd77, %f88;
	add.f64 	%fd78, %fd77, 0d3FE0000000000000;
	add.f64 	%fd79, %fd4, %fd78;
	cvt.rn.f32.f64 	%f109, %fd79;
$L__BB0_11:
	mul.f32 	%f89, %f109, %f2;
	setp.eq.f32 	%p132, %f89, 0f00000000;
	@%p132 bra 	$L__BB0_13;
	mad.lo.s32 	%r72, %r8, %r46, %r7;
	cvt.s64.s32 	%rd88, %r72;
	add.s64 	%rd89, %rd1, %rd88;
	mov.b16 	%rs15, 1;
	st.global.u8 	[%rd89], %rs15;
$L__BB0_13:
	add.s32 	%r9, %r8, 1;
	setp.gt.s32 	%p133, %r9, -1;
	setp.lt.s32 	%p134, %r9, %r47;
	and.pred  	%p135, %p133, %p134;
	and.pred  	%p136, %p1, %p135;
	not.pred 	%p137, %p136;
	@%p137 bra 	$L__BB0_18;
	add.s64 	%rd90, %rd113, 1;
	and.b64  	%rd91, %rd90, 4294967293;
	setp.ne.s64 	%p138, %rd4, %rd91;
	mov.f32 	%f110, 0f3F800000;
	@%p138 bra 	$L__BB0_16;
	cvt.rn.f32.u32 	%f91, %r9;
	cvt.f64.f32 	%fd80, %f91;
	add.f64 	%fd81, %fd80, 0dBFE0000000000000;
	sub.f64 	%fd82, %fd3, %fd81;
	cvt.rn.f32.f64 	%f110, %fd82;
$L__BB0_16:
	mul.f32 	%f92, %f110, %f2;
	setp.eq.f32 	%p139, %f92, 0f00000000;
	@%p139 bra 	$L__BB0_18;
	mad.lo.s32 	%r73, %r9, %r46, %r7;
	cvt.s64.s32 	%rd92, %r73;
	add.s64 	%rd93, %rd1, %rd92;
	mov.b16 	%rs16, 1;
	st.global.u8 	[%rd93], %rs16;
$L__BB0_18:
	add.s32 	%r10, %r8, 2;
	setp.gt.s32 	%p140, %r10, -1;
	setp.lt.s32 	%p141, %r10, %r47;
	and.pred  	%p142, %p140, %p141;
	and.pred  	%p143, %p1, %p142;
	not.pred 	%p144, %p143;
	@%p144 bra 	$L__BB0_23;
	add.s64 	%rd94, %rd113, 2;
	and.b64  	%rd95, %rd94, 4294967294;
	setp.ne.s64 	%p145, %rd4, %rd95;
	mov.f32 	%f111, 0f3F800000;
	@%p145 bra 	$L__BB0_21;
	cvt.rn.f32.u32 	%f94, %r10;
	cvt.f64.f32 	%fd83, %f94;
	add.f64 	%fd84, %fd83, 0dBFE0000000000000;
	sub.f64 	%fd85, %fd3, %fd84;
	cvt.rn.f32.f64 	%f111, %fd85;
$L__BB0_21:
	mul.f32 	%f95, %f111, %f2;
	setp.eq.f32 	%p146, %f95, 0f00000000;
	@%p146 bra 	$L__BB0_23;
	mad.lo.s32 	%r74, %r10, %r46, %r7;
	cvt.s64.s32 	%rd96, %r74;
	add.s64 	%rd97, %rd1, %rd96;
	mov.b16 	%rs17, 1;
	st.global.u8 	[%rd97], %rs17;
$L__BB0_23:
	add.s32 	%r11, %r8, 3;
	setp.gt.s32 	%p147, %r11, -1;
	setp.lt.s32 	%p148, %r11, %r47;
	and.pred  	%p149, %p147, %p148;
	and.pred  	%p150, %p1, %p149;
	not.pred 	%p151, %p150;
	@%p151 bra 	$L__BB0_28;
	add.s64 	%rd98, %rd113, 3;
	and.b64  	%rd99, %rd98, 4294967295;
	setp.ne.s64 	%p152, %rd4, %rd99;
	mov.f32 	%f112, 0f3F800000;
	@%p152 bra 	$L__BB0_26;
	cvt.rn.f32.u32 	%f97, %r11;
	cvt.f64.f32 	%fd86, %f97;
	add.f64 	%fd87, %fd86, 0dBFE0000000000000;
	sub.f64 	%fd88, %fd3, %fd87;
	cvt.rn.f32.f64 	%f112, %fd88;
$L__BB0_26:
	mul.f32 	%f98, %f112, %f2;
	setp.eq.f32 	%p153, %f98, 0f00000000;
	@%p153 bra 	$L__BB0_28;
	mad.lo.s32 	%r75, %r11, %r46, %r7;
	cvt.s64.s32 	%rd100, %r75;
	add.s64 	%rd101, %rd1, %rd100;
	mov.b16 	%rs18, 1;
	st.global.u8 	[%rd101], %rs18;
$L__BB0_28:
	add.s64 	%rd113, %rd113, 4;
	setp.ne.s64 	%p154, %rd113, %rd6;
	mov.u64 	%rd114, %rd6;
	@%p154 bra 	$L__BB0_6;
$L__BB0_29:
	setp.eq.s64 	%p155, %rd5, 0;
	@%p155 bra 	$L__BB0_135;
	cvt.u32.u64 	%r12, %rd114;
	add.s32 	%r13, %r3, %r12;
	setp.gt.s32 	%p156, %r13, -1;
	setp.lt.s32 	%p157, %r13, %r47;
	and.pred  	%p158, %p156, %p157;
	and.pred  	%p160, %p1, %p158;
	not.pred 	%p161, %p160;
	@%p161 bra 	$L__BB0_37;
	setp.eq.s32 	%p162, %r12, 0;
	@%p162 bra 	$L__BB0_34;
	setp.ne.s64 	%p163, %rd4, %rd114;
	mov.f32 	%f113, 0f3F800000;
	@%p163 bra 	$L__BB0_35;
	cvt.rn.f32.u32 	%f100, %r13;
	cvt.f64.f32 	%fd89, %f100;
	add.f64 	%fd90, %fd89, 0dBFE0000000000000;
	sub.f64 	%fd91, %fd3, %fd90;
	cvt.rn.f32.f64 	%f113, %fd91;
	bra.uni 	$L__BB0_35;
$L__BB0_34:
	cvt.rn.f32.u32 	%f101, %r13;
	cvt.f64.f32 	%fd92, %f101;
	add.f64 	%fd93, %fd92, 0d3FE0000000000000;
	add.f64 	%fd94, %fd4, %fd93;
	cvt.rn.f32.f64 	%f113, %fd94;
$L__BB0_35:
	mul.f32 	%f102, %f113, %f2;
	setp.eq.f32 	%p164, %f102, 0f00000000;
	@%p164 bra 	$L__BB0_37;
	mad.lo.s32 	%r76, %r13, %r46, %r7;
	cvt.s64.s32 	%rd102, %r76;
	add.s64 	%rd103, %rd1, %rd102;
	mov.b16 	%rs19, 1;
	st.global.u8 	[%rd103], %rs19;
$L__BB0_37:
	setp.eq.s64 	%p165, %rd5, 1;
	@%p165 bra 	$L__BB0_135;
	add.s32 	%r14, %r13, 1;
	setp.gt.s32 	%p166, %r14, -1;
	setp.lt.s32 	%p167, %r14, %r47;
	and.pred  	%p168, %p166, %p167;
	and.pred  	%p169, %p1, %p168;
	not.pred 	%p170, %p169;
	@%p170 bra 	$L__BB0_43;
	add.s64 	%rd104, %rd114, 1;
	and.b64  	%rd105, %rd104, 4294967295;
	setp.ne.s64 	%p171, %rd4, %rd105;
	mov.f32 	%f114, 0f3F800000;
	@%p171 bra 	$L__BB0_41;
	cvt.rn.f32.u32 	%f104, %r14;
	cvt.f64.f32 	%fd95, %f104;
	add.f64 	%fd96, %fd95, 0dBFE0000000000000;
	sub.f64 	%fd97, %fd3, %fd96;
	cvt.rn.f32.f64 	%f114, %fd97;
$L__BB0_41:
	mul.f32 	%f105, %f114, %f2;
	setp.eq.f32 	%p172, %f105, 0f00000000;
	@%p172 bra 	$L__BB0_43;
	mad.lo.s32 	%r77, %r14, %r46, %r7;
	cvt.s64.s32 	%rd106, %r77;
	add.s64 	%rd107, %rd1, %rd106;
	mov.b16 	%rs20, 1;
	st.global.u8 	[%rd107], %rs20;
$L__BB0_43:
	setp.eq.s64 	%p173, %rd5, 2;
	add.s64 	%rd11, %rd114, 2;
	@%p173 bra 	$L__BB0_135;
	add.s32 	%r15, %r13, 2;
	setp.gt.s32 	%p174, %r15, -1;
	setp.lt.s32 	%p175, %r15, %r47;
	and.pred  	%p176, %p174, %p175;
	and.pred  	%p177, %p1, %p176;
	not.pred 	%p178, %p177;
	@%p178 bra 	$L__BB0_135;
	and.b64  	%rd108, %rd11, 4294967295;
	setp.ne.s64 	%p179, %rd4, %rd108;
	mov.f32 	%f115, 0f3F800000;
	@%p179 bra 	$L__BB0_47;
	cvt.rn.f32.u32 	%f107, %r15;
	cvt.f64.f32 	%fd98, %f107;
	add.f64 	%fd99, %fd98, 0dBFE0000000000000;
	sub.f64 	%fd100, %fd3, %fd99;
	cvt.rn.f32.f64 	%f115, %fd100;
$L__BB0_47:
	mul.f32 	%f108, %f115, %f2;
	setp.eq.f32 	%p180, %f108, 0f00000000;
	@%p180 bra 	$L__BB0_135;
	mad.lo.s32 	%r78, %r15, %r46, %r7;
	cvt.s64.s32 	%rd109, %r78;
	add.s64 	%rd110, %rd1, %rd109;
	mov.b16 	%rs21, 1;
	st.global.u8 	[%rd110], %rs21;
	bra.uni 	$L__BB0_135;
$L__BB0_49:
	setp.ne.s64 	%p7, %rd4, %rd112;
	@%p7 bra 	$L__BB0_95;
	setp.lt.u64 	%p65, %rd22, 4;
	mov.b64 	%rd116, 0;
	@%p65 bra 	$L__BB0_75;
	mov.b64 	%rd115, 0;
$L__BB0_52:
	cvt.u32.u64 	%r63, %rd115;
	add.s32 	%r16, %r3, %r63;
	setp.gt.s32 	%p66, %r16, -1;
	setp.lt.s32 	%p67, %r16, %r47;
	and.pred  	%p68, %p66, %p67;
	and.pred  	%p70, %p1, %p68;
	not.pred 	%p71, %p70;
	@%p71 bra 	$L__BB0_59;
	setp.eq.s64 	%p72, %rd115, 0;
	@%p72 bra 	$L__BB0_56;
	setp.ne.s64 	%p73, %rd4, %rd115;
	mov.f32 	%f116, 0f3F800000;
	@%p73 bra 	$L__BB0_57;
	cvt.rn.f32.u32 	%f64, %r16;
	cvt.f64.f32 	%fd47, %f64;
	add.f64 	%fd48, %fd47, 0dBFE0000000000000;
	sub.f64 	%fd49, %fd3, %fd48;
	cvt.rn.f32.f64 	%f116, %fd49;
	bra.uni 	$L__BB0_57;
$L__BB0_56:
	cvt.rn.f32.u32 	%f65, %r16;
	cvt.f64.f32 	%fd50, %f65;
	add.f64 	%fd51, %fd50, 0d3FE0000000000000;
	add.f64 	%fd52, %fd4, %fd51;
	cvt.rn.f32.f64 	%f116, %fd52;
$L__BB0_57:
	mul.f32 	%f66, %f116, %f1;
	setp.eq.f32 	%p74, %f66, 0f00000000;
	@%p74 bra 	$L__BB0_59;
	mad.lo.s32 	%r64, %r16, %r46, %r7;
	cvt.s64.s32 	%rd63, %r64;
	add.s64 	%rd64, %rd1, %rd63;
	mov.b16 	%rs8, 1;
	st.global.u8 	[%rd64], %rs8;
$L__BB0_59:
	add.s32 	%r17, %r16, 1;
	setp.gt.s32 	%p75, %r17, -1;
	setp.lt.s32 	%p76, %r17, %r47;
	and.pred  	%p77, %p75, %p76;
	and.pred  	%p78, %p1, %p77;
	not.pred 	%p79, %p78;
	@%p79 bra 	$L__BB0_64;
	add.s64 	%rd65, %rd115, 1;
	and.b64  	%rd66, %rd65, 4294967293;
	setp.ne.s64 	%p80, %rd4, %rd66;
	mov.f32 	%f117, 0f3F800000;
	@%p80 bra 	$L__BB0_62;
	cvt.rn.f32.u32 	%f68, %r17;
	cvt.f64.f32 	%fd53, %f68;
	add.f64 	%fd54, %fd53, 0dBFE0000000000000;
	sub.f64 	%fd55, %fd3, %fd54;
	cvt.rn.f32.f64 	%f117, %fd55;
$L__BB0_62:
	mul.f32 	%f69, %f117, %f1;
	setp.eq.f32 	%p81, %f69, 0f00000000;
	@%p81 bra 	$L__BB0_64;
	mad.lo.s32 	%r65, %r17, %r46, %r7;
	cvt.s64.s32 	%rd67, %r65;
	add.s64 	%rd68, %rd1, %rd67;
	mov.b16 	%rs9, 1;
	st.global.u8 	[%rd68], %rs9;
$L__BB0_64:
	add.s32 	%r18, %r16, 2;
	setp.gt.s32 	%p82, %r18, -1;
	setp.lt.s32 	%p83, %r18, %r47;
	and.pred  	%p84, %p82, %p83;
	and.pred  	%p85, %p1, %p84;
	not.pred 	%p86, %p85;
	@%p86 bra 	$L__BB0_69;
	add.s64 	%rd69, %rd115, 2;
	and.b64  	%rd70, %rd69, 4294967294;
	setp.ne.s64 	%p87, %rd4, %rd70;
	mov.f32 	%f118, 0f3F800000;
	@%p87 bra 	$L__BB0_67;
	cvt.rn.f32.u32 	%f71, %r18;
	cvt.f64.f32 	%fd56, %f71;
	add.f64 	%fd57, %fd56, 0dBFE0000000000000;
	sub.f64 	%fd58, %fd3, %fd57;
	cvt.rn.f32.f64 	%f118, %fd58;
$L__BB0_67:
	mul.f32 	%f72, %f118, %f1;
	setp.eq.f32 	%p88, %f72, 0f00000000;
	@%p88 bra 	$L__BB0_69;
	mad.lo.s32 	%r66, %r18, %r46, %r7;
	cvt.s64.s32 	%rd71, %r66;
	add.s64 	%rd72, %rd1, %rd71;
	mov.b16 	%rs10, 1;
	st.global.u8 	[%rd72], %rs10;
$L__BB0_69:
	add.s32 	%r19, %r16, 3;
	setp.gt.s32 	%p89, %r19, -1;
	setp.lt.s32 	%p90, %r19, %r47;
	and.pred  	%p91, %p89, %p90;
	and.pred  	%p92, %p1, %p91;
	not.pred 	%p93, %p92;
	@%p93 bra 	$L__BB0_74;
	add.s64 	%rd73, %rd115, 3;
	and.b64  	%rd74, %rd73, 4294967295;
	setp.ne.s64 	%p94, %rd4, %rd74;
	mov.f32 	%f119, 0f3F800000;
	@%p94 bra 	$L__BB0_72;
	cvt.rn.f32.u32 	%f74, %r19;
	cvt.f64.f32 	%fd59, %f74;
	add.f64 	%fd60, %fd59, 0dBFE0000000000000;
	sub.f64 	%fd61, %fd3, %fd60;
	cvt.rn.f32.f64 	%f119, %fd61;
$L__BB0_72:
	mul.f32 	%f75, %f119, %f1;
	setp.eq.f32 	%p95, %f75, 0f00000000;
	@%p95 bra 	$L__BB0_74;
	mad.lo.s32 	%r67, %r19, %r46, %r7;
	cvt.s64.s32 	%rd75, %r67;
	add.s64 	%rd76, %rd1, %rd75;
	mov.b16 	%rs11, 1;
	st.global.u8 	[%rd76], %rs11;
$L__BB0_74:
	add.s64 	%rd115, %rd115, 4;
	setp.ne.s64 	%p96, %rd115, %rd6;
	mov.u64 	%rd116, %rd6;
	@%p96 bra 	$L__BB0_52;
$L__BB0_75:
	setp.eq.s64 	%p97, %rd5, 0;
	@%p97 bra 	$L__BB0_135;
	cvt.u32.u64 	%r20, %rd116;
	add.s32 	%r21, %r3, %r20;
	setp.gt.s32 	%p98, %r21, -1;
	setp.lt.s32 	%p99, %r21, %r47;
	and.pred  	%p100, %p98, %p99;
	and.pred  	%p102, %p1, %p100;
	not.pred 	%p103, %p102;
	@%p103 bra 	$L__BB0_83;
	setp.eq.s32 	%p104, %r20, 0;
	@%p104 bra 	$L__BB0_80;
	setp.ne.s64 	%p105, %rd4, %rd116;
	mov.f32 	%f120, 0f3F800000;
	@%p105 bra 	$L__BB0_81;
	cvt.rn.f32.u32 	%f77, %r21;
	cvt.f64.f32 	%fd62, %f77;
	add.f64 	%fd63, %fd62, 0dBFE0000000000000;
	sub.f64 	%fd64, %fd3, %fd63;
	cvt.rn.f32.f64 	%f120, %fd64;
	bra.uni 	$L__BB0_81;
$L__BB0_80:
	cvt.rn.f32.u32 	%f78, %r21;
	cvt.f64.f32 	%fd65, %f78;
	add.f64 	%fd66, %fd65, 0d3FE0000000000000;
	add.f64 	%fd67, %fd4, %fd66;
	cvt.rn.f32.f64 	%f120, %fd67;
$L__BB0_81:
	mul.f32 	%f79, %f120, %f1;
	setp.eq.f32 	%p106, %f79, 0f00000000;
	@%p106 bra 	$L__BB0_83;
	mad.lo.s32 	%r68, %r21, %r46, %r7;
	cvt.s64.s32 	%rd77, %r68;
	add.s64 	%rd78, %rd1, %rd77;
	mov.b16 	%rs12, 1;
	st.global.u8 	[%rd78], %rs12;
$L__BB0_83:
	setp.eq.s64 	%p107, %rd5, 1;
	@%p107 bra 	$L__BB0_135;
	add.s32 	%r22, %r21, 1;
	setp.gt.s32 	%p108, %r22, -1;
	setp.lt.s32 	%p109, %r22, %r47;
	and.pred  	%p110, %p108, %p109;
	and.pred  	%p111, %p1, %p110;
	not.pred 	%p112, %p111;
	@%p112 bra 	$L__BB0_89;
	add.s64 	%rd79, %rd116, 1;
	and.b64  	%rd80, %rd79, 4294967295;
	setp.ne.s64 	%p113, %rd4, %rd80;
	mov.f32 	%f121, 0f3F800000;
	@%p113 bra 	$L__BB0_87;
	cvt.rn.f32.u32 	%f81, %r22;
	cvt.f64.f32 	%fd68, %f81;
	add.f64 	%fd69, %fd68, 0dBFE0000000000000;
	sub.f64 	%fd70, %fd3, %fd69;
	cvt.rn.f32.f64 	%f121, %fd70;
$L__BB0_87:
	mul.f32 	%f82, %f121, %f1;
	setp.eq.f32 	%p114, %f82, 0f00000000;
	@%p114 bra 	$L__BB0_89;
	mad.lo.s32 	%r69, %r22, %r46, %r7;
	cvt.s64.s32 	%rd81, %r69;
	add.s64 	%rd82, %rd1, %rd81;
	mov.b16 	%rs13, 1;
	st.global.u8 	[%rd82], %rs13;
$L__BB0_89:
	setp.eq.s64 	%p115, %rd5, 2;
	add.s64 	%rd15, %rd116, 2;
	@%p115 bra 	$L__BB0_135;
	add.s32 	%r23, %r21, 2;
	setp.gt.s32 	%p116, %r23, -1;
	setp.lt.s32 	%p117, %r23, %r47;
	and.pred  	%p118, %p116, %p117;
	and.pred  	%p119, %p1, %p118;
	not.pred 	%p120, %p119;
	@%p120 bra 	$L__BB0_135;
	and.b64  	%rd83, %rd15, 4294967295;
	setp.ne.s64 	%p121, %rd4, %rd83;
	mov.f32 	%f122, 0f3F800000;
	@%p121 bra 	$L__BB0_93;
	cvt.rn.f32.u32 	%f84, %r23;
	cvt.f64.f32 	%fd71, %f84;
	add.f64 	%fd72, %fd71, 0dBFE0000000000000;
	sub.f64 	%fd73, %fd3, %fd72;
	cvt.rn.f32.f64 	%f122, %fd73;
$L__BB0_93:
	mul.f32 	%f85, %f122, %f1;
	setp.eq.f32 	%p122, %f85, 0f00000000;
	@%p122 bra 	$L__BB0_135;
	mad.lo.s32 	%r70, %r23, %r46, %r7;
	cvt.s64.s32 	%rd84, %r70;
	add.s64 	%rd85, %rd1, %rd84;
	mov.b16 	%rs14, 1;
	st.global.u8 	[%rd85], %rs14;
	bra.uni 	$L__BB0_135;
$L__BB0_95:
	setp.lt.u64 	%p8, %rd22, 4;
	mov.b64 	%rd118, 0;
	@%p8 bra 	$L__BB0_117;
	add.s32 	%r83, %r3, 3;
	add.s32 	%r82, %r4, %r6;
	add.s32 	%r81, %r5, %r6;
	mad.lo.s32 	%r57, %r46, %r83, %r2;
	add.s32 	%r80, %r57, %r6;
	mad.lo.s32 	%r58, %r3, %r46, %r2;
	add.s32 	%r79, %r58, %r6;
	mov.b64 	%rd117, 1;
$L__BB0_97:
	add.s32 	%r34, %r83, -3;
	setp.gt.s32 	%p9, %r34, -1;
	setp.lt.s32 	%p10, %r34, %r47;
	and.pred  	%p11, %p9, %p10;
	and.pred  	%p12, %p1, %p11;
	not.pred 	%p13, %p12;
	@%p13 bra 	$L__BB0_104;
	setp.ne.s64 	%p14, %rd117, 1;
	@%p14 bra 	$L__BB0_100;
	cvt.rn.f32.u32 	%f49, %r34;
	cvt.f64.f32 	%fd23, %f49;
	add.f64 	%fd24, %fd23, 0d3FE0000000000000;
	add.f64 	%fd25, %fd4, %fd24;
	cvt.rn.f32.f64 	%f123, %fd25;
	bra.uni 	$L__BB0_102;
$L__BB0_100:
	sub.s64 	%rd36, %rd117, %rd22;
	setp.ne.s64 	%p15, %rd36, 0;
	mov.f32 	%f123, 0f3F800000;
	@%p15 bra 	$L__BB0_102;
	cvt.rn.f32.u32 	%f48, %r34;
	cvt.f64.f32 	%fd20, %f48;
	add.f64 	%fd21, %fd20, 0dBFE0000000000000;
	sub.f64 	%fd22, %fd3, %fd21;
	cvt.rn.f32.f64 	%f123, %fd22;
$L__BB0_102:
	setp.eq.f32 	%p16, %f123, 0f00000000;
	@%p16 bra 	$L__BB0_104;
	cvt.s64.s32 	%rd37, %r79;
	add.s64 	%rd38, %rd1, %rd37;
	mov.b16 	%rs1, 1;
	st.global.u8 	[%rd38], %rs1;
$L__BB0_104:
	add.s32 	%r35, %r83, -2;
	setp.gt.s32 	%p17, %r35, -1;
	setp.lt.s32 	%p18, %r35, %r47;
	and.pred  	%p19, %p17, %p18;
	and.pred  	%p20, %p1, %p19;
	not.pred 	%p21, %p20;
	@%p21 bra 	$L__BB0_108;
	and.b64  	%rd39, %rd117, 4294967293;
	setp.ne.s64 	%p22, %rd4, %rd39;
	@%p22 bra 	$L__BB0_107;
	cvt.rn.f32.u32 	%f50, %r35;
	cvt.f64.f32 	%fd26, %f50;
	add.f64 	%fd27, %fd26, 0dBFE0000000000000;
	sub.f64 	%fd28, %fd3, %fd27;
	cvt.rn.f32.f64 	%f51, %fd28;
	setp.eq.f32 	%p23, %f51, 0f00000000;
	@%p23 bra 	$L__BB0_108;
$L__BB0_107:
	cvt.s64.s32 	%rd40, %r82;
	add.s64 	%rd41, %rd1, %rd40;
	mov.b16 	%rs2, 1;
	st.global.u8 	[%rd41], %rs2;
$L__BB0_108:
	add.s32 	%r36, %r35, 1;
	setp.gt.s32 	%p24, %r36, -1;
	setp.lt.s32 	%p25, %r36, %r47;
	and.pred  	%p26, %p24, %p25;
	and.pred  	%p27, %p1, %p26;
	not.pred 	%p28, %p27;
	@%p28 bra 	$L__BB0_112;
	add.s64 	%rd42, %rd117, 1;
	and.b64  	%rd43, %rd42, 4294967294;
	setp.ne.s64 	%p29, %rd4, %rd43;
	@%p29 bra 	$L__BB0_111;
	cvt.rn.f32.u32 	%f52, %r36;
	cvt.f64.f32 	%fd29, %f52;
	add.f64 	%fd30, %fd29, 0dBFE0000000000000;
	sub.f64 	%fd31, %fd3, %fd30;
	cvt.rn.f32.f64 	%f53, %fd31;
	setp.eq.f32 	%p30, %f53, 0f00000000;
	@%p30 bra 	$L__BB0_112;
$L__BB0_111:
	cvt.s64.s32 	%rd44, %r81;
	add.s64 	%rd45, %rd1, %rd44;
	mov.b16 	%rs3, 1;
	st.global.u8 	[%rd45], %rs3;
$L__BB0_112:
	setp.gt.s32 	%p31, %r83, -1;
	setp.lt.s32 	%p32, %r83, %r47;
	and.pred  	%p33, %p31, %p32;
	and.pred  	%p34, %p1, %p33;
	not.pred 	%p35, %p34;
	@%p35 bra 	$L__BB0_116;
	add.s64 	%rd46, %rd117, 2;
	and.b64  	%rd47, %rd46, 4294967295;
	setp.ne.s64 	%p36, %rd4, %rd47;
	@%p36 bra 	$L__BB0_115;
	cvt.rn.f32.u32 	%f54, %r83;
	cvt.f64.f32 	%fd32, %f54;
	add.f64 	%fd33, %fd32, 0dBFE0000000000000;
	sub.f64 	%fd34, %fd3, %fd33;
	cvt.rn.f32.f64 	%f55, %fd34;
	setp.eq.f32 	%p37, %f55, 0f00000000;
	@%p37 bra 	$L__BB0_116;
$L__BB0_115:
	cvt.s64.s32 	%rd48, %r80;
	add.s64 	%rd49, %rd1, %rd48;
	mov.b16 	%rs4, 1;
	st.global.u8 	[%rd49], %rs4;
$L__BB0_116:
	add.s64 	%rd117, %rd117, 4;
	and.b64  	%rd50, %rd22, -4;
	sub.s64 	%rd51, %rd117, %rd50;
	add.s32 	%r83, %r83, 4;
	shl.b32 	%r59, %r46, 2;
	add.s32 	%r82, %r82, %r59;
	add.s32 	%r81, %r81, %r59;
	add.s32 	%r80, %r80, %r59;
	add.s32 	%r79, %r79, %r59;
	setp.ne.s64 	%p38, %rd51, 1;
	mov.u64 	%rd118, %rd6;
	@%p38 bra 	$L__BB0_97;
$L__BB0_117:
	setp.eq.s64 	%p39, %rd5, 0;
	@%p39 bra 	$L__BB0_135;
	cvt.u32.u64 	%r42, %rd118;
	add.s32 	%r43, %r3, %r42;
	setp.gt.s32 	%p40, %r43, -1;
	setp.lt.s32 	%p41, %r43, %r47;
	and.pred  	%p42, %p40, %p41;
	and.pred  	%p44, %p1, %p42;
	not.pred 	%p45, %p44;
	@%p45 bra 	$L__BB0_125;
	setp.eq.s32 	%p46, %r42, 0;
	@%p46 bra 	$L__BB0_122;
	setp.ne.s64 	%p47, %rd4, %rd118;
	mov.f32 	%f124, 0f3F800000;
	@%p47 bra 	$L__BB0_123;
	cvt.rn.f32.u32 	%f57, %r43;
	cvt.f64.f32 	%fd35, %f57;
	add.f64 	%fd36, %fd35, 0dBFE0000000000000;
	sub.f64 	%fd37, %fd3, %fd36;
	cvt.rn.f32.f64 	%f124, %fd37;
	bra.uni 	$L__BB0_123;
$L__BB0_122:
	cvt.rn.f32.u32 	%f58, %r43;
	cvt.f64.f32 	%fd38, %f58;
	add.f64 	%fd39, %fd38, 0d3FE0000000000000;
	add.f64 	%fd40, %fd4, %fd39;
	cvt.rn.f32.f64 	%f124, %fd40;
$L__BB0_123:
	setp.eq.f32 	%p48, %f124, 0f00000000;
	@%p48 bra 	$L__BB0_125;
	mad.lo.s32 	%r60, %r43, %r46, %r7;
	cvt.s64.s32 	%rd52, %r60;
	add.s64 	%rd53, %rd1, %rd52;
	mov.b16 	%rs5, 1;
	st.global.u8 	[%rd53], %rs5;
$L__BB0_125:
	setp.eq.s64 	%p49, %rd5, 1;
	@%p49 bra 	$L__BB0_135;
	add.s32 	%r44, %r43, 1;
	setp.gt.s32 	%p50, %r44, -1;
	setp.lt.s32 	%p51, %r44, %r47;
	and.pred  	%p52, %p50, %p51;
	and.pred  	%p53, %p1, %p52;
	not.pred 	%p54, %p53;
	@%p54 bra 	$L__BB0_130;
	add.s64 	%rd54, %rd118, 1;
	and.b64  	%rd55, %rd54, 4294967295;
	setp.ne.s64 	%p55, %rd4, %rd55;
	@%p55 bra 	$L__BB0_129;
	cvt.rn.f32.u32 	%f59, %r44;
	cvt.f64.f32 	%fd41, %f59;
	add.f64 	%fd42, %fd41, 0dBFE0000000000000;
	sub.f64 	%fd43, %fd3, %fd42;
	cvt.rn.f32.f64 	%f60, %fd43;
	setp.eq.f32 	%p56, %f60, 0f00000000;
	@%p56 bra 	$L__BB0_130;
$L__BB0_129:
	mad.lo.s32 	%r61, %r44, %r46, %r7;
	cvt.s64.s32 	%rd56, %r61;
	add.s64 	%rd57, %rd1, %rd56;
	mov.b16 	%rs6, 1;
	st.global.u8 	[%rd57], %rs6;
$L__BB0_130:
	setp.eq.s64 	%p57, %rd5, 2;
	add.s64 	%rd19, %rd118, 2;
	@%p57 bra 	$L__BB0_135;
	add.s32 	%r45, %r43, 2;
	setp.gt.s32 	%p58, %r45, -1;
	setp.lt.s32 	%p59, %r45, %r47;
	and.pred  	%p60, %p58, %p59;
	and.pred  	%p61, %p1, %p60;
	not.pred 	%p62, %p61;
	@%p62 bra 	$L__BB0_135;
	and.b64  	%rd58, %rd19, 4294967295;
	setp.ne.s64 	%p63, %rd4, %rd58;
	@%p63 bra 	$L__BB0_134;
	cvt.rn.f32.u32 	%f61, %r45;
	cvt.f64.f32 	%fd44, %f61;
	add.f64 	%fd45, %fd44, 0dBFE0000000000000;
	sub.f64 	%fd46, %fd3, %fd45;
	cvt.rn.f32.f64 	%f62, %fd46;
	setp.eq.f32 	%p64, %f62, 0f00000000;
	@%p64 bra 	$L__BB0_135;
$L__BB0_134:
	mad.lo.s32 	%r62, %r45, %r46, %r7;
	cvt.s64.s32 	%rd59, %r62;
	add.s64 	%rd60, %rd1, %rd59;
	mov.b16 	%rs7, 1;
	st.global.u8 	[%rd60], %rs7;
$L__BB0_135:
	add.s64 	%rd111, %rd112, 1;
	and.b64  	%rd112, %rd111, 4294967295;
	setp.gt.u64 	%p181, %rd22, %rd112;
	@%p181 bra 	$L__BB0_3;
$L__BB0_136:
	ret;

}
.entry _Z16compute_gradientiiPfS_S_S_S_(
	.param .u32 _Z16compute_gradientiiPfS_S_S_S__param_0,
	.param .u32 _Z16compute_gradientiiPfS_S_S_S__param_1,
	.param .u64 .ptr .align 1 _Z16compute_gradientiiPfS_S_S_S__param_2,
	.param .u64 .ptr .align 1 _Z16compute_gradientiiPfS_S_S_S__param_3,
	.param .u64 .ptr .align 1 _Z16compute_gradientiiPfS_S_S_S__param_4,
	.param .u64 .ptr .align 1 _Z16compute_gradientiiPfS_S_S_S__param_5,
	.param .u64 .ptr .align 1 _Z16compute_gradientiiPfS_S_S_S__param_6
)
{
	.reg .pred 	%p<11>;
	.reg .b32 	%r<21>;
	.reg .b32 	%f<52>;
	.reg .b64 	%rd<48>;
	.reg .b64 	%fd<49>;

	ld.param.u32 	%r4, [_Z16compute_gradientiiPfS_S_S_S__param_0];
	ld.param.u32 	%r6, [_Z16compute_gradientiiPfS_S_S_S__param_1];
	ld.param.u64 	%rd4, [_Z16compute_gradientiiPfS_S_S_S__param_5];
	mov.u32 	%r7, %ntid.x;
	mov.u32 	%r8, %ctaid.x;
	mov.u32 	%r9, %tid.x;
	mad.lo.s32 	%r1, %r7, %r8, %r9;
	mov.u32 	%r10, %ntid.y;
	mov.u32 	%r11, %ctaid.y;
	mov.u32 	%r12, %tid.y;
	mad.lo.s32 	%r13, %r10, %r11, %r12;
	setp.ge.s32 	%p1, %r1, %r4;
	setp.ge.s32 	%p2, %r13, %r6;
	or.pred  	%p3, %p1, %p2;
	@%p3 bra 	$L__BB1_4;
	mul.lo.s32 	%r3, %r13, %r4;
	setp.lt.s32 	%p4, %r1, 1;
	add.s32 	%r14, %r4, -1;
	setp.ge.s32 	%p5, %r1, %r14;
	or.pred  	%p6, %p4, %p5;
	setp.eq.s32 	%p7, %r13, 0;
	or.pred  	%p8, %p7, %p6;
	add.s32 	%r15, %r6, -1;
	setp.ge.u32 	%p9, %r13, %r15;
	mov.f32 	%f50, 0f00000000;
	or.pred  	%p10, %p8, %p9;
	mov.f32 	%f51, %f50;
	@%p10 bra 	$L__BB1_3;
	ld.param.u64 	%rd46, [_Z16compute_gradientiiPfS_S_S_S__param_4];
	ld.param.u64 	%rd45, [_Z16compute_gradientiiPfS_S_S_S__param_3];
	ld.param.u64 	%rd44, [_Z16compute_gradientiiPfS_S_S_S__param_2];
	cvta.to.global.u64 	%rd6, %rd46;
	cvta.to.global.u64 	%rd7, %rd45;
	cvta.to.global.u64 	%rd8, %rd44;
	sub.s32 	%r16, %r3, %r4;
	add.s32 	%r17, %r16, %r1;
	shl.b32 	%r18, %r4, 1;
	add.s32 	%r19, %r16, %r18;
	cvt.s64.s32 	%rd9, %r16;
	cvt.u64.u32 	%rd10, %r1;
	add.s64 	%rd11, %rd9, %rd10;
	shl.b64 	%rd12, %rd11, 2;
	add.s64 	%rd13, %rd8, %rd12;
	ld.global.f32 	%f6, [%rd13+-4];
	cvt.f64.f32 	%fd1, %f6;
	add.s64 	%rd14, %rd7, %rd12;
	ld.global.f32 	%f7, [%rd14+-4];
	cvt.f64.f32 	%fd2, %f7;
	mul.f64 	%fd3, %fd2, 0d3FE6E2EB1C432CA5;
	fma.rn.f64 	%fd4, %fd1, 0d3FCB367A0F9096BC, %fd3;
	add.s64 	%rd15, %rd6, %rd12;
	ld.global.f32 	%f8, [%rd15+-4];
	cvt.f64.f32 	%fd5, %f8;
	fma.rn.f64 	%fd6, %fd5, 0d3FB27BB2FEC56D5D, %fd4;
	cvt.rn.f32.f64 	%f9, %fd6;
	mul.wide.s32 	%rd16, %r17, 4;
	add.s64 	%rd17, %rd8, %rd16;
	ld.global.f32 	%f10, [%rd17];
	cvt.f64.f32 	%fd7, %f10;
	add.s64 	%rd18, %rd7, %rd16;
	ld.global.f32 	%f11, [%rd18];
	cvt.f64.f32 	%fd8, %f11;
	mul.f64 	%fd9, %fd8, 0d3FE6E2EB1C432CA5;
	fma.rn.f64 	%fd10, %fd7, 0d3FCB367A0F9096BC, %fd9;
	add.s64 	%rd19, %rd6, %rd16;
	ld.global.f32 	%f12, [%rd19];
	cvt.f64.f32 	%fd11, %f12;
	fma.rn.f64 	%fd12, %fd11, 0d3FB27BB2FEC56D5D, %fd10;
	cvt.rn.f32.f64 	%f13, %fd12;
	ld.global.f32 	%f14, [%rd17+4];
	cvt.f64.f32 	%fd13, %f14;
	ld.global.f32 	%f15, [%rd18+4];
	cvt.f64.f32 	%fd14, %f15;
	mul.f64 	%fd15, %fd14, 0d3FE6E2EB1C432CA5;
	fma.rn.f64 	%fd16, %fd13, 0d3FCB367A0F9096BC, %fd15;
	ld.global.f32 	%f16, [%rd19+4];
	cvt.f64.f32 	%fd17, %f16;
	fma.rn.f64 	%fd18, %fd17, 0d3FB27BB2FEC56D5D, %fd16;
	cvt.rn.f32.f64 	%f17, %fd18;
	cvt.s64.s32 	%rd20, %r3;
	add.s64 	%rd21, %rd20, %rd10;
	shl.b64 	%rd22, %rd21, 2;
	add.s64 	%rd23, %rd8, %rd22;
	ld.global.f32 	%f18, [%rd23+-4];
	cvt.f64.f32 	%fd19, %f18;
	add.s64 	%rd24, %rd7, %rd22;
	ld.global.f32 	%f19, [%rd24+-4];
	cvt.f64.f32 	%fd20, %f19;
	mul.f64 	%fd21, %fd20, 0d3FE6E2EB1C432CA5;
	fma.rn.f64 	%fd22, %fd19, 0d3FCB367A0F9096BC, %fd21;
	add.s64 	%rd25, %rd6, %rd22;
	ld.global.f32 	%f20, [%rd25+-4];
	cvt.f64.f32 	%fd23, %f20;
	fma.rn.f64 	%fd24, %fd23, 0d3FB27BB2FEC56D5D, %fd22;
	cvt.rn.f32.f64 	%f21, %fd24;
	mul.wide.s32 	%rd26, %r4, 4;
	add.s64 	%rd27, %rd17, %rd26;
	ld.global.f32 	%f22, [%rd27+4];
	cvt.f64.f32 	%fd25, %f22;
	add.s64 	%rd28, %rd18, %rd26;
	ld.global.f32 	%f23, [%rd28+4];
	cvt.f64.f32 	%fd26, %f23;
	mul.f64 	%fd27, %fd26, 0d3FE6E2EB1C432CA5;
	fma.rn.f64 	%fd28, %fd25, 0d3FCB367A0F9096BC, %fd27;
	add.s64 	%rd29, %rd19, %rd26;
	ld.global.f32 	%f24, [%rd29+4];
	cvt.f64.f32 	%fd29, %f24;
	fma.rn.f64 	%fd30, %fd29, 0d3FB27BB2FEC56D5D, %fd28;
	cvt.rn.f32.f64 	%f25, %fd30;
	cvt.s64.s32 	%rd30, %r19;
	add.s64 	%rd31, %rd30, %rd10;
	shl.b64 	%rd32, %rd31, 2;
	add.s64 	%rd33, %rd8, %rd32;
	ld.global.f32 	%f26, [%rd33+-4];
	cvt.f64.f32 	%fd31, %f26;
	add.s64 	%rd34, %rd7, %rd32;
	ld.global.f32 	%f27, [%rd34+-4];
	cvt.f64.f32 	%fd32, %f27;
	mul.f64 	%fd33, %fd32, 0d3FE6E2EB1C432CA5;
	fma.rn.f64 	%fd34, %fd31, 0d3FCB367A0F9096BC, %fd33;
	add.s64 	%rd35, %rd6, %rd32;
	ld.global.f32 	%f28, [%rd35+-4];
	cvt.f64.f32 	%fd35, %f28;
	fma.rn.f64 	%fd36, %fd35, 0d3FB27BB2FEC56D5D, %fd34;
	cvt.rn.f32.f64 	%f29, %fd36;
	add.s64 	%rd36, %rd27, %rd26;
	ld.global.f32 	%f30, [%rd36];
	cvt.f64.f32 	%fd37, %f30;
	add.s64 	%rd37, %rd28, %rd26;
	ld.global.f32 	%f31, [%rd37];
	cvt.f64.f32 	%fd38, %f31;
	mul.f64 	%fd39, %fd38, 0d3FE6E2EB1C432CA5;
	fma.rn.f64 	%fd40, %fd37, 0d3FCB367A0F9096BC, %fd39;
	add.s64 	%rd38, %rd29, %rd26;
	ld.global.f32 	%f32, [%rd38];
	cvt.f64.f32 	%fd41, %f32;
	fma.rn.f64 	%fd42, %fd41, 0d3FB27BB2FEC56D5D, %fd40;
	cvt.rn.f32.f64 	%f33, %fd42;
	ld.global.f32 	%f34, [%rd36+4];
	cvt.f64.f32 	%fd43, %f34;
	ld.global.f32 	%f35, [%rd37+4];
	cvt.f64.f32 	%fd44, %f35;
	mul.f64 	%fd45, %fd44, 0d3FE6E2EB1C432CA5;
	fma.rn.f64 	%fd46, %fd43, 0d3FCB367A0F9096BC, %fd45;
	ld.global.f32 	%f36, [%rd38+4];
	cvt.f64.f32 	%fd47, %f36;
	fma.rn.f64 	%fd48, %fd47, 0d3FB27BB2FEC56D5D, %fd46;
	cvt.rn.f32.f64 	%f37, %fd48;
	fma.rn.f32 	%f38, %f25, 0f40000000, %f17;
	add.f32 	%f39, %f38, %f37;
	sub.f32 	%f40, %f39, %f9;
	add.f32 	%f41, %f21, %f21;
	sub.f32 	%f42, %f40, %f41;
	sub.f32 	%f43, %f42, %f29;
	mul.f32 	%f50, %f43, 0f3E000000;
	fma.rn.f32 	%f44, %f33, 0f40000000, %f29;
	add.f32 	%f45, %f44, %f37;
	sub.f32 	%f46, %f45, %f9;
	add.f32 	%f47, %f13, %f13;
	sub.f32 	%f48, %f46, %f47;
	sub.f32 	%f49, %f48, %f17;
	mul.f32 	%f51, %f49, 0f3E000000;
$L__BB1_3:
	ld.param.u64 	%rd47, [_Z16compute_gradientiiPfS_S_S_S__param_6];
	add.s32 	%r20, %r3, %r1;
	cvta.to.global.u64 	%rd39, %rd4;
	mul.wide.s32 	%rd40, %r20, 4;
	add.s64 	%rd41, %rd39, %rd40;
	st.global.f32 	[%rd41], %f50;
	cvta.to.global.u64 	%rd42, %rd47;
	add.s64 	%rd43, %rd42, %rd40;
	st.global.f32 	[%rd43], %f51;
$L__BB1_4:
	ret;

}
.entry _Z15angular_weightsiiPKfS0_fS0_S0_fPf(
	.param .u32 _Z15angular_weightsiiPKfS0_fS0_S0_fPf_param_0,
	.param .u32 _Z15angular_weightsiiPKfS0_fS0_S0_fPf_param_1,
	.param .u64 .ptr .align 1 _Z15angular_weightsiiPKfS0_fS0_S0_fPf_param_2,
	.param .u64 .ptr .align 1 _Z15angular_weightsiiPKfS0_fS0_S0_fPf_param_3,
	.param .f32 _Z15angular_weightsiiPKfS0_fS0_S0_fPf_param_4,
	.param .u64 .ptr .align 1 _Z15angular_weightsiiPKfS0_fS0_S0_fPf_param_5,
	.param .u64 .ptr .align 1 _Z15angular_weightsiiPKfS0_fS0_S0_fPf_param_6,
	.param .f32 _Z15angular_weightsiiPKfS0_fS0_S0_fPf_param_7,
	.param .u64 .ptr .align 1 _Z15angular_weightsiiPKfS0_fS0_S0_fPf_param_8
)
{
	.reg .pred 	%p<6>;
	.reg .b32 	%r<14>;
	.reg .b32 	%f<24>;
	.reg .b64 	%rd<18>;

	ld.param.u32 	%r4, [_Z15angular_weightsiiPKfS0_fS0_S0_fPf_param_0];
	ld.param.u32 	%r5, [_Z15angular_weightsiiPKfS0_fS0_S0_fPf_param_1];
	ld.param.u64 	%rd1, [_Z15angular_weightsiiPKfS0_fS0_S0_fPf_param_2];
	ld.param.u64 	%rd2, [_Z15angular_weightsiiPKfS0_fS0_S0_fPf_param_3];
	ld.param.f32 	%f8, [_Z15angular_weightsiiPKfS0_fS0_S0_fPf_param_4];
	ld.param.u64 	%rd3, [_Z15angular_weightsiiPKfS0_fS0_S0_fPf_param_5];
	ld.param.u64 	%rd4, [_Z15angular_weightsiiPKfS0_fS0_S0_fPf_param_6];
	ld.param.f32 	%f9, [_Z15angular_weightsiiPKfS0_fS0_S0_fPf_param_7];
	ld.param.u64 	%rd5, [_Z15angular_weightsiiPKfS0_fS0_S0_fPf_param_8];
	mov.u32 	%r7, %ntid.x;
	mov.u32 	%r8, %ctaid.x;
	mov.u32 	%r9, %tid.x;
	mad.lo.s32 	%r1, %r7, %r8, %r9;
	mov.u32 	%r10, %ntid.y;
	mov.u32 	%r11, %ctaid.y;
	mov.u32 	%r12, %tid.y;
	mad.lo.s32 	%r13, %r10, %r11, %r12;
	setp.ge.s32 	%p1, %r1, %r4;
	setp.ge.s32 	%p2, %r13, %r5;
	or.pred  	%p3, %p1, %p2;
	@%p3 bra 	$L__BB2_4;
	cvta.to.global.u64 	%rd6, %rd1;
	cvta.to.global.u64 	%rd7, %rd2;
	mad.lo.s32 	%r3, %r13, %r4, %r1;
	mul.wide.s32 	%rd8, %r3, 4;
	add.s64 	%rd9, %rd6, %rd8;
	ld.global.f32 	%f22, [%rd9];
	add.s64 	%rd10, %rd7, %rd8;
	ld.global.f32 	%f23, [%rd10];
	mul.f32 	%f10, %f23, %f23;
	fma.rn.f32 	%f11, %f22, %f22, %f10;
	sqrt.rn.f32 	%f3, %f11;
	setp.leu.f32 	%p4, %f3, %f9;
	@%p4 bra 	$L__BB2_3;
	div.rn.f32 	%f12, %f22, %f3;
	mul.f32 	%f22, %f9, %f12;
	div.rn.f32 	%f13, %f23, %f3;
	mul.f32 	%f23, %f9, %f13;
$L__BB2_3:
	cvta.to.global.u64 	%rd11, %rd3;
	add.s64 	%rd13, %rd11, %rd8;
	ld.global.f32 	%f14, [%rd13];
	cvta.to.global.u64 	%rd14, %rd4;
	add.s64 	%rd15, %rd14, %rd8;
	ld.global.f32 	%f15, [%rd15];
	mul.f32 	%f16, %f23, %f15;
	fma.rn.f32 	%f17, %f22, %f14, %f16;
	setp.gt.f32 	%p5, %f17, 0f3F000000;
	selp.f32 	%f18, 0f3F000000, %f17, %p5;
	mul.f32 	%f19, %f18, %f18;
	fma.rn.f32 	%f20, %f8, %f8, %f19;
	rcp.rn.f32 	%f21, %f20;
	cvta.to.global.u64 	%rd16, %rd5;
	add.s64 	%rd17, %rd16, %rd8;
	st.global.f32 	[%rd17], %f21;
$L__BB2_4:
	ret;

}
.entry _Z19gold_deform_weightsiiiiPKfS0_Pf(
	.param .u32 _Z19gold_deform_weightsiiiiPKfS0_Pf_param_0,
	.param .u32 _Z19gold_deform_weightsiiiiPKfS0_Pf_param_1,
	.param .u32 _Z19gold_deform_weightsiiiiPKfS0_Pf_param_2,
	.param .u32 _Z19gold_deform_weightsiiiiPKfS0_Pf_param_3,
	.param .u64 .ptr .align 1 _Z19gold_deform_weightsiiiiPKfS0_Pf_param_4,
	.param .u64 .ptr .align 1 _Z19gold_deform_weightsiiiiPKfS0_Pf_param_5,
	.param .u64 .ptr .align 1 _Z19gold_deform_weightsiiiiPKfS0_Pf_param_6
)
{
	.reg .pred 	%p<40>;
	.reg .b32 	%r<23>;
	.reg .b32 	%f<26>;
	.reg .b64 	%rd<28>;

	ld.param.u32 	%r5, [_Z19gold_deform_weightsiiiiPKfS0_Pf_param_0];
	ld.param.u32 	%r6, [_Z19gold_deform_weightsiiiiPKfS0_Pf_param_1];
	ld.param.u32 	%r7, [_Z19gold_deform_weightsiiiiPKfS0_Pf_param_2];
	ld.param.u32 	%r9, [_Z19gold_deform_weightsiiiiPKfS0_Pf_param_3];
	ld.param.u64 	%rd7, [_Z19gold_deform_weightsiiiiPKfS0_Pf_param_4];
	ld.param.u64 	%rd8, [_Z19gold_deform_weightsiiiiPKfS0_Pf_param_5];
	ld.param.u64 	%rd9, [_Z19gold_deform_weightsiiiiPKfS0_Pf_param_6];
	cvta.to.global.u64 	%rd1, %rd9;
	cvta.to.global.u64 	%rd2, %rd8;
	cvta.to.global.u64 	%rd3, %rd7;
	mov.u32 	%r10, %ntid.x;
	mov.u32 	%r11, %ctaid.x;
	mov.u32 	%r12, %tid.x;
	mad.lo.s32 	%r1, %r10, %r11, %r12;
	mov.u32 	%r13, %ntid.y;
	mov.u32 	%r14, %ctaid.y;
	mov.u32 	%r15, %tid.y;
	mad.lo.s32 	%r16, %r13, %r14, %r15;
	setp.ge.s32 	%p1, %r1, %r7;
	setp.ge.s32 	%p2, %r16, %r9;
	or.pred  	%p3, %p1, %p2;
	@%p3 bra 	$L__BB3_20;
	mad.lo.s32 	%r3, %r7, %r16, %r1;
	mul.wide.s32 	%rd10, %r3, 4;
	add.s64 	%rd4, %rd3, %rd10;
	ld.global.f32 	%f1, [%rd4];
	setp.lt.f32 	%p4, %f1, 0f00000000;
	@%p4 bra 	$L__BB3_5;
	cvt.rn.f32.s32 	%f2, %r5;
	setp.gt.f32 	%p5, %f1, %f2;
	@%p5 bra 	$L__BB3_5;
	add.s64 	%rd5, %rd2, %rd10;
	ld.global.f32 	%f3, [%rd5];
	setp.lt.f32 	%p6, %f3, 0f00000000;
	@%p6 bra 	$L__BB3_5;
	cvt.rn.f32.s32 	%f4, %r6;
	setp.leu.f32 	%p7, %f3, %f4;
	@%p7 bra 	$L__BB3_6;
$L__BB3_5:
	add.s64 	%rd27, %rd1, %rd10;
	mov.b32 	%r22, 0;
	st.global.u32 	[%rd27], %r22;
	bra.uni 	$L__BB3_20;
$L__BB3_6:
	setp.ne.s32 	%p8, %r1, 0;
	setp.ne.s32 	%p9, %r16, 0;
	and.pred  	%p10, %p8, %p9;
	add.s32 	%r17, %r7, -1;
	setp.ne.s32 	%p11, %r1, %r17;
	and.pred  	%p12, %p10, %p11;
	add.s32 	%r18, %r9, -1;
	setp.ne.s32 	%p13, %r16, %r18;
	and.pred  	%p14, %p12, %p13;
	@%p14 bra 	$L__BB3_8;
	add.s64 	%rd25, %rd1, %rd10;
	mov.b32 	%r21, 1065353216;
	st.global.u32 	[%rd25], %r21;
	bra.uni 	$L__BB3_20;
$L__BB3_8:
	ld.global.f32 	%f5, [%rd4+-4];
	setp.lt.f32 	%p15, %f5, 0f00000000;
	setp.gt.f32 	%p16, %f5, %f2;
	or.pred  	%p17, %p15, %p16;
	@%p17 bra 	$L__BB3_16;
	ld.global.f32 	%f6, [%rd5+-4];
	setp.lt.f32 	%p18, %f6, 0f00000000;
	setp.gt.f32 	%p19, %f6, %f4;
	or.pred  	%p20, %p18, %p19;
	@%p20 bra 	$L__BB3_16;
	ld.global.f32 	%f7, [%rd4+4];
	setp.lt.f32 	%p21, %f7, 0f00000000;
	setp.gt.f32 	%p22, %f7, %f2;
	or.pred  	%p23, %p21, %p22;
	@%p23 bra 	$L__BB3_16;
	ld.global.f32 	%f8, [%rd5+4];
	setp.lt.f32 	%p24, %f8, 0f00000000;
	setp.gt.f32 	%p25, %f8, %f4;
	or.pred  	%p26, %p24, %p25;
	@%p26 bra 	$L__BB3_16;
	sub.s32 	%r4, %r3, %r7;
	mul.wide.s32 	%rd12, %r4, 4;
	add.s64 	%rd13, %rd3, %rd12;
	ld.global.f32 	%f9, [%rd13];
	setp.lt.f32 	%p27, %f9, 0f00000000;
	setp.gt.f32 	%p28, %f9, %f2;
	or.pred  	%p29, %p27, %p28;
	@%p29 bra 	$L__BB3_16;
	add.s64 	%rd15, %rd2, %rd12;
	ld.global.f32 	%f10, [%rd15];
	setp.lt.f32 	%p30, %f10, 0f00000000;
	setp.gt.f32 	%p31, %f10, %f4;
	or.pred  	%p32, %p30, %p31;
	@%p32 bra 	$L__BB3_16;
	mul.wide.s32 	%rd6, %r7, 4;
	add.s64 	%rd16, %rd4, %rd6;
	ld.global.f32 	%f11, [%rd16];
	setp.lt.f32 	%p33, %f11, 0f00000000;
	setp.gt.f32 	%p34, %f11, %f2;
	or.pred  	%p35, %p33, %p34;
	@%p35 bra 	$L__BB3_16;
	add.s64 	%rd17, %rd5, %rd6;
	ld.global.f32 	%f12, [%rd17];
	setp.geu.f32 	%p36, %f12, 0f00000000;
	setp.leu.f32 	%p37, %f12, %f4;
	and.pred  	%p38, %p36, %p37;
	@%p38 bra 	$L__BB3_17;
$L__BB3_16:
	add.s64 	%rd23, %rd1, %rd10;
	mov.b32 	%r20, 1065353216;
	st.global.u32 	[%rd23], %r20;
	bra.uni 	$L__BB3_20;
$L__BB3_17:
	sub.f32 	%f14, %f7, %f5;
	mul.f32 	%f15, %f14, 0f3F000000;
	sub.f32 	%f16, %f8, %f6;
	mul.f32 	%f17, %f16, 0f3F000000;
	sub.f32 	%f18, %f11, %f9;
	mul.f32 	%f19, %f18, 0f3F000000;
	sub.f32 	%f20, %f12, %f10;
	mul.f32 	%f21, %f20, 0f3F000000;
	mul.f32 	%f22, %f15, %f21;
	mul.f32 	%f23, %f17, %f19;
	sub.f32 	%f24, %f22, %f23;
	abs.f32 	%f13, %f24;
	setp.leu.f32 	%p39, %f13, 0f3F800000;
	@%p39 bra 	$L__BB3_19;
	rcp.rn.f32 	%f25, %f13;
	add.s64 	%rd21, %rd1, %rd10;
	st.global.f32 	[%rd21], %f25;
	bra.uni 	$L__BB3_20;
$L__BB3_19:
	add.s64 	%rd19, %rd1, %rd10;
	mov.b32 	%r19, 1065353216;
	st.global.u32 	[%rd19], %r19;
$L__BB3_20:
	ret;

}
	// .globl	_Z24convolution_nonsep_paramiiiimPfS_S_PKfS1_S1_S_S_S_
.visible .entry _Z24convolution_nonsep_paramiiiimPfS_S_PKfS1_S1_S_S_S_(
	.param .u32 _Z24convolution_nonsep_paramiiiimPfS_S_PKfS1_S1_S_S_S__param_0,
	.param .u32 _Z24convolution_nonsep_paramiiiimPfS_S_PKfS1_S1_S_S_S__param_1,
	.param .u32 _Z24convolution_nonsep_paramiiiimPfS_S_PKfS1_S1_S_S_S__param_2,
	.param .u32 _Z24convolution_nonsep_paramiiiimPfS_S_PKfS1_S1_S_S_S__param_3,
	.param .u64 _Z24convolution_nonsep_paramiiiimPfS_S_PKfS1_S1_S_S_S__param_4,
	.param .u64 .ptr .align 1 _Z24convolution_nonsep_paramiiiimPfS_S_PKfS1_S1_S_S_S__param_5,
	.param .u64 .ptr .align 1 _Z24convolution_nonsep_paramiiiimPfS_S_PKfS1_S1_S_S_S__param_6,
	.param .u64 .ptr .align 1 _Z24convolution_nonsep_paramiiiimPfS_S_PKfS1_S1_S_S_S__param_7,
	.param .u64 .ptr .align 1 _Z24convolution_nonsep_paramiiiimPfS_S_PKfS1_S1_S_S_S__param_8,
	.param .u64 .ptr .align 1 _Z24convolution_nonsep_paramiiiimPfS_S_PKfS1_S1_S_S_S__param_9,
	.param .u64 .ptr .align 1 _Z24convolution_nonsep_paramiiiimPfS_S_PKfS1_S1_S_S_S__param_10,
	.param .u64 .ptr .align 1 _Z24convolution_nonsep_paramiiiimPfS_S_PKfS1_S1_S_S_S__param_11,
	.param .u64 .ptr .align 1 _Z24convolution_nonsep_paramiiiimPfS_S_PKfS1_S1_S_S_S__param_12,
	.param .u64 .ptr .align 1 _Z24convolution_nonsep_paramiiiimPfS_S_PKfS1_S1_S_S_S__param_13
)
{
	.reg .pred 	%p<58>;
	.reg .b32 	%r<60>;
	.reg .b32 	%f<92>;
	.reg .b64 	%rd<115>;
	.reg .b64 	%fd<11>;

	ld.param.u32 	%r28, [_Z24convolution_nonsep_paramiiiimPfS_S_PKfS1_S1_S_S_S__param_0];
	ld.param.u32 	%r29, [_Z24convolution_nonsep_paramiiiimPfS_S_PKfS1_S1_S_S_S__param_1];
	ld.param.u32 	%r30, [_Z24convolution_nonsep_paramiiiimPfS_S_PKfS1_S1_S_S_S__param_2];
	ld.param.u32 	%r31, [_Z24convolution_nonsep_paramiiiimPfS_S_PKfS1_S1_S_S_S__param_3];
	ld.param.u64 	%rd22, [_Z24convolution_nonsep_paramiiiimPfS_S_PKfS1_S1_S_S_S__param_4];
	ld.param.u64 	%rd28, [_Z24convolution_nonsep_paramiiiimPfS_S_PKfS1_S1_S_S_S__param_5];
	ld.param.u64 	%rd23, [_Z24convolution_nonsep_paramiiiimPfS_S_PKfS1_S1_S_S_S__param_6];
	ld.param.u64 	%rd24, [_Z24convolution_nonsep_paramiiiimPfS_S_PKfS1_S1_S_S_S__param_7];
	ld.param.u64 	%rd29, [_Z24convolution_nonsep_paramiiiimPfS_S_PKfS1_S1_S_S_S__param_8];
	ld.param.u64 	%rd30, [_Z24convolution_nonsep_paramiiiimPfS_S_PKfS1_S1_S_S_S__param_9];
	ld.param.u64 	%rd31, [_Z24convolution_nonsep_paramiiiimPfS_S_PKfS1_S1_S_S_S__param_10];
	ld.param.u64 	%rd25, [_Z24convolution_nonsep_paramiiiimPfS_S_PKfS1_S1_S_S_S__param_11];
	ld.param.u64 	%rd26, [_Z24convolution_nonsep_paramiiiimPfS_S_PKfS1_S1_S_S_S__param_12];
	ld.param.u64 	%rd27, [_Z24convolution_nonsep_paramiiiimPfS_S_PKfS1_S1_S_S_S__param_13];
	cvta.to.global.u64 	%rd1, %rd31;
	cvta.to.global.u64 	%rd2, %rd30;
	cvta.to.global.u64 	%rd3, %rd29;
	cvta.to.global.u64 	%rd4, %rd28;
	mov.u32 	%r33, %ntid.x;
	mov.u32 	%r34, %ctaid.x;
	mov.u32 	%r35, %tid.x;
	mad.lo.s32 	%r1, %r33, %r34, %r35;
	mov.u32 	%r36, %ntid.y;
	mov.u32 	%r37, %ctaid.y;
	mov.u32 	%r38, %tid.y;
	mad.lo.s32 	%r39, %r36, %r37, %r38;
	setp.ge.s32 	%p2, %r1, %r30;
	setp.ge.s32 	%p3, %r39, %r31;
	or.pred  	%p4, %p2, %p3;
	@%p4 bra 	$L__BB4_27;
	cvta.to.global.u64 	%rd32, %rd25;
	cvta.to.global.u64 	%rd33, %rd26;
	cvta.to.global.u64 	%rd34, %rd27;
	cvta.to.global.u64 	%rd35, %rd23;
	mad.lo.s32 	%r40, %r30, %r39, %r1;
	cvt.s64.s32 	%rd5, %r40;
	mul.wide.s32 	%rd36, %r40, 4;
	add.s64 	%rd6, %rd32, %rd36;
	mov.b32 	%r41, 0;
	st.global.u32 	[%rd6], %r41;
	add.s64 	%rd7, %rd33, %rd36;
	st.global.u32 	[%rd7], %r41;
	add.s64 	%rd8, %rd34, %rd36;
	st.global.u32 	[%rd8], %r41;
	add.s64 	%rd37, %rd35, %rd36;
	ld.global.f32 	%f1, [%rd37];
	setp.lt.f32 	%p5, %f1, 0f00000000;
	@%p5 bra 	$L__BB4_27;
	cvta.to.global.u64 	%rd38, %rd24;
	shl.b64 	%rd39, %rd5, 2;
	add.s64 	%rd40, %rd38, %rd39;
	ld.global.f32 	%f2, [%rd40];
	setp.lt.f32 	%p6, %f2, 0f00000000;
	cvt.rn.f32.s32 	%f3, %r28;
	setp.gt.f32 	%p7, %f1, %f3;
	cvt.rn.f32.s32 	%f4, %r29;
	setp.gt.f32 	%p8, %f2, %f4;
	or.pred  	%p9, %p7, %p8;
	or.pred  	%p10, %p9, %p6;
	@%p10 bra 	$L__BB4_27;
	setp.eq.s64 	%p11, %rd22, 0;
	@%p11 bra 	$L__BB4_27;
	add.f32 	%f5, %f2, 0fBF000000;
	add.f32 	%f6, %f1, 0fBF000000;
	cvt.f64.f32 	%fd1, %f6;
	div.s32 	%r42, %r28, %r30;
	cvt.rn.f32.s32 	%f7, %r42;
	cvt.f64.f32 	%fd2, %f7;
	mul.f64 	%fd3, %fd2, 0d3FE0000000000000;
	sub.f64 	%fd4, %fd1, %fd3;
	add.f64 	%fd5, %fd4, 0d3FE0000000000000;
	cvt.rmi.f64.f64 	%fd6, %fd5;
	cvt.rzi.s32.f64 	%r3, %fd6;
	cvt.f64.f32 	%fd7, %f5;
	sub.f64 	%fd8, %fd7, %fd3;
	add.f64 	%fd9, %fd8, 0d3FE0000000000000;
	cvt.rmi.f64.f64 	%fd10, %fd9;
	cvt.rzi.s32.f64 	%r4, %fd10;
	mul.lo.s64 	%rd9, %rd22, %rd5;
	add.s32 	%r5, %r4, 3;
	mad.lo.s32 	%r43, %r28, %r4, %r28;
	add.s32 	%r6, %r3, %r43;
	add.s32 	%r44, %r4, 2;
	mad.lo.s32 	%r7, %r28, %r44, %r3;
	mul.lo.s64 	%rd10, %rd9, %rd22;
	mov.b64 	%rd110, 0;
$L__BB4_5:
	setp.lt.u64 	%p12, %rd22, 4;
	cvt.u32.u64 	%r8, %rd110;
	add.s32 	%r9, %r3, %r8;
	setp.gt.s32 	%p13, %r9, -1;
	setp.lt.s32 	%p14, %r9, %r28;
	and.pred  	%p1, %p13, %p14;
	mov.b64 	%rd114, 0;
	@%p12 bra 	$L__BB4_16;
	add.s32 	%r58, %r6, %r8;
	add.s32 	%r57, %r7, %r8;
	mad.lo.s32 	%r45, %r28, %r5, %r3;
	add.s32 	%r56, %r45, %r8;
	mad.lo.s32 	%r46, %r4, %r28, %r3;
	add.s32 	%r55, %r46, %r8;
	add.s64 	%rd44, %rd10, %rd110;
	shl.b64 	%rd45, %rd44, 2;
	add.s64 	%rd111, %rd4, %rd45;
	mov.b64 	%rd112, 1;
	mov.u32 	%r59, %r5;
$L__BB4_7:
	.pragma "nounroll";
	add.s32 	%r47, %r59, -3;
	setp.gt.s32 	%p15, %r47, -1;
	setp.lt.s32 	%p16, %r47, %r29;
	and.pred  	%p17, %p15, %p16;
	and.pred  	%p18, %p1, %p17;
	not.pred 	%p19, %p18;
	@%p19 bra 	$L__BB4_9;
	ld.global.f32 	%f8, [%rd111];
	mul.wide.s32 	%rd46, %r55, 4;
	add.s64 	%rd47, %rd3, %rd46;
	ld.global.f32 	%f9, [%rd47];
	ld.global.f32 	%f10, [%rd6];
	fma.rn.f32 	%f11, %f8, %f9, %f10;
	st.global.f32 	[%rd6], %f11;
	ld.global.f32 	%f12, [%rd111];
	add.s64 	%rd48, %rd2, %rd46;
	ld.global.f32 	%f13, [%rd48];
	ld.global.f32 	%f14, [%rd7];
	fma.rn.f32 	%f15, %f12, %f13, %f14;
	st.global.f32 	[%rd7], %f15;
	ld.global.f32 	%f16, [%rd111];
	add.s64 	%rd49, %rd1, %rd46;
	ld.global.f32 	%f17, [%rd49];
	ld.global.f32 	%f18, [%rd8];
	fma.rn.f32 	%f19, %f16, %f17, %f18;
	st.global.f32 	[%rd8], %f19;
$L__BB4_9:
	add.s32 	%r19, %r59, -2;
	setp.gt.s32 	%p20, %r19, -1;
	setp.lt.s32 	%p21, %r19, %r29;
	and.pred  	%p22, %p20, %p21;
	and.pred  	%p23, %p1, %p22;
	not.pred 	%p24, %p23;
	@%p24 bra 	$L__BB4_11;
	and.b64  	%rd50, %rd112, 4294967293;
	add.s64 	%rd51, %rd9, %rd50;
	mad.lo.s64 	%rd52, %rd51, %rd22, %rd110;
	shl.b64 	%rd53, %rd52, 2;
	add.s64 	%rd54, %rd4, %rd53;
	ld.global.f32 	%f20, [%rd54];
	mul.wide.s32 	%rd55, %r58, 4;
	add.s64 	%rd56, %rd3, %rd55;
	ld.global.f32 	%f21, [%rd56];
	ld.global.f32 	%f22, [%rd6];
	fma.rn.f32 	%f23, %f20, %f21, %f22;
	st.global.f32 	[%rd6], %f23;
	ld.global.f32 	%f24, [%rd54];
	add.s64 	%rd57, %rd2, %rd55;
	ld.global.f32 	%f25, [%rd57];
	ld.global.f32 	%f26, [%rd7];
	fma.rn.f32 	%f27, %f24, %f25, %f26;
	st.global.f32 	[%rd7], %f27;
	ld.global.f32 	%f28, [%rd54];
	add.s64 	%rd58, %rd1, %rd55;
	ld.global.f32 	%f29, [%rd58];
	ld.global.f32 	%f30, [%rd8];
	fma.rn.f32 	%f31, %f28, %f29, %f30;
	st.global.f32 	[%rd8], %f31;
$L__BB4_11:
	add.s32 	%r48, %r19, 1;
	setp.gt.s32 	%p25, %r48, -1;
	setp.lt.s32 	%p26, %r48, %r29;
	and.pred  	%p27, %p25, %p26;
	and.pred  	%p28, %p1, %p27;
	not.pred 	%p29, %p28;
	@%p29 bra 	$L__BB4_13;
	add.s64 	%rd59, %rd112, 1;
	and.b64  	%rd60, %rd59, 4294967294;
	add.s64 	%rd61, %rd9, %rd60;
	mad.lo.s64 	%rd62, %rd61, %rd22, %rd110;
	shl.b64 	%rd63, %rd62, 2;
	add.s64 	%rd64, %rd4, %rd63;
	ld.global.f32 	%f32, [%rd64];
	mul.wide.s32 	%rd65, %r57, 4;
	add.s64 	%rd66, %rd3, %rd65;
	ld.global.f32 	%f33, [%rd66];
	ld.global.f32 	%f34, [%rd6];
	fma.rn.f32 	%f35, %f32, %f33, %f34;
	st.global.f32 	[%rd6], %f35;
	ld.global.f32 	%f36, [%rd64];
	add.s64 	%rd67, %rd2, %rd65;
	ld.global.f32 	%f37, [%rd67];
	ld.global.f32 	%f38, [%rd7];
	fma.rn.f32 	%f39, %f36, %f37, %f38;
	st.global.f32 	[%rd7], %f39;
	ld.global.f32 	%f40, [%rd64];
	add.s64 	%rd68, %rd1, %rd65;
	ld.global.f32 	%f41, [%rd68];
	ld.global.f32 	%f42, [%rd8];
	fma.rn.f32 	%f43, %f40, %f41, %f42;
	st.global.f32 	[%rd8], %f43;
$L__BB4_13:
	setp.gt.s32 	%p30, %r59, -1;
	setp.lt.s32 	%p31, %r59, %r29;
	and.pred  	%p32, %p30, %p31;
	and.pred  	%p33, %p1, %p32;
	not.pred 	%p34, %p33;
	@%p34 bra 	$L__BB4_15;
	add.s64 	%rd69, %rd112, 2;
	and.b64  	%rd70, %rd69, 4294967295;
	add.s64 	%rd71, %rd9, %rd70;
	mad.lo.s64 	%rd72, %rd71, %rd22, %rd110;
	shl.b64 	%rd73, %rd72, 2;
	add.s64 	%rd74, %rd4, %rd73;
	ld.global.f32 	%f44, [%rd74];
	mul.wide.s32 	%rd75, %r56, 4;
	add.s64 	%rd76, %rd3, %rd75;
	ld.global.f32 	%f45, [%rd76];
	ld.global.f32 	%f46, [%rd6];
	fma.rn.f32 	%f47, %f44, %f45, %f46;
	st.global.f32 	[%rd6], %f47;
	ld.global.f32 	%f48, [%rd74];
	add.s64 	%rd77, %rd2, %rd75;
	ld.global.f32 	%f49, [%rd77];
	ld.global.f32 	%f50, [%rd7];
	fma.rn.f32 	%f51, %f48, %f49, %f50;
	st.global.f32 	[%rd7], %f51;
	ld.global.f32 	%f52, [%rd74];
	add.s64 	%rd78, %rd1, %rd75;
	ld.global.f32 	%f53, [%rd78];
	ld.global.f32 	%f54, [%rd8];
	fma.rn.f32 	%f55, %f52, %f53, %f54;
	st.global.f32 	[%rd8], %f55;
$L__BB4_15:
	and.b64  	%rd114, %rd22, -4;
	add.s64 	%rd112, %rd112, 4;
	sub.s64 	%rd79, %rd112, %rd114;
	add.s32 	%r59, %r59, 4;
	shl.b32 	%r49, %r28, 2;
	add.s32 	%r58, %r58, %r49;
	add.s32 	%r57, %r57, %r49;
	add.s32 	%r56, %r56, %r49;
	add.s32 	%r55, %r55, %r49;
	shl.b64 	%rd80, %rd22, 4;
	add.s64 	%rd111, %rd111, %rd80;
	setp.ne.s64 	%p35, %rd79, 1;
	@%p35 bra 	$L__BB4_7;
$L__BB4_16:
	and.b64  	%rd81, %rd22, 3;
	setp.eq.s64 	%p36, %rd81, 0;
	@%p36 bra 	$L__BB4_26;
	setp.eq.s64 	%p37, %rd81, 1;
	@%p37 bra 	$L__BB4_23;
	cvt.u32.u64 	%r50, %rd114;
	add.s32 	%r25, %r4, %r50;
	setp.gt.s32 	%p38, %r25, -1;
	setp.lt.s32 	%p39, %r25, %r29;
	and.pred  	%p40, %p38, %p39;
	and.pred  	%p42, %p1, %p40;
	not.pred 	%p43, %p42;
	@%p43 bra 	$L__BB4_20;
	add.s64 	%rd82, %rd114, %rd9;
	mad.lo.s64 	%rd83, %rd82, %rd22, %rd110;
	shl.b64 	%rd84, %rd83, 2;
	add.s64 	%rd85, %rd4, %rd84;
	ld.global.f32 	%f56, [%rd85];
	mad.lo.s32 	%r51, %r25, %r28, %r9;
	mul.wide.s32 	%rd86, %r51, 4;
	add.s64 	%rd87, %rd3, %rd86;
	ld.global.f32 	%f57, [%rd87];
	ld.global.f32 	%f58, [%rd6];
	fma.rn.f32 	%f59, %f56, %f57, %f58;
	st.global.f32 	[%rd6], %f59;
	ld.global.f32 	%f60, [%rd85];
	add.s64 	%rd88, %rd2, %rd86;
	ld.global.f32 	%f61, [%rd88];
	ld.global.f32 	%f62, [%rd7];
	fma.rn.f32 	%f63, %f60, %f61, %f62;
	st.global.f32 	[%rd7], %f63;
	ld.global.f32 	%f64, [%rd85];
	add.s64 	%rd89, %rd1, %rd86;
	ld.global.f32 	%f65, [%rd89];
	ld.global.f32 	%f66, [%rd8];
	fma.rn.f32 	%f67, %f64, %f65, %f66;
	st.global.f32 	[%rd8], %f67;
$L__BB4_20:
	add.s32 	%r26, %r25, 1;
	setp.gt.s32 	%p44, %r26, -1;
	setp.lt.s32 	%p45, %r26, %r29;
	and.pred  	%p46, %p44, %p45;
	and.pred  	%p47, %p1, %p46;
	not.pred 	%p48, %p47;
	@%p48 bra 	$L__BB4_22;
	add.s64 	%rd90, %rd114, 1;
	and.b64  	%rd91, %rd90, 4294967295;
	add.s64 	%rd92, %rd9, %rd91;
	mad.lo.s64 	%rd93, %rd92, %rd22, %rd110;
	shl.b64 	%rd94, %rd93, 2;
	add.s64 	%rd95, %rd4, %rd94;
	ld.global.f32 	%f68, [%rd95];
	mad.lo.s32 	%r52, %r26, %r28, %r9;
	mul.wide.s32 	%rd96, %r52, 4;
	add.s64 	%rd97, %rd3, %rd96;
	ld.global.f32 	%f69, [%rd97];
	ld.global.f32 	%f70, [%rd6];
	fma.rn.f32 	%f71, %f68, %f69, %f70;
	st.global.f32 	[%rd6], %f71;
	ld.global.f32 	%f72, [%rd95];
	add.s64 	%rd98, %rd2, %rd96;
	ld.global.f32 	%f73, [%rd98];
	ld.global.f32 	%f74, [%rd7];
	fma.rn.f32 	%f75, %f72, %f73, %f74;
	st.global.f32 	[%rd7], %f75;
	ld.global.f32 	%f76, [%rd95];
	add.s64 	%rd99, %rd1, %rd96;
	ld.global.f32 	%f77, [%rd99];
	ld.global.f32 	%f78, [%rd8];
	fma.rn.f32 	%f79, %f76, %f77, %f78;
	st.global.f32 	[%rd8], %f79;
$L__BB4_22:
	add.s64 	%rd100, %rd114, 2;
	and.b64  	%rd114, %rd100, 4294967295;
$L__BB4_23:
	and.b64  	%rd101, %rd22, 1;
	setp.eq.b64 	%p49, %rd101, 1;
	not.pred 	%p50, %p49;
	@%p50 bra 	$L__BB4_26;
	cvt.u32.u64 	%r53, %rd114;
	add.s32 	%r27, %r4, %r53;
	setp.gt.s32 	%p51, %r27, -1;
	setp.lt.s32 	%p52, %r27, %r29;
	and.pred  	%p53, %p51, %p52;
	and.pred  	%p55, %p1, %p53;
	not.pred 	%p56, %p55;
	@%p56 bra 	$L__BB4_26;
	add.s64 	%rd102, %rd114, %rd9;
	mad.lo.s64 	%rd103, %rd102, %rd22, %rd110;
	shl.b64 	%rd104, %rd103, 2;
	add.s64 	%rd105, %rd4, %rd104;
	ld.global.f32 	%f80, [%rd105];
	mad.lo.s32 	%r54, %r27, %r28, %r9;
	mul.wide.s32 	%rd106, %r54, 4;
	add.s64 	%rd107, %rd3, %rd106;
	ld.global.f32 	%f81, [%rd107];
	ld.global.f32 	%f82, [%rd6];
	fma.rn.f32 	%f83, %f80, %f81, %f82;
	st.global.f32 	[%rd6], %f83;
	ld.global.f32 	%f84, [%rd105];
	add.s64 	%rd108, %rd2, %rd106;
	ld.global.f32 	%f85, [%rd108];
	ld.global.f32 	%f86, [%rd7];
	fma.rn.f32 	%f87, %f84, %f85, %f86;
	st.global.f32 	[%rd7], %f87;
	ld.global.f32 	%f88, [%rd105];
	add.s64 	%rd109, %rd1, %rd106;
	ld.global.f32 	%f89, [%rd109];
	ld.global.f32 	%f90, [%rd8];
	fma.rn.f32 	%f91, %f88, %f89, %f90;
	st.global.f32 	[%rd8], %f91;
$L__BB4_26:
	add.s64 	%rd110, %rd110, 1;
	setp.gt.u64 	%p57, %rd22, %rd110;
	@%p57 bra 	$L__BB4_5;
$L__BB4_27:
	ret;

}
	// .globl	_Z24convolution_nonsep_paramiiiimPfS_S_PKfS_
.visible .entry _Z24convolution_nonsep_paramiiiimPfS_S_PKfS_(
	.param .u32 _Z24convolution_nonsep_paramiiiimPfS_S_PKfS__param_0,
	.param .u32 _Z24convolution_nonsep_paramiiiimPfS_S_PKfS__param_1,
	.param .u32 _Z24convolution_nonsep_paramiiiimPfS_S_PKfS__param_2,
	.param .u32 _Z24convolution_nonsep_paramiiiimPfS_S_PKfS__param_3,
	.param .u64 _Z24convolution_nonsep_paramiiiimPfS_S_PKfS__param_4,
	.param .u64 .ptr .align 1 _Z24convolution_nonsep_paramiiiimPfS_S_PKfS__param_5,
	.param .u64 .ptr .align 1 _Z24convolution_nonsep_paramiiiimPfS_S_PKfS__param_6,
	.param .u64 .ptr .align 1 _Z24convolution_nonsep_paramiiiimPfS_S_PKfS__param_7,
	.param .u64 .ptr .align 1 _Z24convolution_nonsep_paramiiiimPfS_S_PKfS__param_8,
	.param .u64 .ptr .align 1 _Z24convolution_nonsep_paramiiiimPfS_S_PKfS__param_9
)
{
	.reg .pred 	%p<58>;
	.reg .b32 	%r<61>;
	.reg .b32 	%f<52>;
	.reg .b64 	%rd<92>;
	.reg .b64 	%fd<11>;

	ld.param.u32 	%r31, [_Z24convolution_nonsep_paramiiiimPfS_S_PKfS__param_0];
	ld.param.u32 	%r32, [_Z24convolution_nonsep_paramiiiimPfS_S_PKfS__param_1];
	ld.param.u32 	%r33, [_Z24convolution_nonsep_paramiiiimPfS_S_PKfS__param_2];
	ld.param.u32 	%r34, [_Z24convolution_nonsep_paramiiiimPfS_S_PKfS__param_3];
	ld.param.u64 	%rd20, [_Z24convolution_nonsep_paramiiiimPfS_S_PKfS__param_4];
	ld.param.u64 	%rd24, [_Z24convolution_nonsep_paramiiiimPfS_S_PKfS__param_5];
	ld.param.u64 	%rd21, [_Z24convolution_nonsep_paramiiiimPfS_S_PKfS__param_6];
	ld.param.u64 	%rd22, [_Z24convolution_nonsep_paramiiiimPfS_S_PKfS__param_7];
	ld.param.u64 	%rd25, [_Z24convolution_nonsep_paramiiiimPfS_S_PKfS__param_8];
	ld.param.u64 	%rd23, [_Z24convolution_nonsep_paramiiiimPfS_S_PKfS__param_9];
	cvta.to.global.u64 	%rd1, %rd25;
	cvta.to.global.u64 	%rd2, %rd24;
	mov.u32 	%r36, %ntid.x;
	mov.u32 	%r37, %ctaid.x;
	mov.u32 	%r38, %tid.x;
	mad.lo.s32 	%r1, %r36, %r37, %r38;
	mov.u32 	%r39, %ntid.y;
	mov.u32 	%r40, %ctaid.y;
	mov.u32 	%r41, %tid.y;
	mad.lo.s32 	%r42, %r39, %r40, %r41;
	setp.ge.s32 	%p2, %r1, %r33;
	setp.ge.s32 	%p3, %r42, %r34;
	or.pred  	%p4, %p2, %p3;
	@%p4 bra 	$L__BB5_27;
	cvta.to.global.u64 	%rd26, %rd23;
	cvta.to.global.u64 	%rd27, %rd21;
	mad.lo.s32 	%r43, %r33, %r42, %r1;
	cvt.s64.s32 	%rd3, %r43;
	mul.wide.s32 	%rd28, %r43, 4;
	add.s64 	%rd4, %rd26, %rd28;
	mov.b32 	%r44, 0;
	st.global.u32 	[%rd4], %r44;
	add.s64 	%rd29, %rd27, %rd28;
	ld.global.f32 	%f1, [%rd29];
	setp.lt.f32 	%p5, %f1, 0f00000000;
	@%p5 bra 	$L__BB5_27;
	cvta.to.global.u64 	%rd30, %rd22;
	shl.b64 	%rd31, %rd3, 2;
	add.s64 	%rd32, %rd30, %rd31;
	ld.global.f32 	%f2, [%rd32];
	setp.lt.f32 	%p6, %f2, 0f00000000;
	cvt.rn.f32.s32 	%f21, %r31;
	setp.gt.f32 	%p7, %f1, %f21;
	cvt.rn.f32.s32 	%f22, %r32;
	setp.gt.f32 	%p8, %f2, %f22;
	or.pred  	%p9, %p7, %p8;
	or.pred  	%p10, %p9, %p6;
	@%p10 bra 	$L__BB5_27;
	setp.eq.s64 	%p11, %rd20, 0;
	@%p11 bra 	$L__BB5_27;
	add.f32 	%f24, %f2, 0fBF000000;
	add.f32 	%f25, %f1, 0fBF000000;
	cvt.f64.f32 	%fd1, %f25;
	div.s32 	%r45, %r31, %r33;
	cvt.rn.f32.s32 	%f26, %r45;
	cvt.f64.f32 	%fd2, %f26;
	mul.f64 	%fd3, %fd2, 0d3FE0000000000000;
	sub.f64 	%fd4, %fd1, %fd3;
	add.f64 	%fd5, %fd4, 0d3FE0000000000000;
	cvt.rmi.f64.f64 	%fd6, %fd5;
	cvt.rzi.s32.f64 	%r3, %fd6;
	cvt.f64.f32 	%fd7, %f24;
	sub.f64 	%fd8, %fd7, %fd3;
	add.f64 	%fd9, %fd8, 0d3FE0000000000000;
	cvt.rmi.f64.f64 	%fd10, %fd9;
	cvt.rzi.s32.f64 	%r4, %fd10;
	mul.lo.s64 	%rd5, %rd20, %rd3;
	and.b64  	%rd6, %rd20, -4;
	neg.s64 	%rd7, %rd6;
	add.s32 	%r5, %r4, 3;
	mul.lo.s32 	%r46, %r4, %r31;
	add.s32 	%r47, %r46, %r31;
	add.s32 	%r6, %r3, %r47;
	shl.b32 	%r7, %r31, 2;
	add.s32 	%r48, %r4, 2;
	mad.lo.s32 	%r8, %r31, %r48, %r3;
	mad.lo.s32 	%r9, %r31, %r5, %r3;
	add.s32 	%r10, %r3, %r46;
	mul.lo.s64 	%rd8, %rd5, %rd20;
	shl.b64 	%rd9, %rd20, 4;
	mov.b64 	%rd87, 0;
	mov.f32 	%f43, 0f00000000;
$L__BB5_5:
	setp.lt.u64 	%p12, %rd20, 4;
	cvt.u32.u64 	%r11, %rd87;
	add.s32 	%r12, %r3, %r11;
	setp.gt.s32 	%p13, %r12, -1;
	setp.lt.s32 	%p14, %r12, %r31;
	and.pred  	%p1, %p13, %p14;
	mov.b64 	%rd91, 0;
	@%p12 bra 	$L__BB5_16;
	add.s32 	%r59, %r6, %r11;
	add.s32 	%r58, %r8, %r11;
	add.s32 	%r57, %r9, %r11;
	add.s32 	%r56, %r10, %r11;
	add.s64 	%rd36, %rd8, %rd87;
	shl.b64 	%rd37, %rd36, 2;
	add.s64 	%rd88, %rd2, %rd37;
	mov.b64 	%rd89, 1;
	mov.u32 	%r60, %r5;
$L__BB5_7:
	.pragma "nounroll";
	add.s32 	%r49, %r60, -3;
	setp.gt.s32 	%p15, %r49, -1;
	setp.lt.s32 	%p16, %r49, %r32;
	and.pred  	%p17, %p15, %p16;
	and.pred  	%p18, %p1, %p17;
	not.pred 	%p19, %p18;
	@%p19 bra 	$L__BB5_9;
	ld.global.f32 	%f27, [%rd88];
	mul.wide.s32 	%rd38, %r56, 4;
	add.s64 	%rd39, %rd1, %rd38;
	ld.global.f32 	%f28, [%rd39];
	fma.rn.f32 	%f43, %f27, %f28, %f43;
	st.global.f32 	[%rd4], %f43;
$L__BB5_9:
	add.s32 	%r22, %r60, -2;
	setp.gt.s32 	%p20, %r22, -1;
	setp.lt.s32 	%p21, %r22, %r32;
	and.pred  	%p22, %p20, %p21;
	and.pred  	%p23, %p1, %p22;
	not.pred 	%p24, %p23;
	@%p24 bra 	$L__BB5_11;
	and.b64  	%rd40, %rd89, 4294967293;
	add.s64 	%rd41, %rd5, %rd40;
	mad.lo.s64 	%rd42, %rd41, %rd20, %rd87;
	shl.b64 	%rd43, %rd42, 2;
	add.s64 	%rd44, %rd2, %rd43;
	ld.global.f32 	%f29, [%rd44];
	mul.wide.s32 	%rd45, %r59, 4;
	add.s64 	%rd46, %rd1, %rd45;
	ld.global.f32 	%f30, [%rd46];
	fma.rn.f32 	%f43, %f29, %f30, %f43;
	st.global.f32 	[%rd4], %f43;
$L__BB5_11:
	add.s32 	%r50, %r22, 1;
	setp.gt.s32 	%p25, %r50, -1;
	setp.lt.s32 	%p26, %r50, %r32;
	and.pred  	%p27, %p25, %p26;
	and.pred  	%p28, %p1, %p27;
	not.pred 	%p29, %p28;
	@%p29 bra 	$L__BB5_13;
	add.s64 	%rd47, %rd89, 1;
	and.b64  	%rd48, %rd47, 4294967294;
	add.s64 	%rd49, %rd5, %rd48;
	mad.lo.s64 	%rd50, %rd49, %rd20, %rd87;
	shl.b64 	%rd51, %rd50, 2;
	add.s64 	%rd52, %rd2, %rd51;
	ld.global.f32 	%f31, [%rd52];
	mul.wide.s32 	%rd53, %r58, 4;
	add.s64 	%rd54, %rd1, %rd53;
	ld.global.f32 	%f32, [%rd54];
	fma.rn.f32 	%f43, %f31, %f32, %f43;
	st.global.f32 	[%rd4], %f43;
$L__BB5_13:
	setp.gt.s32 	%p30, %r60, -1;
	setp.lt.s32 	%p31, %r60, %r32;
	and.pred  	%p32, %p30, %p31;
	and.pred  	%p33, %p1, %p32;
	not.pred 	%p34, %p33;
	@%p34 bra 	$L__BB5_15;
	add.s64 	%rd55, %rd89, 2;
	and.b64  	%rd56, %rd55, 4294967295;
	add.s64 	%rd57, %rd5, %rd56;
	mad.lo.s64 	%rd58, %rd57, %rd20, %rd87;
	shl.b64 	%rd59, %rd58, 2;
	add.s64 	%rd60, %rd2, %rd59;
	ld.global.f32 	%f33, [%rd60];
	mul.wide.s32 	%rd61, %r57, 4;
	add.s64 	%rd62, %rd1, %rd61;
	ld.global.f32 	%f34, [%rd62];
	fma.rn.f32 	%f43, %f33, %f34, %f43;
	st.global.f32 	[%rd4], %f43;
$L__BB5_15:
	add.s64 	%rd89, %rd89, 4;
	add.s64 	%rd63, %rd7, %rd89;
	add.s32 	%r60, %r60, 4;
	add.s32 	%r59, %r59, %r7;
	add.s32 	%r58, %r58, %r7;
	add.s32 	%r57, %r57, %r7;
	add.s32 	%r56, %r56, %r7;
	add.s64 	%rd88, %rd88, %rd9;
	setp.ne.s64 	%p35, %rd63, 1;
	mov.u64 	%rd91, %rd6;
	@%p35 bra 	$L__BB5_7;
$L__BB5_16:
	and.b64  	%rd64, %rd20, 3;
	setp.eq.s64 	%p36, %rd64, 0;
	@%p36 bra 	$L__BB5_26;
	setp.eq.s64 	%p37, %rd64, 1;
	@%p37 bra 	$L__BB5_23;
	cvt.u32.u64 	%r51, %rd91;
	add.s32 	%r28, %r4, %r51;
	setp.gt.s32 	%p38, %r28, -1;
	setp.lt.s32 	%p39, %r28, %r32;
	and.pred  	%p40, %p38, %p39;
	and.pred  	%p42, %p1, %p40;
	not.pred 	%p43, %p42;
	@%p43 bra 	$L__BB5_20;
	add.s64 	%rd65, %rd91, %rd5;
	mad.lo.s64 	%rd66, %rd65, %rd20, %rd87;
	shl.b64 	%rd67, %rd66, 2;
	add.s64 	%rd68, %rd2, %rd67;
	ld.global.f32 	%f35, [%rd68];
	mad.lo.s32 	%r52, %r28, %r31, %r12;
	mul.wide.s32 	%rd69, %r52, 4;
	add.s64 	%rd70, %rd1, %rd69;
	ld.global.f32 	%f36, [%rd70];
	fma.rn.f32 	%f43, %f35, %f36, %f43;
	st.global.f32 	[%rd4], %f43;
$L__BB5_20:
	add.s32 	%r29, %r28, 1;
	setp.gt.s32 	%p44, %r29, -1;
	setp.lt.s32 	%p45, %r29, %r32;
	and.pred  	%p46, %p44, %p45;
	and.pred  	%p47, %p1, %p46;
	not.pred 	%p48, %p47;
	@%p48 bra 	$L__BB5_22;
	add.s64 	%rd71, %rd91, 1;
	and.b64  	%rd72, %rd71, 4294967295;
	add.s64 	%rd73, %rd5, %rd72;
	mad.lo.s64 	%rd74, %rd73, %rd20, %rd87;
	shl.b64 	%rd75, %rd74, 2;
	add.s64 	%rd76, %rd2, %rd75;
	ld.global.f32 	%f37, [%rd76];
	mad.lo.s32 	%r53, %r29, %r31, %r12;
	mul.wide.s32 	%rd77, %r53, 4;
	add.s64 	%rd78, %rd1, %rd77;
	ld.global.f32 	%f38, [%rd78];
	fma.rn.f32 	%f43, %f37, %f38, %f43;
	st.global.f32 	[%rd4], %f43;
$L__BB5_22:
	add.s64 	%rd79, %rd91, 2;
	and.b64  	%rd91, %rd79, 4294967295;
$L__BB5_23:
	and.b64  	%rd80, %rd20, 1;
	setp.eq.b64 	%p49, %rd80, 1;
	not.pred 	%p50, %p49;
	@%p50 bra 	$L__BB5_26;
	cvt.u32.u64 	%r54, %rd91;
	add.s32 	%r30, %r4, %r54;
	setp.gt.s32 	%p51, %r30, -1;
	setp.lt.s32 	%p52, %r30, %r32;
	and.pred  	%p53, %p51, %p52;
	and.pred  	%p55, %p1, %p53;
	not.pred 	%p56, %p55;
	@%p56 bra 	$L__BB5_26;
	add.s64 	%rd81, %rd91, %rd5;
	mad.lo.s64 	%rd82, %rd81, %rd20, %rd87;
	shl.b64 	%rd83, %rd82, 2;
	add.s64 	%rd84, %rd2, %rd83;
	ld.global.f32 	%f39, [%rd84];
	mad.lo.s32 	%r55, %r30, %r31, %r12;
	mul.wide.s32 	%rd85, %r55, 4;
	add.s64 	%rd86, %rd1, %rd85;
	ld.global.f32 	%f40, [%rd86];
	fma.rn.f32 	%f43, %f39, %f40, %f43;
	st.global.f32 	[%rd4], %f43;
$L__BB5_26:
	add.s64 	%rd87, %rd87, 1;
	setp.gt.u64 	%p57, %rd20, %rd87;
	@%p57 bra 	$L__BB5_5;
$L__BB5_27:
	ret;

}
.entry _Z26deconvolution_nonsep_paramiiiPKfPiiimmPfS2_S2_S2_S2_(
	.param .u32 _Z26deconvolution_nonsep_paramiiiPKfPiiimmPfS2_S2_S2_S2__param_0,
	.param .u32 _Z26deconvolution_nonsep_paramiiiPKfPiiimmPfS2_S2_S2_S2__param_1,
	.param .u32 _Z26deconvolution_nonsep_paramiiiPKfPiiimmPfS2_S2_S2_S2__param_2,
	.param .u64 .ptr .align 1 _Z26deconvolution_nonsep_paramiiiPKfPiiimmPfS2_S2_S2_S2__param_3,
	.param .u64 .ptr .align 1 _Z26deconvolution_nonsep_paramiiiPKfPiiimmPfS2_S2_S2_S2__param_4,
	.param .u32 _Z26deconvolution_nonsep_paramiiiPKfPiiimmPfS2_S2_S2_S2__param_5,
	.param .u32 _Z26deconvolution_nonsep_paramiiiPKfPiiimmPfS2_S2_S2_S2__param_6,
	.param .u64 _Z26deconvolution_nonsep_paramiiiPKfPiiimmPfS2_S2_S2_S2__param_7,
	.param .u64 _Z26deconvolution_nonsep_paramiiiPKfPiiimmPfS2_S2_S2_S2__param_8,
	.param .u64 .ptr .align 1 _Z26deconvolution_nonsep_paramiiiPKfPiiimmPfS2_S2_S2_S2__param_9,
	.param .u64 .ptr .align 1 _Z26deconvolution_nonsep_paramiiiPKfPiiimmPfS2_S2_S2_S2__param_10,
	.param .u64 .ptr .align 1 _Z26deconvolution_nonsep_paramiiiPKfPiiimmPfS2_S2_S2_S2__param_11,
	.param .u64 .ptr .align 1 _Z26deconvolution_nonsep_paramiiiPKfPiiimmPfS2_S2_S2_S2__param_12,
	.param .u64 .ptr .align 1 _Z26deconvolution_nonsep_paramiiiPKfPiiimmPfS2_S2_S2_S2__param_13
)
{
	.reg .pred 	%p<95>;
	.reg .b32 	%r<80>;
	.reg .b32 	%f<83>;
	.reg .b64 	%rd<124>;
	.reg .b64 	%fd<11>;

	ld.param.u32 	%r39, [_Z26deconvolution_nonsep_paramiiiPKfPiiimmPfS2_S2_S2_S2__param_0];
	ld.param.u32 	%r40, [_Z26deconvolution_nonsep_paramiiiPKfPiiimmPfS2_S2_S2_S2__param_1];
	ld.param.u32 	%r41, [_Z26deconvolution_nonsep_paramiiiPKfPiiimmPfS2_S2_S2_S2__param_2];
	ld.param.u64 	%rd20, [_Z26deconvolution_nonsep_paramiiiPKfPiiimmPfS2_S2_S2_S2__param_3];
	ld.param.u64 	%rd21, [_Z26deconvolution_nonsep_paramiiiPKfPiiimmPfS2_S2_S2_S2__param_4];
	ld.param.u32 	%r42, [_Z26deconvolution_nonsep_paramiiiPKfPiiimmPfS2_S2_S2_S2__param_5];
	ld.param.u32 	%r43, [_Z26deconvolution_nonsep_paramiiiPKfPiiimmPfS2_S2_S2_S2__param_6];
	ld.param.u64 	%rd22, [_Z26deconvolution_nonsep_paramiiiPKfPiiimmPfS2_S2_S2_S2__param_7];
	ld.param.u64 	%rd23, [_Z26deconvolution_nonsep_paramiiiPKfPiiimmPfS2_S2_S2_S2__param_8];
	ld.param.u64 	%rd24, [_Z26deconvolution_nonsep_paramiiiPKfPiiimmPfS2_S2_S2_S2__param_9];
	ld.param.u64 	%rd25, [_Z26deconvolution_nonsep_paramiiiPKfPiiimmPfS2_S2_S2_S2__param_10];
	ld.param.u64 	%rd26, [_Z26deconvolution_nonsep_paramiiiPKfPiiimmPfS2_S2_S2_S2__param_11];
	ld.param.u64 	%rd27, [_Z26deconvolution_nonsep_paramiiiPKfPiiimmPfS2_S2_S2_S2__param_12];
	ld.param.u64 	%rd28, [_Z26deconvolution_nonsep_paramiiiPKfPiiimmPfS2_S2_S2_S2__param_13];
	cvta.to.global.u64 	%rd1, %rd27;
	cvta.to.global.u64 	%rd2, %rd28;
	cvta.to.global.u64 	%rd3, %rd24;
	mov.u32 	%r44, %ctaid.x;
	mov.u32 	%r45, %tid.x;
	mad.lo.s32 	%r46, %r41, %r44, %r45;
	add.s32 	%r1, %r46, %r42;
	setp.ge.s32 	%p3, %r1, %r43;
	@%p3 bra 	$L__BB6_48;
	cvta.to.global.u64 	%rd29, %rd21;
	cvta.to.global.u64 	%rd4, %rd25;
	cvta.to.global.u64 	%rd5, %rd26;
	mul.wide.s32 	%rd30, %r1, 4;
	add.s64 	%rd31, %rd29, %rd30;
	ld.global.u32 	%r2, [%rd31];
	setp.eq.s64 	%p4, %rd22, 0;
	@%p4 bra 	$L__BB6_48;
	cvt.s64.s32 	%rd32, %r2;
	mul.wide.s32 	%rd33, %r2, 4;
	add.s64 	%rd34, %rd5, %rd33;
	ld.global.f32 	%f1, [%rd34];
	add.f32 	%f2, %f1, 0fBF000000;
	add.s64 	%rd35, %rd4, %rd33;
	ld.global.f32 	%f3, [%rd35];
	add.f32 	%f4, %f3, 0fBF000000;
	cvt.f64.f32 	%fd1, %f4;
	cvt.rn.f32.u64 	%f5, %rd23;
	cvt.f64.f32 	%fd2, %f5;
	mul.f64 	%fd3, %fd2, 0d3FE0000000000000;
	sub.f64 	%fd4, %fd1, %fd3;
	add.f64 	%fd5, %fd4, 0d3FE0000000000000;
	cvt.rmi.f64.f64 	%fd6, %fd5;
	cvt.rzi.s32.f64 	%r3, %fd6;
	cvt.f64.f32 	%fd7, %f2;
	sub.f64 	%fd8, %fd7, %fd3;
	add.f64 	%fd9, %fd8, 0d3FE0000000000000;
	cvt.rmi.f64.f64 	%fd10, %fd9;
	cvt.rzi.s32.f64 	%r4, %fd10;
	setp.eq.s64 	%p5, %rd24, 0;
	mul.lo.s64 	%rd6, %rd22, %rd32;
	cvta.to.global.u64 	%rd36, %rd20;
	add.s64 	%rd7, %rd36, %rd33;
	@%p5 bra 	$L__BB6_25;
	and.b64  	%rd8, %rd22, 3;
	mov.b64 	%rd121, 0;
$L__BB6_4:
	setp.lt.u64 	%p6, %rd22, 4;
	cvt.u32.u64 	%r47, %rd121;
	add.s32 	%r31, %r3, %r47;
	setp.gt.s32 	%p7, %r31, -1;
	setp.lt.s32 	%p8, %r31, %r39;
	and.pred  	%p2, %p7, %p8;
	mov.b64 	%rd123, 0;
	@%p6 bra 	$L__BB6_15;
	mov.b64 	%rd122, 0;
$L__BB6_6:
	cvt.u32.u64 	%r48, %rd122;
	add.s32 	%r32, %r4, %r48;
	setp.gt.s32 	%p9, %r32, -1;
	setp.lt.s32 	%p10, %r32, %r40;
	and.pred  	%p11, %p9, %p10;
	and.pred  	%p13, %p2, %p11;
	not.pred 	%p14, %p13;
	@%p14 bra 	$L__BB6_8;
	add.s64 	%rd40, %rd122, %rd6;
	mad.lo.s64 	%rd41, %rd40, %rd22, %rd121;
	shl.b64 	%rd42, %rd41, 2;
	add.s64 	%rd43, %rd3, %rd42;
	ld.global.f32 	%f6, [%rd43];
	mad.lo.s32 	%r49, %r32, %r39, %r31;
	mul.wide.s32 	%rd44, %r49, 4;
	add.s64 	%rd45, %rd2, %rd44;
	ld.global.f32 	%f7, [%rd45];
	add.f32 	%f8, %f6, %f7;
	st.global.f32 	[%rd45], %f8;
	ld.global.f32 	%f9, [%rd7];
	add.s64 	%rd46, %rd1, %rd44;
	ld.global.f32 	%f10, [%rd46];
	fma.rn.f32 	%f11, %f6, %f9, %f10;
	st.global.f32 	[%rd46], %f11;
$L__BB6_8:
	add.s32 	%r33, %r32, 1;
	setp.gt.s32 	%p15, %r33, -1;
	setp.lt.s32 	%p16, %r33, %r40;
	and.pred  	%p17, %p15, %p16;
	and.pred  	%p18, %p2, %p17;
	not.pred 	%p19, %p18;
	@%p19 bra 	$L__BB6_10;
	add.s64 	%rd47, %rd122, 1;
	and.b64  	%rd48, %rd47, 4294967293;
	add.s64 	%rd49, %rd6, %rd48;
	mad.lo.s64 	%rd50, %rd49, %rd22, %rd121;
	shl.b64 	%rd51, %rd50, 2;
	add.s64 	%rd52, %rd3, %rd51;
	ld.global.f32 	%f12, [%rd52];
	mad.lo.s32 	%r50, %r33, %r39, %r31;
	mul.wide.s32 	%rd53, %r50, 4;
	add.s64 	%rd54, %rd2, %rd53;
	ld.global.f32 	%f13, [%rd54];
	add.f32 	%f14, %f12, %f13;
	st.global.f32 	[%rd54], %f14;
	ld.global.f32 	%f15, [%rd7];
	add.s64 	%rd55, %rd1, %rd53;
	ld.global.f32 	%f16, [%rd55];
	fma.rn.f32 	%f17, %f12, %f15, %f16;
	st.global.f32 	[%rd55], %f17;
$L__BB6_10:
	add.s32 	%r34, %r32, 2;
	setp.gt.s32 	%p20, %r34, -1;
	setp.lt.s32 	%p21, %r34, %r40;
	and.pred  	%p22, %p20, %p21;
	and.pred  	%p23, %p2, %p22;
	not.pred 	%p24, %p23;
	@%p24 bra 	$L__BB6_12;
	add.s64 	%rd56, %rd122, 2;
	and.b64  	%rd57, %rd56, 4294967294;
	add.s64 	%rd58, %rd6, %rd57;
	mad.lo.s64 	%rd59, %rd58, %rd22, %rd121;
	shl.b64 	%rd60, %rd59, 2;
	add.s64 	%rd61, %rd3, %rd60;
	ld.global.f32 	%f18, [%rd61];
	mad.lo.s32 	%r51, %r34, %r39, %r31;
	mul.wide.s32 	%rd62, %r51, 4;
	add.s64 	%rd63, %rd2, %rd62;
	ld.global.f32 	%f19, [%rd63];
	add.f32 	%f20, %f18, %f19;
	st.global.f32 	[%rd63], %f20;
	ld.global.f32 	%f21, [%rd7];
	add.s64 	%rd64, %rd1, %rd62;
	ld.global.f32 	%f22, [%rd64];
	fma.rn.f32 	%f23, %f18, %f21, %f22;
	st.global.f32 	[%rd64], %f23;
$L__BB6_12:
	add.s32 	%r35, %r32, 3;
	setp.gt.s32 	%p25, %r35, -1;
	setp.lt.s32 	%p26, %r35, %r40;
	and.pred  	%p27, %p25, %p26;
	and.pred  	%p28, %p2, %p27;
	not.pred 	%p29, %p28;
	@%p29 bra 	$L__BB6_14;
	add.s64 	%rd65, %rd122, 3;
	and.b64  	%rd66, %rd65, 4294967295;
	add.s64 	%rd67, %rd6, %rd66;
	mad.lo.s64 	%rd68, %rd67, %rd22, %rd121;
	shl.b64 	%rd69, %rd68, 2;
	add.s64 	%rd70, %rd3, %rd69;
	ld.global.f32 	%f24, [%rd70];
	mad.lo.s32 	%r52, %r35, %r39, %r31;
	mul.wide.s32 	%rd71, %r52, 4;
	add.s64 	%rd72, %rd2, %rd71;
	ld.global.f32 	%f25, [%rd72];
	add.f32 	%f26, %f24, %f25;
	st.global.f32 	[%rd72], %f26;
	ld.global.f32 	%f27, [%rd7];
	add.s64 	%rd73, %rd1, %rd71;
	ld.global.f32 	%f28, [%rd73];
	fma.rn.f32 	%f29, %f24, %f27, %f28;
	st.global.f32 	[%rd73], %f29;
$L__BB6_14:
	add.s64 	%rd122, %rd122, 4;
	and.b64  	%rd123, %rd22, -4;
	setp.ne.s64 	%p30, %rd122, %rd123;
	@%p30 bra 	$L__BB6_6;
$L__BB6_15:
	setp.eq.s64 	%p31, %rd8, 0;
	@%p31 bra 	$L__BB6_24;
	cvt.u32.u64 	%r53, %rd123;
	add.s32 	%r36, %r4, %r53;
	setp.gt.s32 	%p32, %r36, -1;
	setp.lt.s32 	%p33, %r36, %r40;
	and.pred  	%p34, %p32, %p33;
	and.pred  	%p36, %p2, %p34;
	not.pred 	%p37, %p36;
	@%p37 bra 	$L__BB6_18;
	add.s64 	%rd74, %rd123, %rd6;
	mad.lo.s64 	%rd75, %rd74, %rd22, %rd121;
	shl.b64 	%rd76, %rd75, 2;
	add.s64 	%rd77, %rd3, %rd76;
	ld.global.f32 	%f30, [%rd77];
	mad.lo.s32 	%r54, %r36, %r39, %r31;
	mul.wide.s32 	%rd78, %r54, 4;
	add.s64 	%rd79, %rd2, %rd78;
	ld.global.f32 	%f31, [%rd79];
	add.f32 	%f32, %f30, %f31;
	st.global.f32 	[%rd79], %f32;
	ld.global.f32 	%f33, [%rd7];
	add.s64 	%rd80, %rd1, %rd78;
	ld.global.f32 	%f34, [%rd80];
	fma.rn.f32 	%f35, %f30, %f33, %f34;
	st.global.f32 	[%rd80], %f35;
$L__BB6_18:
	setp.eq.s64 	%p38, %rd8, 1;
	@%p38 bra 	$L__BB6_24;
	add.s32 	%r37, %r36, 1;
	setp.gt.s32 	%p39, %r37, -1;
	setp.lt.s32 	%p40, %r37, %r40;
	and.pred  	%p41, %p39, %p40;
	and.pred  	%p42, %p2, %p41;
	not.pred 	%p43, %p42;
	@%p43 bra 	$L__BB6_21;
	add.s64 	%rd81, %rd123, 1;
	and.b64  	%rd82, %rd81, 4294967295;
	add.s64 	%rd83, %rd6, %rd82;
	mad.lo.s64 	%rd84, %rd83, %rd22, %rd121;
	shl.b64 	%rd85, %rd84, 2;
	add.s64 	%rd86, %rd3, %rd85;
	ld.global.f32 	%f36, [%rd86];
	mad.lo.s32 	%r55, %r37, %r39, %r31;
	mul.wide.s32 	%rd87, %r55, 4;
	add.s64 	%rd88, %rd2, %rd87;
	ld.global.f32 	%f37, [%rd88];
	add.f32 	%f38, %f36, %f37;
	st.global.f32 	[%rd88], %f38;
	ld.global.f32 	%f39, [%rd7];
	add.s64 	%rd89, %rd1, %rd87;
	ld.global.f32 	%f40, [%rd89];
	fma.rn.f32 	%f41, %f36, %f39, %f40;
	st.global.f32 	[%rd89], %f41;
$L__BB6_21:
	setp.eq.s64 	%p44, %rd8, 2;
	add.s64 	%rd18, %rd123, 2;
	@%p44 bra 	$L__BB6_24;
	add.s32 	%r38, %r36, 2;
	setp.gt.s32 	%p45, %r38, -1;
	setp.lt.s32 	%p46, %r38, %r40;
	and.pred  	%p47, %p45, %p46;
	and.pred  	%p48, %p2, %p47;
	not.pred 	%p49, %p48;
	@%p49 bra 	$L__BB6_24;
	and.b64  	%rd90, %rd18, 4294967295;
	add.s64 	%rd91, %rd6, %rd90;
	mad.lo.s64 	%rd92, %rd91, %rd22, %rd121;
	shl.b64 	%rd93, %rd92, 2;
	add.s64 	%rd94, %rd3, %rd93;
	ld.global.f32 	%f42, [%rd94];
	mad.lo.s32 	%r56, %r38, %r39, %r31;
	mul.wide.s32 	%rd95, %r56, 4;
	add.s64 	%rd96, %rd2, %rd95;
	ld.global.f32 	%f43, [%rd96];
	add.f32 	%f44, %f42, %f43;
	st.global.f32 	[%rd96], %f44;
	ld.global.f32 	%f45, [%rd7];
	add.s64 	%rd97, %rd1, %rd95;
	ld.global.f32 	%f46, [%rd97];
	fma.rn.f32 	%f47, %f42, %f45, %f46;
	st.global.f32 	[%rd97], %f47;
$L__BB6_24:
	add.s64 	%rd121, %rd121, 1;
	setp.gt.u64 	%p50, %rd22, %rd121;
	@%p50 bra 	$L__BB6_4;
	bra.uni 	$L__BB6_48;
$L__BB6_25:
	and.b64  	%rd9, %rd22, 3;
	mad.lo.s32 	%r58, %r39, %r4, %r39;
	add.s32 	%r5, %r3, %r58;
	add.s32 	%r59, %r4, 2;
	mad.lo.s32 	%r6, %r39, %r59, %r3;
	mov.b32 	%r72, 0;
$L__BB6_26:
	setp.lt.u64 	%p51, %rd22, 4;
	add.s32 	%r8, %r72, %r3;
	setp.gt.s32 	%p52, %r8, -1;
	setp.lt.s32 	%p53, %r8, %r39;
	and.pred  	%p1, %p52, %p53;
	mov.b32 	%r79, 0;
	@%p51 bra 	$L__BB6_38;
	and.b64  	%rd120, %rd22, -4;
	add.s32 	%r77, %r5, %r72;
	add.s32 	%r75, %r6, %r72;
	add.s32 	%r62, %r4, 3;
	mad.lo.s32 	%r63, %r39, %r62, %r3;
	add.s32 	%r74, %r63, %r72;
	mad.lo.s32 	%r64, %r4, %r39, %r3;
	add.s32 	%r73, %r64, %r72;
	mov.b32 	%r78, 1;
	mov.u32 	%r76, %r4;
$L__BB6_28:
	setp.gt.s32 	%p54, %r76, -1;
	setp.lt.s32 	%p55, %r76, %r40;
	and.pred  	%p56, %p54, %p55;
	and.pred  	%p57, %p1, %p56;
	not.pred 	%p58, %p57;
	@%p58 bra 	$L__BB6_30;
	mul.wide.s32 	%rd98, %r73, 4;
	add.s64 	%rd99, %rd2, %rd98;
	ld.global.f32 	%f48, [%rd99];
	add.f32 	%f49, %f48, 0f3F800000;
	st.global.f32 	[%rd99], %f49;
	ld.global.f32 	%f50, [%rd7];
	add.s64 	%rd100, %rd1, %rd98;
	ld.global.f32 	%f51, [%rd100];
	add.f32 	%f52, %f51, %f50;
	st.global.f32 	[%rd100], %f52;
$L__BB6_30:
	add.s32 	%r65, %r76, 1;
	setp.gt.s32 	%p59, %r65, -1;
	setp.lt.s32 	%p60, %r65, %r40;
	and.pred  	%p61, %p59, %p60;
	and.pred  	%p62, %p1, %p61;
	not.pred 	%p63, %p62;
	@%p63 bra 	$L__BB6_32;
	mul.wide.s32 	%rd101, %r77, 4;
	add.s64 	%rd102, %rd2, %rd101;
	ld.global.f32 	%f53, [%rd102];
	add.f32 	%f54, %f53, 0f3F800000;
	st.global.f32 	[%rd102], %f54;
	ld.global.f32 	%f55, [%rd7];
	add.s64 	%rd103, %rd1, %rd101;
	ld.global.f32 	%f56, [%rd103];
	add.f32 	%f57, %f56, %f55;
	st.global.f32 	[%rd103], %f57;
$L__BB6_32:
	add.s32 	%r66, %r76, 2;
	setp.gt.s32 	%p64, %r66, -1;
	setp.lt.s32 	%p65, %r66, %r40;
	and.pred  	%p66, %p64, %p65;
	and.pred  	%p67, %p1, %p66;
	not.pred 	%p68, %p67;
	@%p68 bra 	$L__BB6_34;
	mul.wide.s32 	%rd104, %r75, 4;
	add.s64 	%rd105, %rd2, %rd104;
	ld.global.f32 	%f58, [%rd105];
	add.f32 	%f59, %f58, 0f3F800000;
	st.global.f32 	[%rd105], %f59;
	ld.global.f32 	%f60, [%rd7];
	add.s64 	%rd106, %rd1, %rd104;
	ld.global.f32 	%f61, [%rd106];
	add.f32 	%f62, %f61, %f60;
	st.global.f32 	[%rd106], %f62;
$L__BB6_34:
	add.s32 	%r67, %r76, 3;
	setp.gt.s32 	%p69, %r67, -1;
	setp.lt.s32 	%p70, %r67, %r40;
	and.pred  	%p71, %p69, %p70;
	and.pred  	%p72, %p1, %p71;
	not.pred 	%p73, %p72;
	@%p73 bra 	$L__BB6_36;
	mul.wide.s32 	%rd107, %r74, 4;
	add.s64 	%rd108, %rd2, %rd107;
	ld.global.f32 	%f63, [%rd108];
	add.f32 	%f64, %f63, 0f3F800000;
	st.global.f32 	[%rd108], %f64;
	ld.global.f32 	%f65, [%rd7];
	add.s64 	%rd109, %rd1, %rd107;
	ld.global.f32 	%f66, [%rd109];
	add.f32 	%f67, %f66, %f65;
	st.global.f32 	[%rd109], %f67;
$L__BB6_36:
	add.s32 	%r78, %r78, 4;
	shl.b32 	%r68, %r39, 2;
	add.s32 	%r77, %r77, %r68;
	add.s32 	%r76, %r76, 4;
	add.s32 	%r75, %r75, %r68;
	add.s32 	%r74, %r74, %r68;
	add.s32 	%r73, %r73, %r68;
	add.s64 	%rd120, %rd120, -4;
	setp.ne.s64 	%p74, %rd120, 0;
	@%p74 bra 	$L__BB6_28;
	add.s32 	%r79, %r78, -1;
$L__BB6_38:
	setp.eq.s64 	%p75, %rd9, 0;
	@%p75 bra 	$L__BB6_47;
	add.s32 	%r27, %r79, %r4;
	setp.gt.s32 	%p76, %r27, -1;
	setp.lt.s32 	%p77, %r27, %r40;
	and.pred  	%p78, %p76, %p77;
	and.pred  	%p80, %p1, %p78;
	not.pred 	%p81, %p80;
	@%p81 bra 	$L__BB6_41;
	mad.lo.s32 	%r69, %r27, %r39, %r8;
	mul.wide.s32 	%rd110, %r69, 4;
	add.s64 	%rd111, %rd2, %rd110;
	ld.global.f32 	%f68, [%rd111];
	add.f32 	%f69, %f68, 0f3F800000;
	st.global.f32 	[%rd111], %f69;
	ld.global.f32 	%f70, [%rd7];
	add.s64 	%rd112, %rd1, %rd110;
	ld.global.f32 	%f71, [%rd112];
	add.f32 	%f72, %f71, %f70;
	st.global.f32 	[%rd112], %f72;
$L__BB6_41:
	setp.eq.s64 	%p82, %rd9, 1;
	@%p82 bra 	$L__BB6_47;
	add.s32 	%r28, %r27, 1;
	setp.gt.s32 	%p83, %r28, -1;
	setp.lt.s32 	%p84, %r28, %r40;
	and.pred  	%p85, %p83, %p84;
	and.pred  	%p86, %p1, %p85;
	not.pred 	%p87, %p86;
	@%p87 bra 	$L__BB6_44;
	mad.lo.s32 	%r70, %r28, %r39, %r8;
	mul.wide.s32 	%rd113, %r70, 4;
	add.s64 	%rd114, %rd2, %rd113;
	ld.global.f32 	%f73, [%rd114];
	add.f32 	%f74, %f73, 0f3F800000;
	st.global.f32 	[%rd114], %f74;
	ld.global.f32 	%f75, [%rd7];
	add.s64 	%rd115, %rd1, %rd113;
	ld.global.f32 	%f76, [%rd115];
	add.f32 	%f77, %f76, %f75;
	st.global.f32 	[%rd115], %f77;
$L__BB6_44:
	setp.eq.s64 	%p88, %rd9, 2;
	@%p88 bra 	$L__BB6_47;
	add.s32 	%r29, %r27, 2;
	setp.gt.s32 	%p89, %r29, -1;
	setp.lt.s32 	%p90, %r29, %r40;
	and.pred  	%p91, %p89, %p90;
	and.pred  	%p92, %p1, %p91;
	not.pred 	%p93, %p92;
	@%p93 bra 	$L__BB6_47;
	mad.lo.s32 	%r71, %r29, %r39, %r8;
	mul.wide.s32 	%rd116, %r71, 4;
	add.s64 	%rd117, %rd2, %rd116;
	ld.global.f32 	%f78, [%rd117];
	add.f32 	%f79, %f78, 0f3F800000;
	st.global.f32 	[%rd117], %f79;
	ld.global.f32 	%f80, [%rd7];
	add.s64 	%rd118, %rd1, %rd116;
	ld.global.f32 	%f81, [%rd118];
	add.f32 	%f82, %f81, %f80;
	st.global.f32 	[%rd118], %f82;
$L__BB6_47:
	add.s32 	%r72, %r72, 1;
	cvt.u64.u32 	%rd119, %r72;
	setp.gt.u64 	%p94, %rd22, %rd119;
	@%p94 bra 	$L__BB6_26;
$L__BB6_48:
	ret;

}
.entry _Z26deconvolution_nonsep_paramiiiPKfS0_S0_PiiimmPfS2_S2_S2_S2_S2_S2_(
	.param .u32 _Z26deconvolution_nonsep_paramiiiPKfS0_S0_PiiimmPfS2_S2_S2_S2_S2_S2__param_0,
	.param .u32 _Z26deconvolution_nonsep_paramiiiPKfS0_S0_PiiimmPfS2_S2_S2_S2_S2_S2__param_1,
	.param .u32 _Z26deconvolution_nonsep_paramiiiPKfS0_S0_PiiimmPfS2_S2_S2_S2_S2_S2__param_2,
	.param .u64 .ptr .align 1 _Z26deconvolution_nonsep_paramiiiPKfS0_S0_PiiimmPfS2_S2_S2_S2_S2_S2__param_3,
	.param .u64 .ptr .align 1 _Z26deconvolution_nonsep_paramiiiPKfS0_S0_PiiimmPfS2_S2_S2_S2_S2_S2__param_4,
	.param .u64 .ptr .align 1 _Z26deconvolution_nonsep_paramiiiPKfS0_S0_PiiimmPfS2_S2_S2_S2_S2_S2__param_5,
	.param .u64 .ptr .align 1 _Z26deconvolution_nonsep_paramiiiPKfS0_S0_PiiimmPfS2_S2_S2_S2_S2_S2__param_6,
	.param .u32 _Z26deconvolution_nonsep_paramiiiPKfS0_S0_PiiimmPfS2_S2_S2_S2_S2_S2__param_7,
	.param .u32 _Z26deconvolution_nonsep_paramiiiPKfS0_S0_PiiimmPfS2_S2_S2_S2_S2_S2__param_8,
	.param .u64 _Z26deconvolution_nonsep_paramiiiPKfS0_S0_PiiimmPfS2_S2_S2_S2_S2_S2__param_9,
	.param .u64 _Z26deconvolution_nonsep_paramiiiPKfS0_S0_PiiimmPfS2_S2_S2_S2_S2_S2__param_10,
	.param .u64 .ptr .align 1 _Z26deconvolution_nonsep_paramiiiPKfS0_S0_PiiimmPfS2_S2_S2_S2_S2_S2__param_11,
	.param .u64 .ptr .align 1 _Z26deconvolution_nonsep_paramiiiPKfS0_S0_PiiimmPfS2_S2_S2_S2_S2_S2__param_12,
	.param .u64 .ptr .align 1 _Z26deconvolution_nonsep_paramiiiPKfS0_S0_PiiimmPfS2_S2_S2_S2_S2_S2__param_13,
	.param .u64 .ptr .align 1 _Z26deconvolution_nonsep_paramiiiPKfS0_S0_PiiimmPfS2_S2_S2_S2_S2_S2__param_14,
	.param .u64 .ptr .align 1 _Z26deconvolution_nonsep_paramiiiPKfS0_S0_PiiimmPfS2_S2_S2_S2_S2_S2__param_15,
	.param .u64 .ptr .align 1 _Z26deconvolution_nonsep_paramiiiPKfS0_S0_PiiimmPfS2_S2_S2_S2_S2_S2__param_16,
	.param .u64 .ptr .align 1 _Z26deconvolution_nonsep_paramiiiPKfS0_S0_PiiimmPfS2_S2_S2_S2_S2_S2__param_17
)
{
	.reg .pred 	%p<95>;
	.reg .b32 	%r<80>;
	.reg .b32 	%f<167>;
	.reg .b64 	%rd<169>;
	.reg .b64 	%fd<11>;

	ld.param.u32 	%r38, [_Z26deconvolution_nonsep_paramiiiPKfS0_S0_PiiimmPfS2_S2_S2_S2_S2_S2__param_0];
	ld.param.u32 	%r39, [_Z26deconvolution_nonsep_paramiiiPKfS0_S0_PiiimmPfS2_S2_S2_S2_S2_S2__param_1];
	ld.param.u32 	%r40, [_Z26deconvolution_nonsep_paramiiiPKfS0_S0_PiiimmPfS2_S2_S2_S2_S2_S2__param_2];
	ld.param.u32 	%r41, [_Z26deconvolution_nonsep_paramiiiPKfS0_S0_PiiimmPfS2_S2_S2_S2_S2_S2__param_7];
	ld.param.u32 	%r42, [_Z26deconvolution_nonsep_paramiiiPKfS0_S0_PiiimmPfS2_S2_S2_S2_S2_S2__param_8];
	ld.param.u64 	%rd28, [_Z26deconvolution_nonsep_paramiiiPKfS0_S0_PiiimmPfS2_S2_S2_S2_S2_S2__param_9];
	ld.param.u64 	%rd30, [_Z26deconvolution_nonsep_paramiiiPKfS0_S0_PiiimmPfS2_S2_S2_S2_S2_S2__param_11];
	ld.param.u64 	%rd33, [_Z26deconvolution_nonsep_paramiiiPKfS0_S0_PiiimmPfS2_S2_S2_S2_S2_S2__param_14];
	ld.param.u64 	%rd34, [_Z26deconvolution_nonsep_paramiiiPKfS0_S0_PiiimmPfS2_S2_S2_S2_S2_S2__param_15];
	ld.param.u64 	%rd35, [_Z26deconvolution_nonsep_paramiiiPKfS0_S0_PiiimmPfS2_S2_S2_S2_S2_S2__param_16];
	ld.param.u64 	%rd36, [_Z26deconvolution_nonsep_paramiiiPKfS0_S0_PiiimmPfS2_S2_S2_S2_S2_S2__param_17];
	cvta.to.global.u64 	%rd1, %rd35;
	cvta.to.global.u64 	%rd2, %rd34;
	cvta.to.global.u64 	%rd3, %rd33;
	cvta.to.global.u64 	%rd4, %rd36;
	cvta.to.global.u64 	%rd5, %rd30;
	mov.u32 	%r43, %ctaid.x;
	mov.u32 	%r44, %tid.x;
	mad.lo.s32 	%r45, %r40, %r43, %r44;
	add.s32 	%r1, %r45, %r41;
	setp.ge.s32 	%p3, %r1, %r42;
	@%p3 bra 	$L__BB7_48;
	ld.param.u64 	%rd164, [_Z26deconvolution_nonsep_paramiiiPKfS0_S0_PiiimmPfS2_S2_S2_S2_S2_S2__param_13];
	ld.param.u64 	%rd163, [_Z26deconvolution_nonsep_paramiiiPKfS0_S0_PiiimmPfS2_S2_S2_S2_S2_S2__param_12];
	ld.param.u64 	%rd161, [_Z26deconvolution_nonsep_paramiiiPKfS0_S0_PiiimmPfS2_S2_S2_S2_S2_S2__param_6];
	cvta.to.global.u64 	%rd37, %rd161;
	cvta.to.global.u64 	%rd6, %rd163;
	cvta.to.global.u64 	%rd7, %rd164;
	mul.wide.s32 	%rd38, %r1, 4;
	add.s64 	%rd39, %rd37, %rd38;
	ld.global.u32 	%r2, [%rd39];
	setp.eq.s64 	%p4, %rd28, 0;
	@%p4 bra 	$L__BB7_48;
	ld.param.u64 	%rd162, [_Z26deconvolution_nonsep_paramiiiPKfS0_S0_PiiimmPfS2_S2_S2_S2_S2_S2__param_10];
	ld.param.u64 	%rd160, [_Z26deconvolution_nonsep_paramiiiPKfS0_S0_PiiimmPfS2_S2_S2_S2_S2_S2__param_5];
	ld.param.u64 	%rd159, [_Z26deconvolution_nonsep_paramiiiPKfS0_S0_PiiimmPfS2_S2_S2_S2_S2_S2__param_4];
	ld.param.u64 	%rd158, [_Z26deconvolution_nonsep_paramiiiPKfS0_S0_PiiimmPfS2_S2_S2_S2_S2_S2__param_3];
	cvt.s64.s32 	%rd40, %r2;
	mul.wide.s32 	%rd41, %r2, 4;
	add.s64 	%rd42, %rd7, %rd41;
	ld.global.f32 	%f1, [%rd42];
	add.f32 	%f2, %f1, 0fBF000000;
	add.s64 	%rd43, %rd6, %rd41;
	ld.global.f32 	%f3, [%rd43];
	add.f32 	%f4, %f3, 0fBF000000;
	cvt.f64.f32 	%fd1, %f4;
	cvt.rn.f32.u64 	%f5, %rd162;
	cvt.f64.f32 	%fd2, %f5;
	mul.f64 	%fd3, %fd2, 0d3FE0000000000000;
	sub.f64 	%fd4, %fd1, %fd3;
	add.f64 	%fd5, %fd4, 0d3FE0000000000000;
	cvt.rmi.f64.f64 	%fd6, %fd5;
	cvt.rzi.s32.f64 	%r3, %fd6;
	cvt.f64.f32 	%fd7, %f2;
	sub.f64 	%fd8, %fd7, %fd3;
	add.f64 	%fd9, %fd8, 0d3FE0000000000000;
	cvt.rmi.f64.f64 	%fd10, %fd9;
	cvt.rzi.s32.f64 	%r4, %fd10;
	setp.eq.s64 	%p5, %rd30, 0;
	mul.lo.s64 	%rd8, %rd28, %rd40;
	cvta.to.global.u64 	%rd44, %rd158;
	add.s64 	%rd9, %rd44, %rd41;
	cvta.to.global.u64 	%rd45, %rd159;
	add.s64 	%rd10, %rd45, %rd41;
	cvta.to.global.u64 	%rd46, %rd160;
	add.s64 	%rd11, %rd46, %rd41;
	@%p5 bra 	$L__BB7_25;
	and.b64  	%rd12, %rd28, 3;
	mov.b64 	%rd166, 0;
$L__BB7_4:
	setp.lt.u64 	%p6, %rd28, 4;
	cvt.u32.u64 	%r46, %rd166;
	add.s32 	%r30, %r3, %r46;
	setp.gt.s32 	%p7, %r30, -1;
	setp.lt.s32 	%p8, %r30, %r38;
	and.pred  	%p2, %p7, %p8;
	mov.b64 	%rd168, 0;
	@%p6 bra 	$L__BB7_15;
	mov.b64 	%rd167, 0;
$L__BB7_6:
	cvt.u32.u64 	%r47, %rd167;
	add.s32 	%r31, %r4, %r47;
	setp.gt.s32 	%p9, %r31, -1;
	setp.lt.s32 	%p10, %r31, %r39;
	and.pred  	%p11, %p9, %p10;
	and.pred  	%p13, %p2, %p11;
	not.pred 	%p14, %p13;
	@%p14 bra 	$L__BB7_8;
	add.s64 	%rd50, %rd167, %rd8;
	mad.lo.s64 	%rd51, %rd50, %rd28, %rd166;
	shl.b64 	%rd52, %rd51, 2;
	add.s64 	%rd53, %rd5, %rd52;
	ld.global.f32 	%f6, [%rd53];
	mad.lo.s32 	%r48, %r31, %r38, %r30;
	mul.wide.s32 	%rd54, %r48, 4;
	add.s64 	%rd55, %rd4, %rd54;
	ld.global.f32 	%f7, [%rd55];
	add.f32 	%f8, %f6, %f7;
	st.global.f32 	[%rd55], %f8;
	ld.global.f32 	%f9, [%rd9];
	add.s64 	%rd56, %rd3, %rd54;
	ld.global.f32 	%f10, [%rd56];
	fma.rn.f32 	%f11, %f6, %f9, %f10;
	st.global.f32 	[%rd56], %f11;
	ld.global.f32 	%f12, [%rd10];
	add.s64 	%rd57, %rd2, %rd54;
	ld.global.f32 	%f13, [%rd57];
	fma.rn.f32 	%f14, %f6, %f12, %f13;
	st.global.f32 	[%rd57], %f14;
	ld.global.f32 	%f15, [%rd11];
	add.s64 	%rd58, %rd1, %rd54;
	ld.global.f32 	%f16, [%rd58];
	fma.rn.f32 	%f17, %f6, %f15, %f16;
	st.global.f32 	[%rd58], %f17;
$L__BB7_8:
	add.s32 	%r32, %r31, 1;
	setp.gt.s32 	%p15, %r32, -1;
	setp.lt.s32 	%p16, %r32, %r39;
	and.pred  	%p17, %p15, %p16;
	and.pred  	%p18, %p2, %p17;
	not.pred 	%p19, %p18;
	@%p19 bra 	$L__BB7_10;
	add.s64 	%rd59, %rd167, 1;
	and.b64  	%rd60, %rd59, 4294967293;
	add.s64 	%rd61, %rd8, %rd60;
	mad.lo.s64 	%rd62, %rd61, %rd28, %rd166;
	shl.b64 	%rd63, %rd62, 2;
	add.s64 	%rd64, %rd5, %rd63;
	ld.global.f32 	%f18, [%rd64];
	mad.lo.s32 	%r49, %r32, %r38, %r30;
	mul.wide.s32 	%rd65, %r49, 4;
	add.s64 	%rd66, %rd4, %rd65;
	ld.global.f32 	%f19, [%rd66];
	add.f32 	%f20, %f18, %f19;
	st.global.f32 	[%rd66], %f20;
	ld.global.f32 	%f21, [%rd9];
	add.s64 	%rd67, %rd3, %rd65;
	ld.global.f32 	%f22, [%rd67];
	fma.rn.f32 	%f23, %f18, %f21, %f22;
	st.global.f32 	[%rd67], %f23;
	ld.global.f32 	%f24, [%rd10];
	add.s64 	%rd68, %rd2, %rd65;
	ld.global.f32 	%f25, [%rd68];
	fma.rn.f32 	%f26, %f18, %f24, %f25;
	st.global.f32 	[%rd68], %f26;
	ld.global.f32 	%f27, [%rd11];
	add.s64 	%rd69, %rd1, %rd65;
	ld.global.f32 	%f28, [%rd69];
	fma.rn.f32 	%f29, %f18, %f27, %f28;
	st.global.f32 	[%rd69], %f29;
$L__BB7_10:
	add.s32 	%r33, %r31, 2;
	setp.gt.s32 	%p20, %r33, -1;
	setp.lt.s32 	%p21, %r33, %r39;
	and.pred  	%p22, %p20, %p21;
	and.pred  	%p23, %p2, %p22;
	not.pred 	%p24, %p23;
	@%p24 bra 	$L__BB7_12;
	add.s64 	%rd70, %rd167, 2;
	and.b64  	%rd71, %rd70, 4294967294;
	add.s64 	%rd72, %rd8, %rd71;
	mad.lo.s64 	%rd73, %rd72, %rd28, %rd166;
	shl.b64 	%rd74, %rd73, 2;
	add.s64 	%rd75, %rd5, %rd74;
	ld.global.f32 	%f30, [%rd75];
	mad.lo.s32 	%r50, %r33, %r38, %r30;
	mul.wide.s32 	%rd76, %r50, 4;
	add.s64 	%rd77, %rd4, %rd76;
	ld.global.f32 	%f31, [%rd77];
	add.f32 	%f32, %f30, %f31;
	st.global.f32 	[%rd77], %f32;
	ld.global.f32 	%f33, [%rd9];
	add.s64 	%rd78, %rd3, %rd76;
	ld.global.f32 	%f34, [%rd78];
	fma.rn.f32 	%f35, %f30, %f33, %f34;
	st.global.f32 	[%rd78], %f35;
	ld.global.f32 	%f36, [%rd10];
	add.s64 	%rd79, %rd2, %rd76;
	ld.global.f32 	%f37, [%rd79];
	fma.rn.f32 	%f38, %f30, %f36, %f37;
	st.global.f32 	[%rd79], %f38;
	ld.global.f32 	%f39, [%rd11];
	add.s64 	%rd80, %rd1, %rd76;
	ld.global.f32 	%f40, [%rd80];
	fma.rn.f32 	%f41, %f30, %f39, %f40;
	st.global.f32 	[%rd80], %f41;
$L__BB7_12:
	add.s32 	%r34, %r31, 3;
	setp.gt.s32 	%p25, %r34, -1;
	setp.lt.s32 	%p26, %r34, %r39;
	and.pred  	%p27, %p25, %p26;
	and.pred  	%p28, %p2, %p27;
	not.pred 	%p29, %p28;
	@%p29 bra 	$L__BB7_14;
	add.s64 	%rd81, %rd167, 3;
	and.b64  	%rd82, %rd81, 4294967295;
	add.s64 	%rd83, %rd8, %rd82;
	mad.lo.s64 	%rd84, %rd83, %rd28, %rd166;
	shl.b64 	%rd85, %rd84, 2;
	add.s64 	%rd86, %rd5, %rd85;
	ld.global.f32 	%f42, [%rd86];
	mad.lo.s32 	%r51, %r34, %r38, %r30;
	mul.wide.s32 	%rd87, %r51, 4;
	add.s64 	%rd88, %rd4, %rd87;
	ld.global.f32 	%f43, [%rd88];
	add.f32 	%f44, %f42, %f43;
	st.global.f32 	[%rd88], %f44;
	ld.global.f32 	%f45, [%rd9];
	add.s64 	%rd89, %rd3, %rd87;
	ld.global.f32 	%f46, [%rd89];
	fma.rn.f32 	%f47, %f42, %f45, %f46;
	st.global.f32 	[%rd89], %f47;
	ld.global.f32 	%f48, [%rd10];
	add.s64 	%rd90, %rd2, %rd87;
	ld.global.f32 	%f49, [%rd90];
	fma.rn.f32 	%f50, %f42, %f48, %f49;
	st.global.f32 	[%rd90], %f50;
	ld.global.f32 	%f51, [%rd11];
	add.s64 	%rd91, %rd1, %rd87;
	ld.global.f32 	%f52, [%rd91];
	fma.rn.f32 	%f53, %f42, %f51, %f52;
	st.global.f32 	[%rd91], %f53;
$L__BB7_14:
	add.s64 	%rd167, %rd167, 4;
	and.b64  	%rd168, %rd28, -4;
	setp.ne.s64 	%p30, %rd167, %rd168;
	@%p30 bra 	$L__BB7_6;
$L__BB7_15:
	setp.eq.s64 	%p31, %rd12, 0;
	@%p31 bra 	$L__BB7_24;
	cvt.u32.u64 	%r52, %rd168;
	add.s32 	%r35, %r4, %r52;
	setp.gt.s32 	%p32, %r35, -1;
	setp.lt.s32 	%p33, %r35, %r39;
	and.pred  	%p34, %p32, %p33;
	and.pred  	%p36, %p2, %p34;
	not.pred 	%p37, %p36;
	@%p37 bra 	$L__BB7_18;
	add.s64 	%rd92, %rd168, %rd8;
	mad.lo.s64 	%rd93, %rd92, %rd28, %rd166;
	shl.b64 	%rd94, %rd93, 2;
	add.s64 	%rd95, %rd5, %rd94;
	ld.global.f32 	%f54, [%rd95];
	mad.lo.s32 	%r53, %r35, %r38, %r30;
	mul.wide.s32 	%rd96, %r53, 4;
	add.s64 	%rd97, %rd4, %rd96;
	ld.global.f32 	%f55, [%rd97];
	add.f32 	%f56, %f54, %f55;
	st.global.f32 	[%rd97], %f56;
	ld.global.f32 	%f57, [%rd9];
	add.s64 	%rd98, %rd3, %rd96;
	ld.global.f32 	%f58, [%rd98];
	fma.rn.f32 	%f59, %f54, %f57, %f58;
	st.global.f32 	[%rd98], %f59;
	ld.global.f32 	%f60, [%rd10];
	add.s64 	%rd99, %rd2, %rd96;
	ld.global.f32 	%f61, [%rd99];
	fma.rn.f32 	%f62, %f54, %f60, %f61;
	st.global.f32 	[%rd99], %f62;
	ld.global.f32 	%f63, [%rd11];
	add.s64 	%rd100, %rd1, %rd96;
	ld.global.f32 	%f64, [%rd100];
	fma.rn.f32 	%f65, %f54, %f63, %f64;
	st.global.f32 	[%rd100], %f65;
$L__BB7_18:
	setp.eq.s64 	%p38, %rd12, 1;
	@%p38 bra 	$L__BB7_24;
	add.s32 	%r36, %r35, 1;
	setp.gt.s32 	%p39, %r36, -1;
	setp.lt.s32 	%p40, %r36, %r39;
	and.pred  	%p41, %p39, %p40;
	and.pred  	%p42, %p2, %p41;
	not.pred 	%p43, %p42;
	@%p43 bra 	$L__BB7_21;
	add.s64 	%rd101, %rd168, 1;
	and.b64  	%rd102, %rd101, 4294967295;
	add.s64 	%rd103, %rd8, %rd102;
	mad.lo.s64 	%rd104, %rd103, %rd28, %rd166;
	shl.b64 	%rd105, %rd104, 2;
	add.s64 	%rd106, %rd5, %rd105;
	ld.global.f32 	%f66, [%rd106];
	mad.lo.s32 	%r54, %r36, %r38, %r30;
	mul.wide.s32 	%rd107, %r54, 4;
	add.s64 	%rd108, %rd4, %rd107;
	ld.global.f32 	%f67, [%rd108];
	add.f32 	%f68, %f66, %f67;
	st.global.f32 	[%rd108], %f68;
	ld.global.f32 	%f69, [%rd9];
	add.s64 	%rd109, %rd3, %rd107;
	ld.global.f32 	%f70, [%rd109];
	fma.rn.f32 	%f71, %f66, %f69, %f70;
	st.global.f32 	[%rd109], %f71;
	ld.global.f32 	%f72, [%rd10];
	add.s64 	%rd110, %rd2, %rd107;
	ld.global.f32 	%f73, [%rd110];
	fma.rn.f32 	%f74, %f66, %f72, %f73;
	st.global.f32 	[%rd110], %f74;
	ld.global.f32 	%f75, [%rd11];
	add.s64 	%rd111, %rd1, %rd107;
	ld.global.f32 	%f76, [%rd111];
	fma.rn.f32 	%f77, %f66, %f75, %f76;
	st.global.f32 	[%rd111], %f77;
$L__BB7_21:
	setp.eq.s64 	%p44, %rd12, 2;
	add.s64 	%rd22, %rd168, 2;
	@%p44 bra 	$L__BB7_24;
	add.s32 	%r37, %r35, 2;
	setp.gt.s32 	%p45, %r37, -1;
	setp.lt.s32 	%p46, %r37, %r39;
	and.pred  	%p47, %p45, %p46;
	and.pred  	%p48, %p2, %p47;
	not.pred 	%p49, %p48;
	@%p49 bra 	$L__BB7_24;
	and.b64  	%rd112, %rd22, 4294967295;
	add.s64 	%rd113, %rd8, %rd112;
	mad.lo.s64 	%rd114, %rd113, %rd28, %rd166;
	shl.b64 	%rd115, %rd114, 2;
	add.s64 	%rd116, %rd5, %rd115;
	ld.global.f32 	%f78, [%rd116];
	mad.lo.s32 	%r55, %r37, %r38, %r30;
	mul.wide.s32 	%rd117, %r55, 4;
	add.s64 	%rd118, %rd4, %rd117;
	ld.global.f32 	%f79, [%rd118];
	add.f32 	%f80, %f78, %f79;
	st.global.f32 	[%rd118], %f80;
	ld.global.f32 	%f81, [%rd9];
	add.s64 	%rd119, %rd3, %rd117;
	ld.global.f32 	%f82, [%rd119];
	fma.rn.f32 	%f83, %f78, %f81, %f82;
	st.global.f32 	[%rd119], %f83;
	ld.global.f32 	%f84, [%rd10];
	add.s64 	%rd120, %rd2, %rd117;
	ld.global.f32 	%f85, [%rd120];
	fma.rn.f32 	%f86, %f78, %f84, %f85;
	st.global.f32 	[%rd120], %f86;
	ld.global.f32 	%f87, [%rd11];
	add.s64 	%rd121, %rd1, %rd117;
	ld.global.f32 	%f88, [%rd121];
	fma.rn.f32 	%f89, %f78, %f87, %f88;
	st.global.f32 	[%rd121], %f89;
$L__BB7_24:
	add.s64 	%rd166, %rd166, 1;
	setp.gt.u64 	%p50, %rd28, %rd166;
	@%p50 bra 	$L__BB7_4;
	bra.uni 	$L__BB7_48;
$L__BB7_25:
	and.b64  	%rd13, %rd28, 3;
	mad.lo.s32 	%r57, %r38, %r4, %r38;
	add.s32 	%r5, %r3, %r57;
	mov.b32 	%r72, 0;
$L__BB7_26:
	setp.lt.u64 	%p51, %rd28, 4;
	add.s32 	%r7, %r72, %r3;
	setp.gt.s32 	%p52, %r7, -1;
	setp.lt.s32 	%p53, %r7, %r38;
	and.pred  	%p1, %p52, %p53;
	mov.b32 	%r79, 0;
	@%p51 bra 	$L__BB7_38;
	and.b64  	%rd165, %rd28, -4;
	add.s32 	%r77, %r5, %r72;
	add.s32 	%r60, %r4, 2;
	mad.lo.s32 	%r61, %r38, %r60, %r3;
	add.s32 	%r75, %r61, %r72;
	add.s32 	%r62, %r4, 3;
	mad.lo.s32 	%r63, %r38, %r62, %r3;
	add.s32 	%r74, %r63, %r72;
	mad.lo.s32 	%r64, %r4, %r38, %r3;
	add.s32 	%r73, %r64, %r72;
	mov.b32 	%r78, 1;
	mov.u32 	%r76, %r4;
$L__BB7_28:
	setp.gt.s32 	%p54, %r76, -1;
	setp.lt.s32 	%p55, %r76, %r39;
	and.pred  	%p56, %p54, %p55;
	and.pred  	%p57, %p1, %p56;
	not.pred 	%p58, %p57;
	@%p58 bra 	$L__BB7_30;
	mul.wide.s32 	%rd122, %r73, 4;
	add.s64 	%rd123, %rd4, %rd122;
	ld.global.f32 	%f90, [%rd123];
	add.f32 	%f91, %f90, 0f3F800000;
	st.global.f32 	[%rd123], %f91;
	ld.global.f32 	%f92, [%rd9];
	add.s64 	%rd124, %rd3, %rd122;
	ld.global.f32 	%f93, [%rd124];
	add.f32 	%f94, %f93, %f92;
	st.global.f32 	[%rd124], %f94;
	ld.global.f32 	%f95, [%rd10];
	add.s64 	%rd125, %rd2, %rd122;
	ld.global.f32 	%f96, [%rd125];
	add.f32 	%f97, %f96, %f95;
	st.global.f32 	[%rd125], %f97;
	ld.global.f32 	%f98, [%rd11];
	add.s64 	%rd126, %rd1, %rd122;
	ld.global.f32 	%f99, [%rd126];
	add.f32 	%f100, %f99, %f98;
	st.global.f32 	[%rd126], %f100;
$L__BB7_30:
	add.s32 	%r65, %r76, 1;
	setp.gt.s32 	%p59, %r65, -1;
	setp.lt.s32 	%p60, %r65, %r39;
	and.pred  	%p61, %p59, %p60;
	and.pred  	%p62, %p1, %p61;
	not.pred 	%p63, %p62;
	@%p63 bra 	$L__BB7_32;
	mul.wide.s32 	%rd127, %r77, 4;
	add.s64 	%rd128, %rd4, %rd127;
	ld.global.f32 	%f101, [%rd128];
	add.f32 	%f102, %f101, 0f3F800000;
	st.global.f32 	[%rd128], %f102;
	ld.global.f32 	%f103, [%rd9];
	add.s64 	%rd129, %rd3, %rd127;
	ld.global.f32 	%f104, [%rd129];
	add.f32 	%f105, %f104, %f103;
	st.global.f32 	[%rd129], %f105;
	ld.global.f32 	%f106, [%rd10];
	add.s64 	%rd130, %rd2, %rd127;
	ld.global.f32 	%f107, [%rd130];
	add.f32 	%f108, %f107, %f106;
	st.global.f32 	[%rd130], %f108;
	ld.global.f32 	%f109, [%rd11];
	add.s64 	%rd131, %rd1, %rd127;
	ld.global.f32 	%f110, [%rd131];
	add.f32 	%f111, %f110, %f109;
	st.global.f32 	[%rd131], %f111;
$L__BB7_32:
	add.s32 	%r66, %r76, 2;
	setp.gt.s32 	%p64, %r66, -1;
	setp.lt.s32 	%p65, %r66, %r39;
	and.pred  	%p66, %p64, %p65;
	and.pred  	%p67, %p1, %p66;
	not.pred 	%p68, %p67;
	@%p68 bra 	$L__BB7_34;
	mul.wide.s32 	%rd132, %r75, 4;
	add.s64 	%rd133, %rd4, %rd132;
	ld.global.f32 	%f112, [%rd133];
	add.f32 	%f113, %f112, 0f3F800000;
	st.global.f32 	[%rd133], %f113;
	ld.global.f32 	%f114, [%rd9];
	add.s64 	%rd134, %rd3, %rd132;
	ld.global.f32 	%f115, [%rd134];
	add.f32 	%f116, %f115, %f114;
	st.global.f32 	[%rd134], %f116;
	ld.global.f32 	%f117, [%rd10];
	add.s64 	%rd135, %rd2, %rd132;
	ld.global.f32 	%f118, [%rd135];
	add.f32 	%f119, %f118, %f117;
	st.global.f32 	[%rd135], %f119;
	ld.global.f32 	%f120, [%rd11];
	add.s64 	%rd136, %rd1, %rd132;
	ld.global.f32 	%f121, [%rd136];
	add.f32 	%f122, %f121, %f120;
	st.global.f32 	[%rd136], %f122;
$L__BB7_34:
	add.s32 	%r67, %r76, 3;
	setp.gt.s32 	%p69, %r67, -1;
	setp.lt.s32 	%p70, %r67, %r39;
	and.pred  	%p71, %p69, %p70;
	and.pred  	%p72, %p1, %p71;
	not.pred 	%p73, %p72;
	@%p73 bra 	$L__BB7_36;
	mul.wide.s32 	%rd137, %r74, 4;
	add.s64 	%rd138, %rd4, %rd137;
	ld.global.f32 	%f123, [%rd138];
	add.f32 	%f124, %f123, 0f3F800000;
	st.global.f32 	[%rd138], %f124;
	ld.global.f32 	%f125, [%rd9];
	add.s64 	%rd139, %rd3, %rd137;
	ld.global.f32 	%f126, [%rd139];
	add.f32 	%f127, %f126, %f125;
	st.global.f32 	[%rd139], %f127;
	ld.global.f32 	%f128, [%rd10];
	add.s64 	%rd140, %rd2, %rd137;
	ld.global.f32 	%f129, [%rd140];
	add.f32 	%f130, %f129, %f128;
	st.global.f32 	[%rd140], %f130;
	ld.global.f32 	%f131, [%rd11];
	add.s64 	%rd141, %rd1, %rd137;
	ld.global.f32 	%f132, [%rd141];
	add.f32 	%f133, %f132, %f131;
	st.global.f32 	[%rd141], %f133;
$L__BB7_36:
	add.s32 	%r78, %r78, 4;
	shl.b32 	%r68, %r38, 2;
	add.s32 	%r77, %r77, %r68;
	add.s32 	%r76, %r76, 4;
	add.s32 	%r75, %r75, %r68;
	add.s32 	%r74, %r74, %r68;
	add.s32 	%r73, %r73, %r68;
	add.s64 	%rd165, %rd165, -4;
	setp.ne.s64 	%p74, %rd165, 0;
	@%p74 bra 	$L__BB7_28;
	add.s32 	%r79, %r78, -1;
$L__BB7_38:
	setp.eq.s64 	%p75, %rd13, 0;
	@%p75 bra 	$L__BB7_47;
	add.s32 	%r26, %r79, %r4;
	setp.gt.s32 	%p76, %r26, -1;
	setp.lt.s32 	%p77, %r26, %r39;
	and.pred  	%p78, %p76, %p77;
	and.pred  	%p80, %p1, %p78;
	not.pred 	%p81, %p80;
	@%p81 bra 	$L__BB7_41;
	mad.lo.s32 	%r69, %r26, %r38, %r7;
	mul.wide.s32 	%rd142, %r69, 4;
	add.s64 	%rd143, %rd4, %rd142;
	ld.global.f32 	%f134, [%rd143];
	add.f32 	%f135, %f134, 0f3F800000;
	st.global.f32 	[%rd143], %f135;
	ld.global.f32 	%f136, [%rd9];
	add.s64 	%rd144, %rd3, %rd142;
	ld.global.f32 	%f137, [%rd144];
	add.f32 	%f138, %f137, %f136;
	st.global.f32 	[%rd144], %f138;
	ld.global.f32 	%f139, [%rd10];
	add.s64 	%rd145, %rd2, %rd142;
	ld.global.f32 	%f140, [%rd145];
	add.f32 	%f141, %f140, %f139;
	st.global.f32 	[%rd145], %f141;
	ld.global.f32 	%f142, [%rd11];
	add.s64 	%rd146, %rd1, %rd142;
	ld.global.f32 	%f143, [%rd146];
	add.f32 	%f144, %f143, %f142;
	st.global.f32 	[%rd146], %f144;
$L__BB7_41:
	setp.eq.s64 	%p82, %rd13, 1;
	@%p82 bra 	$L__BB7_47;
	add.s32 	%r27, %r26, 1;
	setp.gt.s32 	%p83, %r27, -1;
	setp.lt.s32 	%p84, %r27, %r39;
	and.pred  	%p85, %p83, %p84;
	and.pred  	%p86, %p1, %p85;
	not.pred 	%p87, %p86;
	@%p87 bra 	$L__BB7_44;
	mad.lo.s32 	%r70, %r27, %r38, %r7;
	mul.wide.s32 	%rd147, %r70, 4;
	add.s64 	%rd148, %rd4, %rd147;
	ld.global.f32 	%f145, [%rd148];
	add.f32 	%f146, %f145, 0f3F800000;
	st.global.f32 	[%rd148], %f146;
	ld.global.f32 	%f147, [%rd9];
	add.s64 	%rd149, %rd3, %rd147;
	ld.global.f32 	%f148, [%rd149];
	add.f32 	%f149, %f148, %f147;
	st.global.f32 	[%rd149], %f149;
	ld.global.f32 	%f150, [%rd10];
	add.s64 	%rd150, %rd2, %rd147;
	ld.global.f32 	%f151, [%rd150];
	add.f32 	%f152, %f151, %f150;
	st.global.f32 	[%rd150], %f152;
	ld.global.f32 	%f153, [%rd11];
	add.s64 	%rd151, %rd1, %rd147;
	ld.global.f32 	%f154, [%rd151];
	add.f32 	%f155, %f154, %f153;
	st.global.f32 	[%rd151], %f155;
$L__BB7_44:
	setp.eq.s64 	%p88, %rd13, 2;
	@%p88 bra 	$L__BB7_47;
	add.s32 	%r28, %r26, 2;
	setp.gt.s32 	%p89, %r28, -1;
	setp.lt.s32 	%p90, %r28, %r39;
	and.pred  	%p91, %p89, %p90;
	and.pred  	%p92, %p1, %p91;
	not.pred 	%p93, %p92;
	@%p93 bra 	$L__BB7_47;
	mad.lo.s32 	%r71, %r28, %r38, %r7;
	mul.wide.s32 	%rd152, %r71, 4;
	add.s64 	%rd153, %rd4, %rd152;
	ld.global.f32 	%f156, [%rd153];
	add.f32 	%f157, %f156, 0f3F800000;
	st.global.f32 	[%rd153], %f157;
	ld.global.f32 	%f158, [%rd9];
	add.s64 	%rd154, %rd3, %rd152;
	ld.global.f32 	%f159, [%rd154];
	add.f32 	%f160, %f159, %f158;
	st.global.f32 	[%rd154], %f160;
	ld.global.f32 	%f161, [%rd10];
	add.s64 	%rd155, %rd2, %rd152;
	ld.global.f32 	%f162, [%rd155];
	add.f32 	%f163, %f162, %f161;
	st.global.f32 	[%rd155], %f163;
	ld.global.f32 	%f164, [%rd11];
	add.s64 	%rd156, %rd1, %rd152;
	ld.global.f32 	%f165, [%rd156];
	add.f32 	%f166, %f165, %f164;
	st.global.f32 	[%rd156], %f166;
$L__BB7_47:
	add.s32 	%r72, %r72, 1;
	cvt.u64.u32 	%rd157, %r72;
	setp.gt.u64 	%p94, %rd28, %rd157;
	@%p94 bra 	$L__BB7_26;
$L__BB7_48:
	ret;

}
.entry _Z35weighted_deconvolution_nonsep_paramiiiPKfS0_S0_PiiimmPfS2_S2_S2_S2_S2_S2_S2_(
	.param .u32 _Z35weighted_deconvolution_nonsep_paramiiiPKfS0_S0_PiiimmPfS2_S2_S2_S2_S2_S2_S2__param_0,
	.param .u32 _Z35weighted_deconvolution_nonsep_paramiiiPKfS0_S0_PiiimmPfS2_S2_S2_S2_S2_S2_S2__param_1,
	.param .u32 _Z35weighted_deconvolution_nonsep_paramiiiPKfS0_S0_PiiimmPfS2_S2_S2_S2_S2_S2_S2__param_2,
	.param .u64 .ptr .align 1 _Z35weighted_deconvolution_nonsep_paramiiiPKfS0_S0_PiiimmPfS2_S2_S2_S2_S2_S2_S2__param_3,
	.param .u64 .ptr .align 1 _Z35weighted_deconvolution_nonsep_paramiiiPKfS0_S0_PiiimmPfS2_S2_S2_S2_S2_S2_S2__param_4,
	.param .u64 .ptr .align 1 _Z35weighted_deconvolution_nonsep_paramiiiPKfS0_S0_PiiimmPfS2_S2_S2_S2_S2_S2_S2__param_5,
	.param .u64 .ptr .align 1 _Z35weighted_deconvolution_nonsep_paramiiiPKfS0_S0_PiiimmPfS2_S2_S2_S2_S2_S2_S2__param_6,
	.param .u32 _Z35weighted_deconvolution_nonsep_paramiiiPKfS0_S0_PiiimmPfS2_S2_S2_S2_S2_S2_S2__param_7,
	.param .u32 _Z35weighted_deconvolution_nonsep_paramiiiPKfS0_S0_PiiimmPfS2_S2_S2_S2_S2_S2_S2__param_8,
	.param .u64 _Z35weighted_deconvolution_nonsep_paramiiiPKfS0_S0_PiiimmPfS2_S2_S2_S2_S2_S2_S2__param_9,
	.param .u64 _Z35weighted_deconvolution_nonsep_paramiiiPKfS0_S0_PiiimmPfS2_S2_S2_S2_S2_S2_S2__param_10,
	.param .u64 .ptr .align 1 _Z35weighted_deconvolution_nonsep_paramiiiPKfS0_S0_PiiimmPfS2_S2_S2_S2_S2_S2_S2__param_11,
	.param .u64 .ptr .align 1 _Z35weighted_deconvolution_nonsep_paramiiiPKfS0_S0_PiiimmPfS2_S2_S2_S2_S2_S2_S2__param_12,
	.param .u64 .ptr .align 1 _Z35weighted_deconvolution_nonsep_paramiiiPKfS0_S0_PiiimmPfS2_S2_S2_S2_S2_S2_S2__param_13,
	.param .u64 .ptr .align 1 _Z35weighted_deconvolution_nonsep_paramiiiPKfS0_S0_PiiimmPfS2_S2_S2_S2_S2_S2_S2__param_14,
	.param .u64 .ptr .align 1 _Z35weighted_deconvolution_nonsep_paramiiiPKfS0_S0_PiiimmPfS2_S2_S2_S2_S2_S2_S2__param_15,
	.param .u64 .ptr .align 1 _Z35weighted_deconvolution_nonsep_paramiiiPKfS0_S0_PiiimmPfS2_S2_S2_S2_S2_S2_S2__param_16,
	.param .u64 .ptr .align 1 _Z35weighted_deconvolution_nonsep_paramiiiPKfS0_S0_PiiimmPfS2_S2_S2_S2_S2_S2_S2__param_17,
	.param .u64 .ptr .align 1 _Z35weighted_deconvolution_nonsep_paramiiiPKfS0_S0_PiiimmPfS2_S2_S2_S2_S2_S2_S2__param_18
)
{
	.reg .pred 	%p<191>;
	.reg .b32 	%r<123>;
	.reg .b32 	%f<216>;
	.reg .b64 	%rd<218>;
	.reg .b64 	%fd<11>;

	ld.param.u32 	%r57, [_Z35weighted_deconvolution_nonsep_paramiiiPKfS0_S0_PiiimmPfS2_S2_S2_S2_S2_S2_S2__param_0];
	ld.param.u32 	%r58, [_Z35weighted_deconvolution_nonsep_paramiiiPKfS0_S0_PiiimmPfS2_S2_S2_S2_S2_S2_S2__param_1];
	ld.param.u32 	%r59, [_Z35weighted_deconvolution_nonsep_paramiiiPKfS0_S0_PiiimmPfS2_S2_S2_S2_S2_S2_S2__param_2];
	ld.param.u32 	%r60, [_Z35weighted_deconvolution_nonsep_paramiiiPKfS0_S0_PiiimmPfS2_S2_S2_S2_S2_S2_S2__param_7];
	ld.param.u32 	%r61, [_Z35weighted_deconvolution_nonsep_paramiiiPKfS0_S0_PiiimmPfS2_S2_S2_S2_S2_S2_S2__param_8];
	ld.param.u64 	%rd33, [_Z35weighted_deconvolution_nonsep_paramiiiPKfS0_S0_PiiimmPfS2_S2_S2_S2_S2_S2_S2__param_9];
	ld.param.u64 	%rd35, [_Z35weighted_deconvolution_nonsep_paramiiiPKfS0_S0_PiiimmPfS2_S2_S2_S2_S2_S2_S2__param_11];
	ld.param.u64 	%rd39, [_Z35weighted_deconvolution_nonsep_paramiiiPKfS0_S0_PiiimmPfS2_S2_S2_S2_S2_S2_S2__param_15];
	ld.param.u64 	%rd40, [_Z35weighted_deconvolution_nonsep_paramiiiPKfS0_S0_PiiimmPfS2_S2_S2_S2_S2_S2_S2__param_16];
	ld.param.u64 	%rd41, [_Z35weighted_deconvolution_nonsep_paramiiiPKfS0_S0_PiiimmPfS2_S2_S2_S2_S2_S2_S2__param_17];
	ld.param.u64 	%rd42, [_Z35weighted_deconvolution_nonsep_paramiiiPKfS0_S0_PiiimmPfS2_S2_S2_S2_S2_S2_S2__param_18];
	cvta.to.global.u64 	%rd1, %rd41;
	cvta.to.global.u64 	%rd2, %rd40;
	cvta.to.global.u64 	%rd3, %rd39;
	cvta.to.global.u64 	%rd4, %rd42;
	cvta.to.global.u64 	%rd5, %rd35;
	mov.u32 	%r62, %ctaid.x;
	mov.u32 	%r63, %tid.x;
	mad.lo.s32 	%r64, %r59, %r62, %r63;
	add.s32 	%r1, %r64, %r60;
	setp.ge.s32 	%p4, %r1, %r61;
	@%p4 bra 	$L__BB8_90;
	ld.param.u64 	%rd207, [_Z35weighted_deconvolution_nonsep_paramiiiPKfS0_S0_PiiimmPfS2_S2_S2_S2_S2_S2_S2__param_13];
	ld.param.u64 	%rd203, [_Z35weighted_deconvolution_nonsep_paramiiiPKfS0_S0_PiiimmPfS2_S2_S2_S2_S2_S2_S2__param_6];
	cvta.to.global.u64 	%rd43, %rd203;
	cvta.to.global.u64 	%rd6, %rd207;
	mul.wide.s32 	%rd44, %r1, 4;
	add.s64 	%rd45, %rd43, %rd44;
	ld.global.u32 	%r2, [%rd45];
	setp.eq.s64 	%p5, %rd33, 0;
	@%p5 bra 	$L__BB8_90;
	ld.param.u64 	%rd211, [_Z35weighted_deconvolution_nonsep_paramiiiPKfS0_S0_PiiimmPfS2_S2_S2_S2_S2_S2_S2__param_17];
	ld.param.u64 	%rd210, [_Z35weighted_deconvolution_nonsep_paramiiiPKfS0_S0_PiiimmPfS2_S2_S2_S2_S2_S2_S2__param_16];
	ld.param.u64 	%rd209, [_Z35weighted_deconvolution_nonsep_paramiiiPKfS0_S0_PiiimmPfS2_S2_S2_S2_S2_S2_S2__param_15];
	ld.param.u64 	%rd208, [_Z35weighted_deconvolution_nonsep_paramiiiPKfS0_S0_PiiimmPfS2_S2_S2_S2_S2_S2_S2__param_14];
	ld.param.u64 	%rd206, [_Z35weighted_deconvolution_nonsep_paramiiiPKfS0_S0_PiiimmPfS2_S2_S2_S2_S2_S2_S2__param_12];
	ld.param.u64 	%rd205, [_Z35weighted_deconvolution_nonsep_paramiiiPKfS0_S0_PiiimmPfS2_S2_S2_S2_S2_S2_S2__param_11];
	ld.param.u64 	%rd204, [_Z35weighted_deconvolution_nonsep_paramiiiPKfS0_S0_PiiimmPfS2_S2_S2_S2_S2_S2_S2__param_10];
	ld.param.u64 	%rd202, [_Z35weighted_deconvolution_nonsep_paramiiiPKfS0_S0_PiiimmPfS2_S2_S2_S2_S2_S2_S2__param_5];
	ld.param.u64 	%rd201, [_Z35weighted_deconvolution_nonsep_paramiiiPKfS0_S0_PiiimmPfS2_S2_S2_S2_S2_S2_S2__param_4];
	ld.param.u64 	%rd200, [_Z35weighted_deconvolution_nonsep_paramiiiPKfS0_S0_PiiimmPfS2_S2_S2_S2_S2_S2_S2__param_3];
	cvt.s64.s32 	%rd46, %r2;
	cvta.to.global.u64 	%rd47, %rd208;
	mul.wide.s32 	%rd48, %r2, 4;
	add.s64 	%rd49, %rd47, %rd48;
	ld.global.f32 	%f1, [%rd49];
	add.f32 	%f2, %f1, 0fBF000000;
	add.s64 	%rd50, %rd6, %rd48;
	ld.global.f32 	%f3, [%rd50];
	add.f32 	%f4, %f3, 0fBF000000;
	cvt.f64.f32 	%fd1, %f4;
	cvt.rn.f32.u64 	%f5, %rd204;
	cvt.f64.f32 	%fd2, %f5;
	mul.f64 	%fd3, %fd2, 0d3FE0000000000000;
	sub.f64 	%fd4, %fd1, %fd3;
	add.f64 	%fd5, %fd4, 0d3FE0000000000000;
	cvt.rmi.f64.f64 	%fd6, %fd5;
	cvt.rzi.s32.f64 	%r3, %fd6;
	cvt.f64.f32 	%fd7, %f2;
	sub.f64 	%fd8, %fd7, %fd3;
	add.f64 	%fd9, %fd8, 0d3FE0000000000000;
	cvt.rmi.f64.f64 	%fd10, %fd9;
	cvt.rzi.s32.f64 	%r4, %fd10;
	setp.eq.s64 	%p6, %rd200, 0;
	setp.eq.s64 	%p7, %rd209, 0;
	or.pred  	%p8, %p6, %p7;
	setp.eq.s64 	%p9, %rd201, 0;
	or.pred  	%p10, %p9, %p8;
	setp.eq.s64 	%p11, %rd210, 0;
	or.pred  	%p12, %p11, %p10;
	setp.eq.s64 	%p13, %rd202, 0;
	or.pred  	%p14, %p13, %p12;
	setp.eq.s64 	%p15, %rd211, 0;
	or.pred  	%p1, %p15, %p14;
	cvta.to.global.u64 	%rd51, %rd206;
	add.s64 	%rd7, %rd51, %rd48;
	setp.eq.s64 	%p16, %rd205, 0;
	mul.lo.s64 	%rd8, %rd33, %rd46;
	cvta.to.global.u64 	%rd52, %rd200;
	add.s64 	%rd9, %rd52, %rd48;
	cvta.to.global.u64 	%rd53, %rd201;
	add.s64 	%rd10, %rd53, %rd48;
	cvta.to.global.u64 	%rd54, %rd202;
	add.s64 	%rd11, %rd54, %rd48;
	@%p16 bra 	$L__BB8_25;
	mov.b64 	%rd214, 0;
	not.pred 	%p19, %p1;
$L__BB8_4:
	cvt.u32.u64 	%r65, %rd214;
	add.s32 	%r39, %r3, %r65;
	setp.gt.s32 	%p17, %r39, -1;
	setp.lt.s32 	%p18, %r39, %r57;
	and.pred  	%p3, %p17, %p18;
	@%p19 bra 	$L__BB8_69;
	setp.lt.u64 	%p62, %rd33, 4;
	mov.b32 	%r122, 0;
	@%p62 bra 	$L__BB8_16;
	mov.b64 	%rd215, 0;
	mov.b32 	%r122, 0;
$L__BB8_7:
	add.s32 	%r41, %r122, %r4;
	setp.gt.s32 	%p63, %r41, -1;
	setp.lt.s32 	%p64, %r41, %r58;
	and.pred  	%p65, %p63, %p64;
	and.pred  	%p67, %p3, %p65;
	not.pred 	%p68, %p67;
	@%p68 bra 	$L__BB8_9;
	mad.lo.s32 	%r77, %r41, %r57, %r39;
	mul.wide.s32 	%rd134, %r77, 4;
	add.s64 	%rd135, %rd4, %rd134;
	ld.global.f32 	%f104, [%rd135];
	add.f32 	%f105, %f104, 0f3F800000;
	st.global.f32 	[%rd135], %f105;
$L__BB8_9:
	add.s32 	%r42, %r41, 1;
	setp.gt.s32 	%p69, %r42, -1;
	setp.lt.s32 	%p70, %r42, %r58;
	and.pred  	%p71, %p69, %p70;
	and.pred  	%p72, %p3, %p71;
	not.pred 	%p73, %p72;
	@%p73 bra 	$L__BB8_11;
	mad.lo.s32 	%r78, %r42, %r57, %r39;
	mul.wide.s32 	%rd136, %r78, 4;
	add.s64 	%rd137, %rd4, %rd136;
	ld.global.f32 	%f106, [%rd137];
	add.f32 	%f107, %f106, 0f3F800000;
	st.global.f32 	[%rd137], %f107;
$L__BB8_11:
	add.s32 	%r43, %r41, 2;
	setp.gt.s32 	%p74, %r43, -1;
	setp.lt.s32 	%p75, %r43, %r58;
	and.pred  	%p76, %p74, %p75;
	and.pred  	%p77, %p3, %p76;
	not.pred 	%p78, %p77;
	@%p78 bra 	$L__BB8_13;
	mad.lo.s32 	%r79, %r43, %r57, %r39;
	mul.wide.s32 	%rd138, %r79, 4;
	add.s64 	%rd139, %rd4, %rd138;
	ld.global.f32 	%f108, [%rd139];
	add.f32 	%f109, %f108, 0f3F800000;
	st.global.f32 	[%rd139], %f109;
$L__BB8_13:
	add.s32 	%r44, %r41, 3;
	setp.gt.s32 	%p79, %r44, -1;
	setp.lt.s32 	%p80, %r44, %r58;
	and.pred  	%p81, %p79, %p80;
	and.pred  	%p82, %p3, %p81;
	not.pred 	%p83, %p82;
	@%p83 bra 	$L__BB8_15;
	mad.lo.s32 	%r80, %r44, %r57, %r39;
	mul.wide.s32 	%rd140, %r80, 4;
	add.s64 	%rd141, %rd4, %rd140;
	ld.global.f32 	%f110, [%rd141];
	add.f32 	%f111, %f110, 0f3F800000;
	st.global.f32 	[%rd141], %f111;
$L__BB8_15:
	add.s32 	%r122, %r122, 4;
	add.s64 	%rd215, %rd215, 4;
	and.b64  	%rd142, %rd33, -4;
	setp.ne.s64 	%p84, %rd215, %rd142;
	@%p84 bra 	$L__BB8_7;
$L__BB8_16:
	and.b64  	%rd22, %rd33, 3;
	setp.eq.s64 	%p85, %rd22, 0;
	@%p85 bra 	$L__BB8_89;
	add.s32 	%r47, %r122, %r4;
	setp.gt.s32 	%p86, %r47, -1;
	setp.lt.s32 	%p87, %r47, %r58;
	and.pred  	%p88, %p86, %p87;
	and.pred  	%p90, %p3, %p88;
	not.pred 	%p91, %p90;
	@%p91 bra 	$L__BB8_19;
	mad.lo.s32 	%r81, %r47, %r57, %r39;
	mul.wide.s32 	%rd143, %r81, 4;
	add.s64 	%rd144, %rd4, %rd143;
	ld.global.f32 	%f112, [%rd144];
	add.f32 	%f113, %f112, 0f3F800000;
	st.global.f32 	[%rd144], %f113;
$L__BB8_19:
	setp.eq.s64 	%p92, %rd22, 1;
	@%p92 bra 	$L__BB8_89;
	add.s32 	%r48, %r47, 1;
	setp.gt.s32 	%p93, %r48, -1;
	setp.lt.s32 	%p94, %r48, %r58;
	and.pred  	%p95, %p93, %p94;
	and.pred  	%p96, %p3, %p95;
	not.pred 	%p97, %p96;
	@%p97 bra 	$L__BB8_22;
	mad.lo.s32 	%r82, %r48, %r57, %r39;
	mul.wide.s32 	%rd145, %r82, 4;
	add.s64 	%rd146, %rd4, %rd145;
	ld.global.f32 	%f114, [%rd146];
	add.f32 	%f115, %f114, 0f3F800000;
	st.global.f32 	[%rd146], %f115;
$L__BB8_22:
	setp.eq.s64 	%p98, %rd22, 2;
	@%p98 bra 	$L__BB8_89;
	add.s32 	%r49, %r47, 2;
	setp.gt.s32 	%p99, %r49, -1;
	setp.lt.s32 	%p100, %r49, %r58;
	and.pred  	%p101, %p99, %p100;
	and.pred  	%p102, %p3, %p101;
	not.pred 	%p103, %p102;
	@%p103 bra 	$L__BB8_89;
	mad.lo.s32 	%r83, %r49, %r57, %r39;
	mul.wide.s32 	%rd147, %r83, 4;
	add.s64 	%rd148, %rd4, %rd147;
	ld.global.f32 	%f116, [%rd148];
	add.f32 	%f117, %f116, 0f3F800000;
	st.global.f32 	[%rd148], %f117;
	bra.uni 	$L__BB8_89;
$L__BB8_25:
	mov.b32 	%r111, 0;
$L__BB8_26:
	and.b64  	%rd213, %rd33, -4;
	add.s32 	%r6, %r111, %r3;
	setp.gt.s32 	%p105, %r6, -1;
	setp.lt.s32 	%p106, %r6, %r57;
	and.pred  	%p2, %p105, %p106;
	@%p1 bra 	$L__BB8_27;
	bra.uni 	$L__BB8_47;
$L__BB8_27:
	setp.lt.u64 	%p148, %rd33, 4;
	mov.b32 	%r113, 0;
	@%p148 bra 	$L__BB8_38;
	mov.b64 	%rd212, 0;
	mov.b32 	%r113, 0;
$L__BB8_29:
	add.s32 	%r9, %r113, %r4;
	setp.gt.s32 	%p149, %r9, -1;
	setp.lt.s32 	%p150, %r9, %r58;
	and.pred  	%p151, %p149, %p150;
	and.pred  	%p153, %p2, %p151;
	not.pred 	%p154, %p153;
	@%p154 bra 	$L__BB8_31;
	mad.lo.s32 	%r104, %r9, %r57, %r6;
	mul.wide.s32 	%rd185, %r104, 4;
	add.s64 	%rd186, %rd4, %rd185;
	ld.global.f32 	%f202, [%rd186];
	add.f32 	%f203, %f202, 0f3F800000;
	st.global.f32 	[%rd186], %f203;
$L__BB8_31:
	add.s32 	%r10, %r9, 1;
	setp.gt.s32 	%p155, %r10, -1;
	setp.lt.s32 	%p156, %r10, %r58;
	and.pred  	%p157, %p155, %p156;
	and.pred  	%p158, %p2, %p157;
	not.pred 	%p159, %p158;
	@%p159 bra 	$L__BB8_33;
	mad.lo.s32 	%r105, %r10, %r57, %r6;
	mul.wide.s32 	%rd187, %r105, 4;
	add.s64 	%rd188, %rd4, %rd187;
	ld.global.f32 	%f204, [%rd188];
	add.f32 	%f205, %f204, 0f3F800000;
	st.global.f32 	[%rd188], %f205;
$L__BB8_33:
	add.s32 	%r11, %r9, 2;
	setp.gt.s32 	%p160, %r11, -1;
	setp.lt.s32 	%p161, %r11, %r58;
	and.pred  	%p162, %p160, %p161;
	and.pred  	%p163, %p2, %p162;
	not.pred 	%p164, %p163;
	@%p164 bra 	$L__BB8_35;
	mad.lo.s32 	%r106, %r11, %r57, %r6;
	mul.wide.s32 	%rd189, %r106, 4;
	add.s64 	%rd190, %rd4, %rd189;
	ld.global.f32 	%f206, [%rd190];
	add.f32 	%f207, %f206, 0f3F800000;
	st.global.f32 	[%rd190], %f207;
$L__BB8_35:
	add.s32 	%r12, %r9, 3;
	setp.gt.s32 	%p165, %r12, -1;
	setp.lt.s32 	%p166, %r12, %r58;
	and.pred  	%p167, %p165, %p166;
	and.pred  	%p168, %p2, %p167;
	not.pred 	%p169, %p168;
	@%p169 bra 	$L__BB8_37;
	mad.lo.s32 	%r107, %r12, %r57, %r6;
	mul.wide.s32 	%rd191, %r107, 4;
	add.s64 	%rd192, %rd4, %rd191;
	ld.global.f32 	%f208, [%rd192];
	add.f32 	%f209, %f208, 0f3F800000;
	st.global.f32 	[%rd192], %f209;
$L__BB8_37:
	add.s32 	%r113, %r113, 4;
	add.s64 	%rd212, %rd212, 4;
	setp.ne.s64 	%p170, %rd212, %rd213;
	@%p170 bra 	$L__BB8_29;
$L__BB8_38:
	and.b64  	%rd15, %rd33, 3;
	setp.eq.s64 	%p171, %rd15, 0;
	@%p171 bra 	$L__BB8_68;
	add.s32 	%r15, %r113, %r4;
	setp.gt.s32 	%p172, %r15, -1;
	setp.lt.s32 	%p173, %r15, %r58;
	and.pred  	%p174, %p172, %p173;
	and.pred  	%p176, %p2, %p174;
	not.pred 	%p177, %p176;
	@%p177 bra 	$L__BB8_41;
	mad.lo.s32 	%r108, %r15, %r57, %r6;
	mul.wide.s32 	%rd193, %r108, 4;
	add.s64 	%rd194, %rd4, %rd193;
	ld.global.f32 	%f210, [%rd194];
	add.f32 	%f211, %f210, 0f3F800000;
	st.global.f32 	[%rd194], %f211;
$L__BB8_41:
	setp.eq.s64 	%p178, %rd15, 1;
	@%p178 bra 	$L__BB8_68;
	add.s32 	%r16, %r15, 1;
	setp.gt.s32 	%p179, %r16, -1;
	setp.lt.s32 	%p180, %r16, %r58;
	and.pred  	%p181, %p179, %p180;
	and.pred  	%p182, %p2, %p181;
	not.pred 	%p183, %p182;
	@%p183 bra 	$L__BB8_44;
	mad.lo.s32 	%r109, %r16, %r57, %r6;
	mul.wide.s32 	%rd195, %r109, 4;
	add.s64 	%rd196, %rd4, %rd195;
	ld.global.f32 	%f212, [%rd196];
	add.f32 	%f213, %f212, 0f3F800000;
	st.global.f32 	[%rd196], %f213;
$L__BB8_44:
	setp.eq.s64 	%p184, %rd15, 2;
	@%p184 bra 	$L__BB8_68;
	add.s32 	%r17, %r15, 2;
	setp.gt.s32 	%p185, %r17, -1;
	setp.lt.s32 	%p186, %r17, %r58;
	and.pred  	%p187, %p185, %p186;
	and.pred  	%p188, %p2, %p187;
	not.pred 	%p189, %p188;
	@%p189 bra 	$L__BB8_68;
	mad.lo.s32 	%r110, %r17, %r57, %r6;
	mul.wide.s32 	%rd197, %r110, 4;
	add.s64 	%rd198, %rd4, %rd197;
	ld.global.f32 	%f214, [%rd198];
	add.f32 	%f215, %f214, 0f3F800000;
	st.global.f32 	[%rd198], %f215;
	bra.uni 	$L__BB8_68;
$L__BB8_47:
	setp.lt.u64 	%p107, %rd33, 4;
	mov.b32 	%r120, 0;
	@%p107 bra 	$L__BB8_59;
	mul.lo.s32 	%r87, %r4, %r57;
	add.s32 	%r88, %r87, %r57;
	add.s32 	%r89, %r3, %r88;
	add.s32 	%r118, %r89, %r111;
	add.s32 	%r90, %r4, 2;
	mad.lo.s32 	%r91, %r57, %r90, %r3;
	add.s32 	%r116, %r91, %r111;
	add.s32 	%r92, %r4, 3;
	mad.lo.s32 	%r93, %r57, %r92, %r3;
	add.s32 	%r115, %r93, %r111;
	add.s32 	%r94, %r3, %r87;
	add.s32 	%r114, %r94, %r111;
	mov.b32 	%r119, 1;
	mov.u32 	%r117, %r4;
$L__BB8_49:
	setp.gt.s32 	%p108, %r117, -1;
	setp.lt.s32 	%p109, %r117, %r58;
	and.pred  	%p110, %p108, %p109;
	and.pred  	%p111, %p2, %p110;
	not.pred 	%p112, %p111;
	@%p112 bra 	$L__BB8_51;
	ld.global.f32 	%f118, [%rd7];
	mul.wide.s32 	%rd149, %r114, 4;
	add.s64 	%rd150, %rd4, %rd149;
	ld.global.f32 	%f119, [%rd150];
	add.f32 	%f120, %f118, %f119;
	st.global.f32 	[%rd150], %f120;
	ld.global.f32 	%f121, [%rd9];
	add.s64 	%rd151, %rd3, %rd149;
	ld.global.f32 	%f122, [%rd151];
	fma.rn.f32 	%f123, %f118, %f121, %f122;
	st.global.f32 	[%rd151], %f123;
	ld.global.f32 	%f124, [%rd10];
	add.s64 	%rd152, %rd2, %rd149;
	ld.global.f32 	%f125, [%rd152];
	fma.rn.f32 	%f126, %f118, %f124, %f125;
	st.global.f32 	[%rd152], %f126;
	ld.global.f32 	%f127, [%rd11];
	add.s64 	%rd153, %rd1, %rd149;
	ld.global.f32 	%f128, [%rd153];
	fma.rn.f32 	%f129, %f118, %f127, %f128;
	st.global.f32 	[%rd153], %f129;
$L__BB8_51:
	add.s32 	%r95, %r117, 1;
	setp.gt.s32 	%p113, %r95, -1;
	setp.lt.s32 	%p114, %r95, %r58;
	and.pred  	%p115, %p113, %p114;
	and.pred  	%p116, %p2, %p115;
	not.pred 	%p117, %p116;
	@%p117 bra 	$L__BB8_53;
	ld.global.f32 	%f130, [%rd7];
	mul.wide.s32 	%rd154, %r118, 4;
	add.s64 	%rd155, %rd4, %rd154;
	ld.global.f32 	%f131, [%rd155];
	add.f32 	%f132, %f130, %f131;
	st.global.f32 	[%rd155], %f132;
	ld.global.f32 	%f133, [%rd9];
	add.s64 	%rd156, %rd3, %rd154;
	ld.global.f32 	%f134, [%rd156];
	fma.rn.f32 	%f135, %f130, %f133, %f134;
	st.global.f32 	[%rd156], %f135;
	ld.global.f32 	%f136, [%rd10];
	add.s64 	%rd157, %rd2, %rd154;
	ld.global.f32 	%f137, [%rd157];
	fma.rn.f32 	%f138, %f130, %f136, %f137;
	st.global.f32 	[%rd157], %f138;
	ld.global.f32 	%f139, [%rd11];
	add.s64 	%rd158, %rd1, %rd154;
	ld.global.f32 	%f140, [%rd158];
	fma.rn.f32 	%f141, %f130, %f139, %f140;
	st.global.f32 	[%rd158], %f141;
$L__BB8_53:
	add.s32 	%r96, %r117, 2;
	setp.gt.s32 	%p118, %r96, -1;
	setp.lt.s32 	%p119, %r96, %r58;
	and.pred  	%p120, %p118, %p119;
	and.pred  	%p121, %p2, %p120;
	not.pred 	%p122, %p121;
	@%p122 bra 	$L__BB8_55;
	ld.global.f32 	%f142, [%rd7];
	mul.wide.s32 	%rd159, %r116, 4;
	add.s64 	%rd160, %rd4, %rd159;
	ld.global.f32 	%f143, [%rd160];
	add.f32 	%f144, %f142, %f143;
	st.global.f32 	[%rd160], %f144;
	ld.global.f32 	%f145, [%rd9];
	add.s64 	%rd161, %rd3, %rd159;
	ld.global.f32 	%f146, [%rd161];
	fma.rn.f32 	%f147, %f142, %f145, %f146;
	st.global.f32 	[%rd161], %f147;
	ld.global.f32 	%f148, [%rd10];
	add.s64 	%rd162, %rd2, %rd159;
	ld.global.f32 	%f149, [%rd162];
	fma.rn.f32 	%f150, %f142, %f148, %f149;
	st.global.f32 	[%rd162], %f150;
	ld.global.f32 	%f151, [%rd11];
	add.s64 	%rd163, %rd1, %rd159;
	ld.global.f32 	%f152, [%rd163];
	fma.rn.f32 	%f153, %f142, %f151, %f152;
	st.global.f32 	[%rd163], %f153;
$L__BB8_55:
	add.s32 	%r97, %r117, 3;
	setp.gt.s32 	%p123, %r97, -1;
	setp.lt.s32 	%p124, %r97, %r58;
	and.pred  	%p125, %p123, %p124;
	and.pred  	%p126, %p2, %p125;
	not.pred 	%p127, %p126;
	@%p127 bra 	$L__BB8_57;
	ld.global.f32 	%f154, [%rd7];
	mul.wide.s32 	%rd164, %r115, 4;
	add.s64 	%rd165, %rd4, %rd164;
	ld.global.f32 	%f155, [%rd165];
	add.f32 	%f156, %f154, %f155;
	st.global.f32 	[%rd165], %f156;
	ld.global.f32 	%f157, [%rd9];
	add.s64 	%rd166, %rd3, %rd164;
	ld.global.f32 	%f158, [%rd166];
	fma.rn.f32 	%f159, %f154, %f157, %f158;
	st.global.f32 	[%rd166], %f159;
	ld.global.f32 	%f160, [%rd10];
	add.s64 	%rd167, %rd2, %rd164;
	ld.global.f32 	%f161, [%rd167];
	fma.rn.f32 	%f162, %f154, %f160, %f161;
	st.global.f32 	[%rd167], %f162;
	ld.global.f32 	%f163, [%rd11];
	add.s64 	%rd168, %rd1, %rd164;
	ld.global.f32 	%f164, [%rd168];
	fma.rn.f32 	%f165, %f154, %f163, %f164;
	st.global.f32 	[%rd168], %f165;
$L__BB8_57:
	add.s32 	%r119, %r119, 4;
	shl.b32 	%r98, %r57, 2;
	add.s32 	%r118, %r118, %r98;
	add.s32 	%r117, %r117, 4;
	add.s32 	%r116, %r116, %r98;
	add.s32 	%r115, %r115, %r98;
	add.s32 	%r114, %r114, %r98;
	add.s64 	%rd213, %rd213, -4;
	setp.ne.s64 	%p128, %rd213, 0;
	@%p128 bra 	$L__BB8_49;
	add.s32 	%r120, %r119, -1;
$L__BB8_59:
	and.b64  	%rd18, %rd33, 3;
	setp.eq.s64 	%p129, %rd18, 0;
	@%p129 bra 	$L__BB8_68;
	add.s32 	%r36, %r120, %r4;
	setp.gt.s32 	%p130, %r36, -1;
	setp.lt.s32 	%p131, %r36, %r58;
	and.pred  	%p132, %p130, %p131;
	and.pred  	%p134, %p2, %p132;
	not.pred 	%p135, %p134;
	@%p135 bra 	$L__BB8_62;
	ld.global.f32 	%f166, [%rd7];
	mad.lo.s32 	%r99, %r36, %r57, %r6;
	mul.wide.s32 	%rd169, %r99, 4;
	add.s64 	%rd170, %rd4, %rd169;
	ld.global.f32 	%f167, [%rd170];
	add.f32 	%f168, %f166, %f167;
	st.global.f32 	[%rd170], %f168;
	ld.global.f32 	%f169, [%rd9];
	add.s64 	%rd171, %rd3, %rd169;
	ld.global.f32 	%f170, [%rd171];
	fma.rn.f32 	%f171, %f166, %f169, %f170;
	st.global.f32 	[%rd171], %f171;
	ld.global.f32 	%f172, [%rd10];
	add.s64 	%rd172, %rd2, %rd169;
	ld.global.f32 	%f173, [%rd172];
	fma.rn.f32 	%f174, %f166, %f172, %f173;
	st.global.f32 	[%rd172], %f174;
	ld.global.f32 	%f175, [%rd11];
	add.s64 	%rd173, %rd1, %rd169;
	ld.global.f32 	%f176, [%rd173];
	fma.rn.f32 	%f177, %f166, %f175, %f176;
	st.global.f32 	[%rd173], %f177;
$L__BB8_62:
	setp.eq.s64 	%p136, %rd18, 1;
	@%p136 bra 	$L__BB8_68;
	add.s32 	%r37, %r36, 1;
	setp.gt.s32 	%p137, %r37, -1;
	setp.lt.s32 	%p138, %r37, %r58;
	and.pred  	%p139, %p137, %p138;
	and.pred  	%p140, %p2, %p139;
	not.pred 	%p141, %p140;
	@%p141 bra 	$L__BB8_65;
	ld.global.f32 	%f178, [%rd7];
	mad.lo.s32 	%r100, %r37, %r57, %r6;
	mul.wide.s32 	%rd174, %r100, 4;
	add.s64 	%rd175, %rd4, %rd174;
	ld.global.f32 	%f179, [%rd175];
	add.f32 	%f180, %f178, %f179;
	st.global.f32 	[%rd175], %f180;
	ld.global.f32 	%f181, [%rd9];
	add.s64 	%rd176, %rd3, %rd174;
	ld.global.f32 	%f182, [%rd176];
	fma.rn.f32 	%f183, %f178, %f181, %f182;
	st.global.f32 	[%rd176], %f183;
	ld.global.f32 	%f184, [%rd10];
	add.s64 	%rd177, %rd2, %rd174;
	ld.global.f32 	%f185, [%rd177];
	fma.rn.f32 	%f186, %f178, %f184, %f185;
	st.global.f32 	[%rd177], %f186;
	ld.global.f32 	%f187, [%rd11];
	add.s64 	%rd178, %rd1, %rd174;
	ld.global.f32 	%f188, [%rd178];
	fma.rn.f32 	%f189, %f178, %f187, %f188;
	st.global.f32 	[%rd178], %f189;
$L__BB8_65:
	setp.eq.s64 	%p142, %rd18, 2;
	@%p142 bra 	$L__BB8_68;
	add.s32 	%r38, %r36, 2;
	setp.gt.s32 	%p143, %r38, -1;
	setp.lt.s32 	%p144, %r38, %r58;
	and.pred  	%p145, %p143, %p144;
	and.pred  	%p146, %p2, %p145;
	not.pred 	%p147, %p146;
	@%p147 bra 	$L__BB8_68;
	ld.global.f32 	%f190, [%rd7];
	mad.lo.s32 	%r101, %r38, %r57, %r6;
	mul.wide.s32 	%rd179, %r101, 4;
	add.s64 	%rd180, %rd4, %rd179;
	ld.global.f32 	%f191, [%rd180];
	add.f32 	%f192, %f190, %f191;
	st.global.f32 	[%rd180], %f192;
	ld.global.f32 	%f193, [%rd9];
	add.s64 	%rd181, %rd3, %rd179;
	ld.global.f32 	%f194, [%rd181];
	fma.rn.f32 	%f195, %f190, %f193, %f194;
	st.global.f32 	[%rd181], %f195;
	ld.global.f32 	%f196, [%rd10];
	add.s64 	%rd182, %rd2, %rd179;
	ld.global.f32 	%f197, [%rd182];
	fma.rn.f32 	%f198, %f190, %f196, %f197;
	st.global.f32 	[%rd182], %f198;
	ld.global.f32 	%f199, [%rd11];
	add.s64 	%rd183, %rd1, %rd179;
	ld.global.f32 	%f200, [%rd183];
	fma.rn.f32 	%f201, %f190, %f199, %f200;
	st.global.f32 	[%rd183], %f201;
$L__BB8_68:
	add.s32 	%r111, %r111, 1;
	cvt.u64.u32 	%rd199, %r111;
	setp.gt.u64 	%p190, %rd33, %rd199;
	@%p190 bra 	$L__BB8_26;
	bra.uni 	$L__BB8_90;
$L__BB8_69:
	setp.lt.u64 	%p20, %rd33, 4;
	mov.b64 	%rd217, 0;
	@%p20 bra 	$L__BB8_80;
	mov.b64 	%rd216, 0;
$L__BB8_71:
	cvt.u32.u64 	%r66, %rd216;
	add.s32 	%r50, %r4, %r66;
	setp.gt.s32 	%p21, %r50, -1;
	setp.lt.s32 	%p22, %r50, %r58;
	and.pred  	%p23, %p21, %p22;
	and.pred  	%p25, %p3, %p23;
	not.pred 	%p26, %p25;
	@%p26 bra 	$L__BB8_73;
	ld.global.f32 	%f6, [%rd7];
	add.s64 	%rd58, %rd216, %rd8;
	mad.lo.s64 	%rd59, %rd58, %rd33, %rd214;
	shl.b64 	%rd60, %rd59, 2;
	add.s64 	%rd61, %rd5, %rd60;
	ld.global.f32 	%f7, [%rd61];
	mul.f32 	%f8, %f6, %f7;
	mad.lo.s32 	%r67, %r50, %r57, %r39;
	mul.wide.s32 	%rd62, %r67, 4;
	add.s64 	%rd63, %rd4, %rd62;
	ld.global.f32 	%f9, [%rd63];
	add.f32 	%f10, %f8, %f9;
	st.global.f32 	[%rd63], %f10;
	ld.global.f32 	%f11, [%rd9];
	add.s64 	%rd64, %rd3, %rd62;
	ld.global.f32 	%f12, [%rd64];
	fma.rn.f32 	%f13, %f8, %f11, %f12;
	st.global.f32 	[%rd64], %f13;
	ld.global.f32 	%f14, [%rd10];
	add.s64 	%rd65, %rd2, %rd62;
	ld.global.f32 	%f15, [%rd65];
	fma.rn.f32 	%f16, %f8, %f14, %f15;
	st.global.f32 	[%rd65], %f16;
	ld.global.f32 	%f17, [%rd11];
	add.s64 	%rd66, %rd1, %rd62;
	ld.global.f32 	%f18, [%rd66];
	fma.rn.f32 	%f19, %f8, %f17, %f18;
	st.global.f32 	[%rd66], %f19;
$L__BB8_73:
	add.s32 	%r51, %r50, 1;
	setp.gt.s32 	%p27, %r51, -1;
	setp.lt.s32 	%p28, %r51, %r58;
	and.pred  	%p29, %p27, %p28;
	and.pred  	%p30, %p3, %p29;
	not.pred 	%p31, %p30;
	@%p31 bra 	$L__BB8_75;
	add.s64 	%rd67, %rd216, 1;
	and.b64  	%rd68, %rd67, 4294967293;
	ld.global.f32 	%f20, [%rd7];
	add.s64 	%rd69, %rd8, %rd68;
	mad.lo.s64 	%rd70, %rd69, %rd33, %rd214;
	shl.b64 	%rd71, %rd70, 2;
	add.s64 	%rd72, %rd5, %rd71;
	ld.global.f32 	%f21, [%rd72];
	mul.f32 	%f22, %f20, %f21;
	mad.lo.s32 	%r68, %r51, %r57, %r39;
	mul.wide.s32 	%rd73, %r68, 4;
	add.s64 	%rd74, %rd4, %rd73;
	ld.global.f32 	%f23, [%rd74];
	add.f32 	%f24, %f22, %f23;
	st.global.f32 	[%rd74], %f24;
	ld.global.f32 	%f25, [%rd9];
	add.s64 	%rd75, %rd3, %rd73;
	ld.global.f32 	%f26, [%rd75];
	fma.rn.f32 	%f27, %f22, %f25, %f26;
	st.global.f32 	[%rd75], %f27;
	ld.global.f32 	%f28, [%rd10];
	add.s64 	%rd76, %rd2, %rd73;
	ld.global.f32 	%f29, [%rd76];
	fma.rn.f32 	%f30, %f22, %f28, %f29;
	st.global.f32 	[%rd76], %f30;
	ld.global.f32 	%f31, [%rd11];
	add.s64 	%rd77, %rd1, %rd73;
	ld.global.f32 	%f32, [%rd77];
	fma.rn.f32 	%f33, %f22, %f31, %f32;
	st.global.f32 	[%rd77], %f33;
$L__BB8_75:
	add.s32 	%r52, %r50, 2;
	setp.gt.s32 	%p32, %r52, -1;
	setp.lt.s32 	%p33, %r52, %r58;
	and.pred  	%p34, %p32, %p33;
	and.pred  	%p35, %p3, %p34;
	not.pred 	%p36, %p35;
	@%p36 bra 	$L__BB8_77;
	add.s64 	%rd78, %rd216, 2;
	and.b64  	%rd79, %rd78, 4294967294;
	ld.global.f32 	%f34, [%rd7];
	add.s64 	%rd80, %rd8, %rd79;
	mad.lo.s64 	%rd81, %rd80, %rd33, %rd214;
	shl.b64 	%rd82, %rd81, 2;
	add.s64 	%rd83, %rd5, %rd82;
	ld.global.f32 	%f35, [%rd83];
	mul.f32 	%f36, %f34, %f35;
	mad.lo.s32 	%r69, %r52, %r57, %r39;
	mul.wide.s32 	%rd84, %r69, 4;
	add.s64 	%rd85, %rd4, %rd84;
	ld.global.f32 	%f37, [%rd85];
	add.f32 	%f38, %f36, %f37;
	st.global.f32 	[%rd85], %f38;
	ld.global.f32 	%f39, [%rd9];
	add.s64 	%rd86, %rd3, %rd84;
	ld.global.f32 	%f40, [%rd86];
	fma.rn.f32 	%f41, %f36, %f39, %f40;
	st.global.f32 	[%rd86], %f41;
	ld.global.f32 	%f42, [%rd10];
	add.s64 	%rd87, %rd2, %rd84;
	ld.global.f32 	%f43, [%rd87];
	fma.rn.f32 	%f44, %f36, %f42, %f43;
	st.global.f32 	[%rd87], %f44;
	ld.global.f32 	%f45, [%rd11];
	add.s64 	%rd88, %rd1, %rd84;
	ld.global.f32 	%f46, [%rd88];
	fma.rn.f32 	%f47, %f36, %f45, %f46;
	st.global.f32 	[%rd88], %f47;
$L__BB8_77:
	add.s32 	%r53, %r50, 3;
	setp.gt.s32 	%p37, %r53, -1;
	setp.lt.s32 	%p38, %r53, %r58;
	and.pred  	%p39, %p37, %p38;
	and.pred  	%p40, %p3, %p39;
	not.pred 	%p41, %p40;
	@%p41 bra 	$L__BB8_79;
	add.s64 	%rd89, %rd216, 3;
	and.b64  	%rd90, %rd89, 4294967295;
	ld.global.f32 	%f48, [%rd7];
	add.s64 	%rd91, %rd8, %rd90;
	mad.lo.s64 	%rd92, %rd91, %rd33, %rd214;
	shl.b64 	%rd93, %rd92, 2;
	add.s64 	%rd94, %rd5, %rd93;
	ld.global.f32 	%f49, [%rd94];
	mul.f32 	%f50, %f48, %f49;
	mad.lo.s32 	%r70, %r53, %r57, %r39;
	mul.wide.s32 	%rd95, %r70, 4;
	add.s64 	%rd96, %rd4, %rd95;
	ld.global.f32 	%f51, [%rd96];
	add.f32 	%f52, %f50, %f51;
	st.global.f32 	[%rd96], %f52;
	ld.global.f32 	%f53, [%rd9];
	add.s64 	%rd97, %rd3, %rd95;
	ld.global.f32 	%f54, [%rd97];
	fma.rn.f32 	%f55, %f50, %f53, %f54;
	st.global.f32 	[%rd97], %f55;
	ld.global.f32 	%f56, [%rd10];
	add.s64 	%rd98, %rd2, %rd95;
	ld.global.f32 	%f57, [%rd98];
	fma.rn.f32 	%f58, %f50, %f56, %f57;
	st.global.f32 	[%rd98], %f58;
	ld.global.f32 	%f59, [%rd11];
	add.s64 	%rd99, %rd1, %rd95;
	ld.global.f32 	%f60, [%rd99];
	fma.rn.f32 	%f61, %f50, %f59, %f60;
	st.global.f32 	[%rd99], %f61;
$L__BB8_79:
	add.s64 	%rd216, %rd216, 4;
	and.b64  	%rd217, %rd33, -4;
	setp.ne.s64 	%p42, %rd216, %rd217;
	@%p42 bra 	$L__BB8_71;
$L__BB8_80:
	and.b64  	%rd100, %rd33, 3;
	setp.eq.s64 	%p43, %rd100, 0;
	@%p43 bra 	$L__BB8_89;
	cvt.u32.u64 	%r71, %rd217;
	add.s32 	%r54, %r4, %r71;
	setp.gt.s32 	%p44, %r54, -1;
	setp.lt.s32 	%p45, %r54, %r58;
	and.pred  	%p46, %p44, %p45;
	and.pred  	%p48, %p3, %p46;
	not.pred 	%p49, %p48;
	@%p49 bra 	$L__BB8_83;
	ld.global.f32 	%f62, [%rd7];
	add.s64 	%rd101, %rd217, %rd8;
	mad.lo.s64 	%rd102, %rd101, %rd33, %rd214;
	shl.b64 	%rd103, %rd102, 2;
	add.s64 	%rd104, %rd5, %rd103;
	ld.global.f32 	%f63, [%rd104];
	mul.f32 	%f64, %f62, %f63;
	mad.lo.s32 	%r72, %r54, %r57, %r39;
	mul.wide.s32 	%rd105, %r72, 4;
	add.s64 	%rd106, %rd4, %rd105;
	ld.global.f32 	%f65, [%rd106];
	add.f32 	%f66, %f64, %f65;
	st.global.f32 	[%rd106], %f66;
	ld.global.f32 	%f67, [%rd9];
	add.s64 	%rd107, %rd3, %rd105;
	ld.global.f32 	%f68, [%rd107];
	fma.rn.f32 	%f69, %f64, %f67, %f68;
	st.global.f32 	[%rd107], %f69;
	ld.global.f32 	%f70, [%rd10];
	add.s64 	%rd108, %rd2, %rd105;
	ld.global.f32 	%f71, [%rd108];
	fma.rn.f32 	%f72, %f64, %f70, %f71;
	st.global.f32 	[%rd108], %f72;
	ld.global.f32 	%f73, [%rd11];
	add.s64 	%rd109, %rd1, %rd105;
	ld.global.f32 	%f74, [%rd109];
	fma.rn.f32 	%f75, %f64, %f73, %f74;
	st.global.f32 	[%rd109], %f75;
$L__BB8_83:
	and.b64  	%rd110, %rd33, 3;
	setp.eq.s64 	%p50, %rd110, 1;
	@%p50 bra 	$L__BB8_89;
	add.s32 	%r55, %r54, 1;
	setp.gt.s32 	%p51, %r55, -1;
	setp.lt.s32 	%p52, %r55, %r58;
	and.pred  	%p53, %p51, %p52;
	and.pred  	%p54, %p3, %p53;
	not.pred 	%p55, %p54;
	@%p55 bra 	$L__BB8_86;
	ld.global.f32 	%f76, [%rd7];
	add.s64 	%rd111, %rd217, 1;
	and.b64  	%rd112, %rd111, 4294967295;
	add.s64 	%rd113, %rd8, %rd112;
	mad.lo.s64 	%rd114, %rd113, %rd33, %rd214;
	shl.b64 	%rd115, %rd114, 2;
	add.s64 	%rd116, %rd5, %rd115;
	ld.global.f32 	%f77, [%rd116];
	mul.f32 	%f78, %f76, %f77;
	mad.lo.s32 	%r73, %r55, %r57, %r39;
	mul.wide.s32 	%rd117, %r73, 4;
	add.s64 	%rd118, %rd4, %rd117;
	ld.global.f32 	%f79, [%rd118];
	add.f32 	%f80, %f78, %f79;
	st.global.f32 	[%rd118], %f80;
	ld.global.f32 	%f81, [%rd9];
	add.s64 	%rd119, %rd3, %rd117;
	ld.global.f32 	%f82, [%rd119];
	fma.rn.f32 	%f83, %f78, %f81, %f82;
	st.global.f32 	[%rd119], %f83;
	ld.global.f32 	%f84, [%rd10];
	add.s64 	%rd120, %rd2, %rd117;
	ld.global.f32 	%f85, [%rd120];
	fma.rn.f32 	%f86, %f78, %f84, %f85;
	st.global.f32 	[%rd120], %f86;
	ld.global.f32 	%f87, [%rd11];
	add.s64 	%rd121, %rd1, %rd117;
	ld.global.f32 	%f88, [%rd121];
	fma.rn.f32 	%f89, %f78, %f87, %f88;
	st.global.f32 	[%rd121], %f89;
$L__BB8_86:
	and.b64  	%rd122, %rd33, 3;
	setp.eq.s64 	%p56, %rd122, 2;
	add.s64 	%rd27, %rd217, 2;
	@%p56 bra 	$L__BB8_89;
	add.s32 	%r56, %r54, 2;
	setp.gt.s32 	%p57, %r56, -1;
	setp.lt.s32 	%p58, %r56, %r58;
	and.pred  	%p59, %p57, %p58;
	and.pred  	%p60, %p3, %p59;
	not.pred 	%p61, %p60;
	@%p61 bra 	$L__BB8_89;
	ld.global.f32 	%f90, [%rd7];
	and.b64  	%rd123, %rd27, 4294967295;
	add.s64 	%rd124, %rd8, %rd123;
	mad.lo.s64 	%rd125, %rd124, %rd33, %rd214;
	shl.b64 	%rd126, %rd125, 2;
	add.s64 	%rd127, %rd5, %rd126;
	ld.global.f32 	%f91, [%rd127];
	mul.f32 	%f92, %f90, %f91;
	mad.lo.s32 	%r74, %r56, %r57, %r39;
	mul.wide.s32 	%rd128, %r74, 4;
	add.s64 	%rd129, %rd4, %rd128;
	ld.global.f32 	%f93, [%rd129];
	add.f32 	%f94, %f92, %f93;
	st.global.f32 	[%rd129], %f94;
	ld.global.f32 	%f95, [%rd9];
	add.s64 	%rd130, %rd3, %rd128;
	ld.global.f32 	%f96, [%rd130];
	fma.rn.f32 	%f97, %f92, %f95, %f96;
	st.global.f32 	[%rd130], %f97;
	ld.global.f32 	%f98, [%rd10];
	add.s64 	%rd131, %rd2, %rd128;
	ld.global.f32 	%f99, [%rd131];
	fma.rn.f32 	%f100, %f92, %f98, %f99;
	st.global.f32 	[%rd131], %f100;
	ld.global.f32 	%f101, [%rd11];
	add.s64 	%rd132, %rd1, %rd128;
	ld.global.f32 	%f102, [%rd132];
	fma.rn.f32 	%f103, %f92, %f101, %f102;
	st.global.f32 	[%rd132], %f103;
$L__BB8_89:
	add.s64 	%rd214, %rd214, 1;
	setp.gt.u64 	%p104, %rd33, %rd214;
	@%p104 bra 	$L__BB8_4;
$L__BB8_90:
	ret;

}
	// .globl	_Z14set_B_bilineariiiimPfS_S_
.visible .entry _Z14set_B_bilineariiiimPfS_S_(
	.param .u32 _Z14set_B_bilineariiiimPfS_S__param_0,
	.param .u32 _Z14set_B_bilineariiiimPfS_S__param_1,
	.param .u32 _Z14set_B_bilineariiiimPfS_S__param_2,
	.param .u32 _Z14set_B_bilineariiiimPfS_S__param_3,
	.param .u64 _Z14set_B_bilineariiiimPfS_S__param_4,
	.param .u64 .ptr .align 1 _Z14set_B_bilineariiiimPfS_S__param_5,
	.param .u64 .ptr .align 1 _Z14set_B_bilineariiiimPfS_S__param_6,
	.param .u64 .ptr .align 1 _Z14set_B_bilineariiiimPfS_S__param_7
)
{
	.reg .pred 	%p<154>;
	.reg .b32 	%r<71>;
	.reg .b32 	%f<284>;
	.reg .b64 	%rd<327>;
	.reg .b64 	%fd<101>;

	ld.param.u32 	%r31, [_Z14set_B_bilineariiiimPfS_S__param_0];
	ld.param.u32 	%r32, [_Z14set_B_bilineariiiimPfS_S__param_1];
	ld.param.u32 	%r33, [_Z14set_B_bilineariiiimPfS_S__param_2];
	ld.param.u32 	%r34, [_Z14set_B_bilineariiiimPfS_S__param_3];
	ld.param.u64 	%rd56, [_Z14set_B_bilineariiiimPfS_S__param_4];
	ld.param.u64 	%rd57, [_Z14set_B_bilineariiiimPfS_S__param_5];
	ld.param.u64 	%rd58, [_Z14set_B_bilineariiiimPfS_S__param_6];
	ld.param.u64 	%rd59, [_Z14set_B_bilineariiiimPfS_S__param_7];
	cvta.to.global.u64 	%rd1, %rd59;
	mov.u32 	%r36, %ntid.x;
	mov.u32 	%r37, %ctaid.x;
	mov.u32 	%r38, %tid.x;
	mad.lo.s32 	%r1, %r36, %r37, %r38;
	mov.u32 	%r39, %ntid.y;
	mov.u32 	%r40, %ctaid.y;
	mov.u32 	%r41, %tid.y;
	mad.lo.s32 	%r42, %r39, %r40, %r41;
	setp.ge.s32 	%p2, %r1, %r33;
	setp.ge.s32 	%p3, %r42, %r34;
	or.pred  	%p4, %p2, %p3;
	@%p4 bra 	$L__BB9_153;
	cvta.to.global.u64 	%rd2, %rd57;
	cvta.to.global.u64 	%rd3, %rd58;
	mad.lo.s32 	%r43, %r33, %r42, %r1;
	cvt.s64.s32 	%rd4, %r43;
	setp.eq.s64 	%p5, %rd56, 0;
	mov.f32 	%f282, 0f00000000;
	@%p5 bra 	$L__BB9_141;
	shl.b64 	%rd61, %rd4, 2;
	add.s64 	%rd62, %rd3, %rd61;
	ld.global.f32 	%f104, [%rd62];
	add.f32 	%f105, %f104, 0fBF000000;
	add.s64 	%rd63, %rd2, %rd61;
	ld.global.f32 	%f106, [%rd63];
	add.f32 	%f107, %f106, 0fBF000000;
	cvt.f64.f32 	%fd5, %f107;
	div.s32 	%r44, %r31, %r33;
	cvt.rn.f32.s32 	%f108, %r44;
	cvt.f64.f32 	%fd6, %f108;
	mul.f64 	%fd7, %fd6, 0d3FE0000000000000;
	sub.f64 	%fd8, %fd5, %fd7;
	add.f64 	%fd9, %fd8, 0d3FE0000000000000;
	cvt.rmi.f64.f64 	%fd10, %fd9;
	cvt.rzi.s32.f64 	%r3, %fd10;
	cvt.f64.f32 	%fd11, %f105;
	sub.f64 	%fd12, %fd11, %fd7;
	add.f64 	%fd13, %fd12, 0d3FE0000000000000;
	cvt.rmi.f64.f64 	%fd14, %fd13;
	cvt.rzi.s32.f64 	%r4, %fd14;
	mul.lo.s64 	%rd5, %rd56, %rd4;
	add.s64 	%rd6, %rd56, -1;
	add.f64 	%fd1, %fd7, %fd5;
	sub.f64 	%fd2, %fd7, %fd5;
	add.f64 	%fd3, %fd7, %fd11;
	sub.f64 	%fd4, %fd7, %fd11;
	and.b64  	%rd7, %rd56, 3;
	and.b64  	%rd8, %rd56, -4;
	neg.s64 	%rd9, %rd8;
	mul.lo.s64 	%rd10, %rd5, %rd56;
	shl.b64 	%rd11, %rd56, 4;
	mov.f32 	%f282, 0f00000000;
	mov.b64 	%rd314, 0;
$L__BB9_3:
	cvt.u32.u64 	%r45, %rd314;
	add.s32 	%r46, %r3, %r45;
	setp.gt.s32 	%p6, %r46, -1;
	setp.lt.s32 	%p7, %r46, %r31;
	and.pred  	%p1, %p6, %p7;
	setp.ne.s64 	%p8, %rd314, 0;
	cvt.rn.f32.u32 	%f109, %r46;
	cvt.f64.f32 	%fd15, %f109;
	add.f64 	%fd16, %fd15, 0dBFE0000000000000;
	sub.f64 	%fd17, %fd1, %fd16;
	cvt.rn.f32.f64 	%f2, %fd17;
	add.f64 	%fd18, %fd15, 0d3FE0000000000000;
	add.f64 	%fd19, %fd2, %fd18;
	cvt.rn.f32.f64 	%f3, %fd19;
	@%p8 bra 	$L__BB9_49;
	setp.lt.u64 	%p98, %rd6, 3;
	mov.b64 	%rd316, 0;
	@%p98 bra 	$L__BB9_29;
	mov.b64 	%rd315, 0;
$L__BB9_6:
	cvt.u32.u64 	%r62, %rd315;
	add.s32 	%r5, %r4, %r62;
	setp.gt.s32 	%p99, %r5, -1;
	setp.lt.s32 	%p100, %r5, %r32;
	and.pred  	%p101, %p99, %p100;
	and.pred  	%p103, %p1, %p101;
	@%p103 bra 	$L__BB9_8;
	add.s64 	%rd187, %rd315, %rd5;
	mul.lo.s64 	%rd188, %rd187, %rd56;
	shl.b64 	%rd189, %rd188, 2;
	add.s64 	%rd190, %rd1, %rd189;
	mov.b32 	%r63, 0;
	st.global.u32 	[%rd190], %r63;
	bra.uni 	$L__BB9_13;
$L__BB9_8:
	setp.eq.s64 	%p104, %rd315, 0;
	@%p104 bra 	$L__BB9_11;
	setp.ne.s64 	%p105, %rd6, %rd315;
	mov.f32 	%f235, 0f3F800000;
	@%p105 bra 	$L__BB9_12;
	cvt.rn.f32.u32 	%f153, %r5;
	cvt.f64.f32 	%fd74, %f153;
	add.f64 	%fd75, %fd74, 0dBFE0000000000000;
	sub.f64 	%fd76, %fd3, %fd75;
	cvt.rn.f32.f64 	%f235, %fd76;
	bra.uni 	$L__BB9_12;
$L__BB9_11:
	cvt.rn.f32.u32 	%f154, %r5;
	cvt.f64.f32 	%fd77, %f154;
	add.f64 	%fd78, %fd77, 0d3FE0000000000000;
	add.f64 	%fd79, %fd4, %fd78;
	cvt.rn.f32.f64 	%f235, %fd79;
$L__BB9_12:
	mul.f32 	%f155, %f235, %f3;
	add.s64 	%rd191, %rd315, %rd5;
	mul.lo.s64 	%rd192, %rd191, %rd56;
	shl.b64 	%rd193, %rd192, 2;
	add.s64 	%rd194, %rd1, %rd193;
	st.global.f32 	[%rd194], %f155;
	add.f32 	%f282, %f282, %f155;
$L__BB9_13:
	add.s64 	%rd195, %rd315, 1;
	and.b64  	%rd14, %rd195, 4294967293;
	add.s32 	%r6, %r5, 1;
	setp.gt.s32 	%p106, %r6, -1;
	setp.lt.s32 	%p107, %r6, %r32;
	and.pred  	%p108, %p106, %p107;
	and.pred  	%p109, %p1, %p108;
	@%p109 bra 	$L__BB9_15;
	add.s64 	%rd196, %rd5, %rd14;
	mul.lo.s64 	%rd197, %rd196, %rd56;
	shl.b64 	%rd198, %rd197, 2;
	add.s64 	%rd199, %rd1, %rd198;
	mov.b32 	%r64, 0;
	st.global.u32 	[%rd199], %r64;
	bra.uni 	$L__BB9_18;
$L__BB9_15:
	setp.ne.s64 	%p110, %rd6, %rd14;
	mov.f32 	%f237, 0f3F800000;
	@%p110 bra 	$L__BB9_17;
	cvt.rn.f32.u32 	%f157, %r6;
	cvt.f64.f32 	%fd80, %f157;
	add.f64 	%fd81, %fd80, 0dBFE0000000000000;
	sub.f64 	%fd82, %fd3, %fd81;
	cvt.rn.f32.f64 	%f237, %fd82;
$L__BB9_17:
	mul.f32 	%f158, %f237, %f3;
	add.s64 	%rd200, %rd5, %rd14;
	mul.lo.s64 	%rd201, %rd200, %rd56;
	shl.b64 	%rd202, %rd201, 2;
	add.s64 	%rd203, %rd1, %rd202;
	st.global.f32 	[%rd203], %f158;
	add.f32 	%f282, %f282, %f158;
$L__BB9_18:
	add.s64 	%rd204, %rd315, 2;
	and.b64  	%rd15, %rd204, 4294967294;
	add.s32 	%r7, %r5, 2;
	setp.gt.s32 	%p111, %r7, -1;
	setp.lt.s32 	%p112, %r7, %r32;
	and.pred  	%p113, %p111, %p112;
	and.pred  	%p114, %p1, %p113;
	@%p114 bra 	$L__BB9_20;
	add.s64 	%rd205, %rd5, %rd15;
	mul.lo.s64 	%rd206, %rd205, %rd56;
	shl.b64 	%rd207, %rd206, 2;
	add.s64 	%rd208, %rd1, %rd207;
	mov.b32 	%r65, 0;
	st.global.u32 	[%rd208], %r65;
	bra.uni 	$L__BB9_23;
$L__BB9_20:
	setp.ne.s64 	%p115, %rd6, %rd15;
	mov.f32 	%f239, 0f3F800000;
	@%p115 bra 	$L__BB9_22;
	cvt.rn.f32.u32 	%f160, %r7;
	cvt.f64.f32 	%fd83, %f160;
	add.f64 	%fd84, %fd83, 0dBFE0000000000000;
	sub.f64 	%fd85, %fd3, %fd84;
	cvt.rn.f32.f64 	%f239, %fd85;
$L__BB9_22:
	mul.f32 	%f161, %f239, %f3;
	add.s64 	%rd209, %rd5, %rd15;
	mul.lo.s64 	%rd210, %rd209, %rd56;
	shl.b64 	%rd211, %rd210, 2;
	add.s64 	%rd212, %rd1, %rd211;
	st.global.f32 	[%rd212], %f161;
	add.f32 	%f282, %f282, %f161;
$L__BB9_23:
	add.s64 	%rd213, %rd315, 3;
	and.b64  	%rd16, %rd213, 4294967295;
	add.s32 	%r8, %r5, 3;
	setp.gt.s32 	%p116, %r8, -1;
	setp.lt.s32 	%p117, %r8, %r32;
	and.pred  	%p118, %p116, %p117;
	and.pred  	%p119, %p1, %p118;
	@%p119 bra 	$L__BB9_25;
	add.s64 	%rd214, %rd5, %rd16;
	mul.lo.s64 	%rd215, %rd214, %rd56;
	shl.b64 	%rd216, %rd215, 2;
	add.s64 	%rd217, %rd1, %rd216;
	mov.b32 	%r66, 0;
	st.global.u32 	[%rd217], %r66;
	bra.uni 	$L__BB9_28;
$L__BB9_25:
	setp.ne.s64 	%p120, %rd6, %rd16;
	mov.f32 	%f241, 0f3F800000;
	@%p120 bra 	$L__BB9_27;
	cvt.rn.f32.u32 	%f163, %r8;
	cvt.f64.f32 	%fd86, %f163;
	add.f64 	%fd87, %fd86, 0dBFE0000000000000;
	sub.f64 	%fd88, %fd3, %fd87;
	cvt.rn.f32.f64 	%f241, %fd88;
$L__BB9_27:
	mul.f32 	%f164, %f241, %f3;
	add.s64 	%rd218, %rd5, %rd16;
	mul.lo.s64 	%rd219, %rd218, %rd56;
	shl.b64 	%rd220, %rd219, 2;
	add.s64 	%rd221, %rd1, %rd220;
	st.global.f32 	[%rd221], %f164;
	add.f32 	%f282, %f282, %f164;
$L__BB9_28:
	add.s64 	%rd315, %rd315, 4;
	setp.ne.s64 	%p121, %rd315, %rd8;
	mov.u64 	%rd316, %rd8;
	@%p121 bra 	$L__BB9_6;
$L__BB9_29:
	setp.eq.s64 	%p122, %rd7, 0;
	@%p122 bra 	$L__BB9_140;
	cvt.u32.u64 	%r9, %rd316;
	add.s32 	%r10, %r4, %r9;
	setp.gt.s32 	%p123, %r10, -1;
	setp.lt.s32 	%p124, %r10, %r32;
	and.pred  	%p125, %p123, %p124;
	and.pred  	%p127, %p1, %p125;
	@%p127 bra 	$L__BB9_32;
	add.s64 	%rd222, %rd316, %rd5;
	mul.lo.s64 	%rd223, %rd222, %rd56;
	shl.b64 	%rd224, %rd223, 2;
	add.s64 	%rd225, %rd1, %rd224;
	mov.b32 	%r67, 0;
	st.global.u32 	[%rd225], %r67;
	bra.uni 	$L__BB9_37;
$L__BB9_32:
	setp.eq.s32 	%p128, %r9, 0;
	@%p128 bra 	$L__BB9_35;
	setp.ne.s64 	%p129, %rd6, %rd316;
	mov.f32 	%f245, 0f3F800000;
	@%p129 bra 	$L__BB9_36;
	cvt.rn.f32.u32 	%f166, %r10;
	cvt.f64.f32 	%fd89, %f166;
	add.f64 	%fd90, %fd89, 0dBFE0000000000000;
	sub.f64 	%fd91, %fd3, %fd90;
	cvt.rn.f32.f64 	%f245, %fd91;
	bra.uni 	$L__BB9_36;
$L__BB9_35:
	cvt.rn.f32.u32 	%f167, %r10;
	cvt.f64.f32 	%fd92, %f167;
	add.f64 	%fd93, %fd92, 0d3FE0000000000000;
	add.f64 	%fd94, %fd4, %fd93;
	cvt.rn.f32.f64 	%f245, %fd94;
$L__BB9_36:
	mul.f32 	%f168, %f245, %f3;
	add.s64 	%rd226, %rd316, %rd5;
	mul.lo.s64 	%rd227, %rd226, %rd56;
	shl.b64 	%rd228, %rd227, 2;
	add.s64 	%rd229, %rd1, %rd228;
	st.global.f32 	[%rd229], %f168;
	add.f32 	%f282, %f282, %f168;
$L__BB9_37:
	setp.eq.s64 	%p130, %rd7, 1;
	add.s64 	%rd230, %rd316, 1;
	and.b64  	%rd19, %rd230, 4294967295;
	@%p130 bra 	$L__BB9_140;
	add.s32 	%r11, %r10, 1;
	setp.gt.s32 	%p131, %r11, -1;
	setp.lt.s32 	%p132, %r11, %r32;
	and.pred  	%p133, %p131, %p132;
	and.pred  	%p134, %p1, %p133;
	@%p134 bra 	$L__BB9_40;
	add.s64 	%rd231, %rd5, %rd19;
	mul.lo.s64 	%rd232, %rd231, %rd56;
	shl.b64 	%rd233, %rd232, 2;
	add.s64 	%rd234, %rd1, %rd233;
	mov.b32 	%r68, 0;
	st.global.u32 	[%rd234], %r68;
	bra.uni 	$L__BB9_43;
$L__BB9_40:
	setp.ne.s64 	%p135, %rd6, %rd19;
	mov.f32 	%f247, 0f3F800000;
	@%p135 bra 	$L__BB9_42;
	cvt.rn.f32.u32 	%f170, %r11;
	cvt.f64.f32 	%fd95, %f170;
	add.f64 	%fd96, %fd95, 0dBFE0000000000000;
	sub.f64 	%fd97, %fd3, %fd96;
	cvt.rn.f32.f64 	%f247, %fd97;
$L__BB9_42:
	mul.f32 	%f171, %f247, %f3;
	add.s64 	%rd235, %rd5, %rd19;
	mul.lo.s64 	%rd236, %rd235, %rd56;
	shl.b64 	%rd237, %rd236, 2;
	add.s64 	%rd238, %rd1, %rd237;
	st.global.f32 	[%rd238], %f171;
	add.f32 	%f282, %f282, %f171;
$L__BB9_43:
	setp.eq.s64 	%p136, %rd7, 2;
	add.s64 	%rd239, %rd316, 2;
	and.b64  	%rd20, %rd239, 4294967295;
	@%p136 bra 	$L__BB9_140;
	add.s32 	%r12, %r10, 2;
	setp.gt.s32 	%p137, %r12, -1;
	setp.lt.s32 	%p138, %r12, %r32;
	and.pred  	%p139, %p137, %p138;
	and.pred  	%p140, %p1, %p139;
	@%p140 bra 	$L__BB9_46;
	add.s64 	%rd240, %rd5, %rd20;
	mul.lo.s64 	%rd241, %rd240, %rd56;
	shl.b64 	%rd242, %rd241, 2;
	add.s64 	%rd243, %rd1, %rd242;
	mov.b32 	%r69, 0;
	st.global.u32 	[%rd243], %r69;
	bra.uni 	$L__BB9_140;
$L__BB9_46:
	setp.ne.s64 	%p141, %rd6, %rd20;
	mov.f32 	%f249, 0f3F800000;
	@%p141 bra 	$L__BB9_48;
	cvt.rn.f32.u32 	%f173, %r12;
	cvt.f64.f32 	%fd98, %f173;
	add.f64 	%fd99, %fd98, 0dBFE0000000000000;
	sub.f64 	%fd100, %fd3, %fd99;
	cvt.rn.f32.f64 	%f249, %fd100;
$L__BB9_48:
	mul.f32 	%f174, %f249, %f3;
	add.s64 	%rd244, %rd5, %rd20;
	mul.lo.s64 	%rd245, %rd244, %rd56;
	shl.b64 	%rd246, %rd245, 2;
	add.s64 	%rd247, %rd1, %rd246;
	st.global.f32 	[%rd247], %f174;
	add.f32 	%f282, %f282, %f174;
	bra.uni 	$L__BB9_140;
$L__BB9_49:
	setp.ne.s64 	%p9, %rd6, %rd314;
	@%p9 bra 	$L__BB9_95;
	setp.lt.u64 	%p54, %rd6, 3;
	mov.b64 	%rd318, 0;
	@%p54 bra 	$L__BB9_75;
	mov.b64 	%rd317, 0;
$L__BB9_52:
	cvt.u32.u64 	%r54, %rd317;
	add.s32 	%r13, %r4, %r54;
	setp.gt.s32 	%p55, %r13, -1;
	setp.lt.s32 	%p56, %r13, %r32;
	and.pred  	%p57, %p55, %p56;
	and.pred  	%p59, %p1, %p57;
	@%p59 bra 	$L__BB9_54;
	add.s64 	%rd124, %rd317, %rd5;
	mad.lo.s64 	%rd125, %rd124, %rd56, %rd56;
	shl.b64 	%rd126, %rd125, 2;
	add.s64 	%rd127, %rd1, %rd126;
	mov.b32 	%r55, 0;
	st.global.u32 	[%rd127+-4], %r55;
	bra.uni 	$L__BB9_59;
$L__BB9_54:
	setp.eq.s64 	%p60, %rd317, 0;
	@%p60 bra 	$L__BB9_57;
	setp.ne.s64 	%p61, %rd6, %rd317;
	mov.f32 	%f251, 0f3F800000;
	@%p61 bra 	$L__BB9_58;
	cvt.rn.f32.u32 	%f129, %r13;
	cvt.f64.f32 	%fd47, %f129;
	add.f64 	%fd48, %fd47, 0dBFE0000000000000;
	sub.f64 	%fd49, %fd3, %fd48;
	cvt.rn.f32.f64 	%f251, %fd49;
	bra.uni 	$L__BB9_58;
$L__BB9_57:
	cvt.rn.f32.u32 	%f130, %r13;
	cvt.f64.f32 	%fd50, %f130;
	add.f64 	%fd51, %fd50, 0d3FE0000000000000;
	add.f64 	%fd52, %fd4, %fd51;
	cvt.rn.f32.f64 	%f251, %fd52;
$L__BB9_58:
	mul.f32 	%f131, %f251, %f2;
	add.s64 	%rd128, %rd317, %rd5;
	mad.lo.s64 	%rd129, %rd128, %rd56, %rd56;
	shl.b64 	%rd130, %rd129, 2;
	add.s64 	%rd131, %rd1, %rd130;
	st.global.f32 	[%rd131+-4], %f131;
	add.f32 	%f282, %f282, %f131;
$L__BB9_59:
	add.s64 	%rd132, %rd317, 1;
	and.b64  	%rd22, %rd132, 4294967293;
	add.s32 	%r14, %r13, 1;
	setp.gt.s32 	%p62, %r14, -1;
	setp.lt.s32 	%p63, %r14, %r32;
	and.pred  	%p64, %p62, %p63;
	and.pred  	%p65, %p1, %p64;
	@%p65 bra 	$L__BB9_61;
	add.s64 	%rd133, %rd5, %rd22;
	mad.lo.s64 	%rd134, %rd133, %rd56, %rd56;
	shl.b64 	%rd135, %rd134, 2;
	add.s64 	%rd136, %rd1, %rd135;
	mov.b32 	%r56, 0;
	st.global.u32 	[%rd136+-4], %r56;
	bra.uni 	$L__BB9_64;
$L__BB9_61:
	setp.ne.s64 	%p66, %rd6, %rd22;
	mov.f32 	%f253, 0f3F800000;
	@%p66 bra 	$L__BB9_63;
	cvt.rn.f32.u32 	%f133, %r14;
	cvt.f64.f32 	%fd53, %f133;
	add.f64 	%fd54, %fd53, 0dBFE0000000000000;
	sub.f64 	%fd55, %fd3, %fd54;
	cvt.rn.f32.f64 	%f253, %fd55;
$L__BB9_63:
	mul.f32 	%f134, %f253, %f2;
	add.s64 	%rd137, %rd5, %rd22;
	mad.lo.s64 	%rd138, %rd137, %rd56, %rd56;
	shl.b64 	%rd139, %rd138, 2;
	add.s64 	%rd140, %rd1, %rd139;
	st.global.f32 	[%rd140+-4], %f134;
	add.f32 	%f282, %f282, %f134;
$L__BB9_64:
	add.s64 	%rd141, %rd317, 2;
	and.b64  	%rd23, %rd141, 4294967294;
	add.s32 	%r15, %r13, 2;
	setp.gt.s32 	%p67, %r15, -1;
	setp.lt.s32 	%p68, %r15, %r32;
	and.pred  	%p69, %p67, %p68;
	and.pred  	%p70, %p1, %p69;
	@%p70 bra 	$L__BB9_66;
	add.s64 	%rd142, %rd5, %rd23;
	mad.lo.s64 	%rd143, %rd142, %rd56, %rd56;
	shl.b64 	%rd144, %rd143, 2;
	add.s64 	%rd145, %rd1, %rd144;
	mov.b32 	%r57, 0;
	st.global.u32 	[%rd145+-4], %r57;
	bra.uni 	$L__BB9_69;
$L__BB9_66:
	setp.ne.s64 	%p71, %rd6, %rd23;
	mov.f32 	%f255, 0f3F800000;
	@%p71 bra 	$L__BB9_68;
	cvt.rn.f32.u32 	%f136, %r15;
	cvt.f64.f32 	%fd56, %f136;
	add.f64 	%fd57, %fd56, 0dBFE0000000000000;
	sub.f64 	%fd58, %fd3, %fd57;
	cvt.rn.f32.f64 	%f255, %fd58;
$L__BB9_68:
	mul.f32 	%f137, %f255, %f2;
	add.s64 	%rd146, %rd5, %rd23;
	mad.lo.s64 	%rd147, %rd146, %rd56, %rd56;
	shl.b64 	%rd148, %rd147, 2;
	add.s64 	%rd149, %rd1, %rd148;
	st.global.f32 	[%rd149+-4], %f137;
	add.f32 	%f282, %f282, %f137;
$L__BB9_69:
	add.s64 	%rd150, %rd317, 3;
	and.b64  	%rd24, %rd150, 4294967295;
	add.s32 	%r16, %r13, 3;
	setp.gt.s32 	%p72, %r16, -1;
	setp.lt.s32 	%p73, %r16, %r32;
	and.pred  	%p74, %p72, %p73;
	and.pred  	%p75, %p1, %p74;
	@%p75 bra 	$L__BB9_71;
	add.s64 	%rd151, %rd5, %rd24;
	mad.lo.s64 	%rd152, %rd151, %rd56, %rd56;
	shl.b64 	%rd153, %rd152, 2;
	add.s64 	%rd154, %rd1, %rd153;
	mov.b32 	%r58, 0;
	st.global.u32 	[%rd154+-4], %r58;
	bra.uni 	$L__BB9_74;
$L__BB9_71:
	setp.ne.s64 	%p76, %rd6, %rd24;
	mov.f32 	%f257, 0f3F800000;
	@%p76 bra 	$L__BB9_73;
	cvt.rn.f32.u32 	%f139, %r16;
	cvt.f64.f32 	%fd59, %f139;
	add.f64 	%fd60, %fd59, 0dBFE0000000000000;
	sub.f64 	%fd61, %fd3, %fd60;
	cvt.rn.f32.f64 	%f257, %fd61;
$L__BB9_73:
	mul.f32 	%f140, %f257, %f2;
	add.s64 	%rd155, %rd5, %rd24;
	mad.lo.s64 	%rd156, %rd155, %rd56, %rd56;
	shl.b64 	%rd157, %rd156, 2;
	add.s64 	%rd158, %rd1, %rd157;
	st.global.f32 	[%rd158+-4], %f140;
	add.f32 	%f282, %f282, %f140;
$L__BB9_74:
	add.s64 	%rd317, %rd317, 4;
	setp.ne.s64 	%p77, %rd317, %rd8;
	mov.u64 	%rd318, %rd8;
	@%p77 bra 	$L__BB9_52;
$L__BB9_75:
	setp.eq.s64 	%p78, %rd7, 0;
	@%p78 bra 	$L__BB9_140;
	cvt.u32.u64 	%r17, %rd318;
	add.s32 	%r18, %r4, %r17;
	setp.gt.s32 	%p79, %r18, -1;
	setp.lt.s32 	%p80, %r18, %r32;
	and.pred  	%p81, %p79, %p80;
	and.pred  	%p83, %p1, %p81;
	@%p83 bra 	$L__BB9_78;
	add.s64 	%rd159, %rd318, %rd5;
	mad.lo.s64 	%rd160, %rd159, %rd56, %rd56;
	shl.b64 	%rd161, %rd160, 2;
	add.s64 	%rd162, %rd1, %rd161;
	mov.b32 	%r59, 0;
	st.global.u32 	[%rd162+-4], %r59;
	bra.uni 	$L__BB9_83;
$L__BB9_78:
	setp.eq.s32 	%p84, %r17, 0;
	@%p84 bra 	$L__BB9_81;
	setp.ne.s64 	%p85, %rd6, %rd318;
	mov.f32 	%f261, 0f3F800000;
	@%p85 bra 	$L__BB9_82;
	cvt.rn.f32.u32 	%f142, %r18;
	cvt.f64.f32 	%fd62, %f142;
	add.f64 	%fd63, %fd62, 0dBFE0000000000000;
	sub.f64 	%fd64, %fd3, %fd63;
	cvt.rn.f32.f64 	%f261, %fd64;
	bra.uni 	$L__BB9_82;
$L__BB9_81:
	cvt.rn.f32.u32 	%f143, %r18;
	cvt.f64.f32 	%fd65, %f143;
	add.f64 	%fd66, %fd65, 0d3FE0000000000000;
	add.f64 	%fd67, %fd4, %fd66;
	cvt.rn.f32.f64 	%f261, %fd67;
$L__BB9_82:
	mul.f32 	%f144, %f261, %f2;
	add.s64 	%rd163, %rd318, %rd5;
	mad.lo.s64 	%rd164, %rd163, %rd56, %rd56;
	shl.b64 	%rd165, %rd164, 2;
	add.s64 	%rd166, %rd1, %rd165;
	st.global.f32 	[%rd166+-4], %f144;
	add.f32 	%f282, %f282, %f144;
$L__BB9_83:
	setp.eq.s64 	%p86, %rd7, 1;
	add.s64 	%rd167, %rd318, 1;
	and.b64  	%rd27, %rd167, 4294967295;
	@%p86 bra 	$L__BB9_140;
	add.s32 	%r19, %r18, 1;
	setp.gt.s32 	%p87, %r19, -1;
	setp.lt.s32 	%p88, %r19, %r32;
	and.pred  	%p89, %p87, %p88;
	and.pred  	%p90, %p1, %p89;
	@%p90 bra 	$L__BB9_86;
	add.s64 	%rd168, %rd5, %rd27;
	mad.lo.s64 	%rd169, %rd168, %rd56, %rd56;
	shl.b64 	%rd170, %rd169, 2;
	add.s64 	%rd171, %rd1, %rd170;
	mov.b32 	%r60, 0;
	st.global.u32 	[%rd171+-4], %r60;
	bra.uni 	$L__BB9_89;
$L__BB9_86:
	setp.ne.s64 	%p91, %rd6, %rd27;
	mov.f32 	%f263, 0f3F800000;
	@%p91 bra 	$L__BB9_88;
	cvt.rn.f32.u32 	%f146, %r19;
	cvt.f64.f32 	%fd68, %f146;
	add.f64 	%fd69, %fd68, 0dBFE0000000000000;
	sub.f64 	%fd70, %fd3, %fd69;
	cvt.rn.f32.f64 	%f263, %fd70;
$L__BB9_88:
	mul.f32 	%f147, %f263, %f2;
	add.s64 	%rd172, %rd5, %rd27;
	mad.lo.s64 	%rd173, %rd172, %rd56, %rd56;
	shl.b64 	%rd174, %rd173, 2;
	add.s64 	%rd175, %rd1, %rd174;
	st.global.f32 	[%rd175+-4], %f147;
	add.f32 	%f282, %f282, %f147;
$L__BB9_89:
	setp.eq.s64 	%p92, %rd7, 2;
	add.s64 	%rd176, %rd318, 2;
	and.b64  	%rd28, %rd176, 4294967295;
	@%p92 bra 	$L__BB9_140;
	add.s32 	%r20, %r18, 2;
	setp.gt.s32 	%p93, %r20, -1;
	setp.lt.s32 	%p94, %r20, %r32;
	and.pred  	%p95, %p93, %p94;
	and.pred  	%p96, %p1, %p95;
	@%p96 bra 	$L__BB9_92;
	add.s64 	%rd177, %rd5, %rd28;
	mad.lo.s64 	%rd178, %rd177, %rd56, %rd56;
	shl.b64 	%rd179, %rd178, 2;
	add.s64 	%rd180, %rd1, %rd179;
	mov.b32 	%r61, 0;
	st.global.u32 	[%rd180+-4], %r61;
	bra.uni 	$L__BB9_140;
$L__BB9_92:
	setp.ne.s64 	%p97, %rd6, %rd28;
	mov.f32 	%f265, 0f3F800000;
	@%p97 bra 	$L__BB9_94;
	cvt.rn.f32.u32 	%f149, %r20;
	cvt.f64.f32 	%fd71, %f149;
	add.f64 	%fd72, %fd71, 0dBFE0000000000000;
	sub.f64 	%fd73, %fd3, %fd72;
	cvt.rn.f32.f64 	%f265, %fd73;
$L__BB9_94:
	mul.f32 	%f150, %f265, %f2;
	add.s64 	%rd181, %rd5, %rd28;
	mad.lo.s64 	%rd182, %rd181, %rd56, %rd56;
	shl.b64 	%rd183, %rd182, 2;
	add.s64 	%rd184, %rd1, %rd183;
	st.global.f32 	[%rd184+-4], %f150;
	add.f32 	%f282, %f282, %f150;
	bra.uni 	$L__BB9_140;
$L__BB9_95:
	setp.lt.u64 	%p10, %rd6, 3;
	mov.b64 	%rd321, 0;
	@%p10 bra 	$L__BB9_120;
	add.s32 	%r70, %r4, 3;
	add.s64 	%rd66, %rd10, %rd314;
	shl.b64 	%rd67, %rd66, 2;
	add.s64 	%rd319, %rd1, %rd67;
	mov.b64 	%rd320, 1;
$L__BB9_97:
	add.s32 	%r23, %r70, -3;
	setp.gt.s32 	%p11, %r23, -1;
	setp.lt.s32 	%p12, %r23, %r32;
	and.pred  	%p13, %p11, %p12;
	and.pred  	%p14, %p1, %p13;
	not.pred 	%p15, %p14;
	@%p15 bra 	$L__BB9_103;
	setp.ne.s64 	%p16, %rd320, 1;
	@%p16 bra 	$L__BB9_100;
	cvt.rn.f32.u32 	%f113, %r23;
	cvt.f64.f32 	%fd23, %f113;
	add.f64 	%fd24, %fd23, 0d3FE0000000000000;
	add.f64 	%fd25, %fd4, %fd24;
	cvt.rn.f32.f64 	%f267, %fd25;
	bra.uni 	$L__BB9_102;
$L__BB9_100:
	sub.s64 	%rd68, %rd320, %rd56;
	setp.ne.s64 	%p17, %rd68, 0;
	mov.f32 	%f267, 0f3F800000;
	@%p17 bra 	$L__BB9_102;
	cvt.rn.f32.u32 	%f112, %r23;
	cvt.f64.f32 	%fd20, %f112;
	add.f64 	%fd21, %fd20, 0dBFE0000000000000;
	sub.f64 	%fd22, %fd3, %fd21;
	cvt.rn.f32.f64 	%f267, %fd22;
$L__BB9_102:
	st.global.f32 	[%rd319], %f267;
	add.f32 	%f282, %f282, %f267;
	bra.uni 	$L__BB9_104;
$L__BB9_103:
	mov.b32 	%r47, 0;
	st.global.u32 	[%rd319], %r47;
$L__BB9_104:
	and.b64  	%rd32, %rd320, 4294967293;
	add.s32 	%r24, %r70, -2;
	setp.gt.s32 	%p18, %r24, -1;
	setp.lt.s32 	%p19, %r24, %r32;
	and.pred  	%p20, %p18, %p19;
	and.pred  	%p21, %p1, %p20;
	@%p21 bra 	$L__BB9_106;
	add.s64 	%rd69, %rd5, %rd32;
	mad.lo.s64 	%rd70, %rd69, %rd56, %rd314;
	shl.b64 	%rd71, %rd70, 2;
	add.s64 	%rd72, %rd1, %rd71;
	mov.b32 	%r48, 0;
	st.global.u32 	[%rd72], %r48;
	bra.uni 	$L__BB9_109;
$L__BB9_106:
	setp.ne.s64 	%p22, %rd6, %rd32;
	mov.f32 	%f269, 0f3F800000;
	@%p22 bra 	$L__BB9_108;
	cvt.rn.f32.u32 	%f115, %r24;
	cvt.f64.f32 	%fd26, %f115;
	add.f64 	%fd27, %fd26, 0dBFE0000000000000;
	sub.f64 	%fd28, %fd3, %fd27;
	cvt.rn.f32.f64 	%f269, %fd28;
$L__BB9_108:
	add.s64 	%rd73, %rd5, %rd32;
	mad.lo.s64 	%rd74, %rd73, %rd56, %rd314;
	shl.b64 	%rd75, %rd74, 2;
	add.s64 	%rd76, %rd1, %rd75;
	st.global.f32 	[%rd76], %f269;
	add.f32 	%f282, %f282, %f269;
$L__BB9_109:
	add.s64 	%rd77, %rd320, 1;
	and.b64  	%rd33, %rd77, 4294967294;
	add.s32 	%r25, %r24, 1;
	setp.gt.s32 	%p23, %r25, -1;
	setp.lt.s32 	%p24, %r25, %r32;
	and.pred  	%p25, %p23, %p24;
	and.pred  	%p26, %p1, %p25;
	@%p26 bra 	$L__BB9_111;
	add.s64 	%rd78, %rd5, %rd33;
	mad.lo.s64 	%rd79, %rd78, %rd56, %rd314;
	shl.b64 	%rd80, %rd79, 2;
	add.s64 	%rd81, %rd1, %rd80;
	mov.b32 	%r49, 0;
	st.global.u32 	[%rd81], %r49;
	bra.uni 	$L__BB9_114;
$L__BB9_111:
	setp.ne.s64 	%p27, %rd6, %rd33;
	mov.f32 	%f271, 0f3F800000;
	@%p27 bra 	$L__BB9_113;
	cvt.rn.f32.u32 	%f117, %r25;
	cvt.f64.f32 	%fd29, %f117;
	add.f64 	%fd30, %fd29, 0dBFE0000000000000;
	sub.f64 	%fd31, %fd3, %fd30;
	cvt.rn.f32.f64 	%f271, %fd31;
$L__BB9_113:
	add.s64 	%rd82, %rd5, %rd33;
	mad.lo.s64 	%rd83, %rd82, %rd56, %rd314;
	shl.b64 	%rd84, %rd83, 2;
	add.s64 	%rd85, %rd1, %rd84;
	st.global.f32 	[%rd85], %f271;
	add.f32 	%f282, %f282, %f271;
$L__BB9_114:
	add.s64 	%rd86, %rd320, 2;
	and.b64  	%rd34, %rd86, 4294967295;
	setp.gt.s32 	%p28, %r70, -1;
	setp.lt.s32 	%p29, %r70, %r32;
	and.pred  	%p30, %p28, %p29;
	and.pred  	%p31, %p1, %p30;
	@%p31 bra 	$L__BB9_116;
	add.s64 	%rd87, %rd5, %rd34;
	mad.lo.s64 	%rd88, %rd87, %rd56, %rd314;
	shl.b64 	%rd89, %rd88, 2;
	add.s64 	%rd90, %rd1, %rd89;
	mov.b32 	%r50, 0;
	st.global.u32 	[%rd90], %r50;
	bra.uni 	$L__BB9_119;
$L__BB9_116:
	setp.ne.s64 	%p32, %rd6, %rd34;
	mov.f32 	%f273, 0f3F800000;
	@%p32 bra 	$L__BB9_118;
	cvt.rn.f32.u32 	%f119, %r70;
	cvt.f64.f32 	%fd32, %f119;
	add.f64 	%fd33, %fd32, 0dBFE0000000000000;
	sub.f64 	%fd34, %fd3, %fd33;
	cvt.rn.f32.f64 	%f273, %fd34;
$L__BB9_118:
	add.s64 	%rd91, %rd5, %rd34;
	mad.lo.s64 	%rd92, %rd91, %rd56, %rd314;
	shl.b64 	%rd93, %rd92, 2;
	add.s64 	%rd94, %rd1, %rd93;
	st.global.f32 	[%rd94], %f273;
	add.f32 	%f282, %f282, %f273;
$L__BB9_119:
	add.s64 	%rd320, %rd320, 4;
	add.s64 	%rd95, %rd9, %rd320;
	add.s32 	%r70, %r70, 4;
	add.s64 	%rd319, %rd319, %rd11;
	setp.ne.s64 	%p33, %rd95, 1;
	mov.u64 	%rd321, %rd8;
	@%p33 bra 	$L__BB9_97;
$L__BB9_120:
	setp.eq.s64 	%p34, %rd7, 0;
	@%p34 bra 	$L__BB9_140;
	cvt.u32.u64 	%r27, %rd321;
	add.s32 	%r28, %r4, %r27;
	setp.gt.s32 	%p35, %r28, -1;
	setp.lt.s32 	%p36, %r28, %r32;
	and.pred  	%p37, %p35, %p36;
	and.pred  	%p39, %p1, %p37;
	@%p39 bra 	$L__BB9_123;
	add.s64 	%rd96, %rd321, %rd5;
	mad.lo.s64 	%rd97, %rd96, %rd56, %rd314;
	shl.b64 	%rd98, %rd97, 2;
	add.s64 	%rd99, %rd1, %rd98;
	mov.b32 	%r51, 0;
	st.global.u32 	[%rd99], %r51;
	bra.uni 	$L__BB9_128;
$L__BB9_123:
	setp.eq.s32 	%p40, %r27, 0;
	@%p40 bra 	$L__BB9_126;
	setp.ne.s64 	%p41, %rd6, %rd321;
	mov.f32 	%f277, 0f3F800000;
	@%p41 bra 	$L__BB9_127;
	cvt.rn.f32.u32 	%f121, %r28;
	cvt.f64.f32 	%fd35, %f121;
	add.f64 	%fd36, %fd35, 0dBFE0000000000000;
	sub.f64 	%fd37, %fd3, %fd36;
	cvt.rn.f32.f64 	%f277, %fd37;
	bra.uni 	$L__BB9_127;
$L__BB9_126:
	cvt.rn.f32.u32 	%f122, %r28;
	cvt.f64.f32 	%fd38, %f122;
	add.f64 	%fd39, %fd38, 0d3FE0000000000000;
	add.f64 	%fd40, %fd4, %fd39;
	cvt.rn.f32.f64 	%f277, %fd40;
$L__BB9_127:
	add.s64 	%rd100, %rd321, %rd5;
	mad.lo.s64 	%rd101, %rd100, %rd56, %rd314;
	shl.b64 	%rd102, %rd101, 2;
	add.s64 	%rd103, %rd1, %rd102;
	st.global.f32 	[%rd103], %f277;
	add.f32 	%f282, %f282, %f277;
$L__BB9_128:
	setp.eq.s64 	%p42, %rd7, 1;
	add.s64 	%rd104, %rd321, 1;
	and.b64  	%rd38, %rd104, 4294967295;
	@%p42 bra 	$L__BB9_140;
	add.s32 	%r29, %r28, 1;
	setp.gt.s32 	%p43, %r29, -1;
	setp.lt.s32 	%p44, %r29, %r32;
	and.pred  	%p45, %p43, %p44;
	and.pred  	%p46, %p1, %p45;
	@%p46 bra 	$L__BB9_131;
	add.s64 	%rd105, %rd5, %rd38;
	mad.lo.s64 	%rd106, %rd105, %rd56, %rd314;
	shl.b64 	%rd107, %rd106, 2;
	add.s64 	%rd108, %rd1, %rd107;
	mov.b32 	%r52, 0;
	st.global.u32 	[%rd108], %r52;
	bra.uni 	$L__BB9_134;
$L__BB9_131:
	setp.ne.s64 	%p47, %rd6, %rd38;
	mov.f32 	%f279, 0f3F800000;
	@%p47 bra 	$L__BB9_133;
	cvt.rn.f32.u32 	%f124, %r29;
	cvt.f64.f32 	%fd41, %f124;
	add.f64 	%fd42, %fd41, 0dBFE0000000000000;
	sub.f64 	%fd43, %fd3, %fd42;
	cvt.rn.f32.f64 	%f279, %fd43;
$L__BB9_133:
	add.s64 	%rd109, %rd5, %rd38;
	mad.lo.s64 	%rd110, %rd109, %rd56, %rd314;
	shl.b64 	%rd111, %rd110, 2;
	add.s64 	%rd112, %rd1, %rd111;
	st.global.f32 	[%rd112], %f279;
	add.f32 	%f282, %f282, %f279;
$L__BB9_134:
	setp.eq.s64 	%p48, %rd7, 2;
	add.s64 	%rd113, %rd321, 2;
	and.b64  	%rd39, %rd113, 4294967295;
	@%p48 bra 	$L__BB9_140;
	add.s32 	%r30, %r28, 2;
	setp.gt.s32 	%p49, %r30, -1;
	setp.lt.s32 	%p50, %r30, %r32;
	and.pred  	%p51, %p49, %p50;
	and.pred  	%p52, %p1, %p51;
	@%p52 bra 	$L__BB9_137;
	add.s64 	%rd114, %rd5, %rd39;
	mad.lo.s64 	%rd115, %rd114, %rd56, %rd314;
	shl.b64 	%rd116, %rd115, 2;
	add.s64 	%rd117, %rd1, %rd116;
	mov.b32 	%r53, 0;
	st.global.u32 	[%rd117], %r53;
	bra.uni 	$L__BB9_140;
$L__BB9_137:
	setp.ne.s64 	%p53, %rd6, %rd39;
	mov.f32 	%f281, 0f3F800000;
	@%p53 bra 	$L__BB9_139;
	cvt.rn.f32.u32 	%f126, %r30;
	cvt.f64.f32 	%fd44, %f126;
	add.f64 	%fd45, %fd44, 0dBFE0000000000000;
	sub.f64 	%fd46, %fd3, %fd45;
	cvt.rn.f32.f64 	%f281, %fd46;
$L__BB9_139:
	add.s64 	%rd118, %rd5, %rd39;
	mad.lo.s64 	%rd119, %rd118, %rd56, %rd314;
	shl.b64 	%rd120, %rd119, 2;
	add.s64 	%rd121, %rd1, %rd120;
	st.global.f32 	[%rd121], %f281;
	add.f32 	%f282, %f282, %f281;
$L__BB9_140:
	add.s64 	%rd248, %rd314, 1;
	and.b64  	%rd314, %rd248, 4294967295;
	setp.gt.u64 	%p142, %rd56, %rd314;
	@%p142 bra 	$L__BB9_3;
$L__BB9_141:
	setp.eq.s64 	%p143, %rd56, 0;
	setp.eq.f32 	%p144, %f282, 0f00000000;
	or.pred  	%p145, %p144, %p143;
	@%p145 bra 	$L__BB9_153;
	mul.lo.s64 	%rd41, %rd56, %rd56;
	mul.lo.s64 	%rd42, %rd41, %rd4;
	and.b64  	%rd43, %rd41, 13;
	setp.lt.u64 	%p146, %rd41, 16;
	mov.b64 	%rd325, 0;
	@%p146 bra 	$L__BB9_145;
	and.b64  	%rd325, %rd41, -16;
	shl.b64 	%rd250, %rd42, 2;
	add.s64 	%rd251, %rd250, %rd1;
	add.s64 	%rd322, %rd251, 32;
	mov.u64 	%rd323, %rd325;
$L__BB9_144:
	.pragma "nounroll";
	ld.global.f32 	%f175, [%rd322+-32];
	div.rn.f32 	%f176, %f175, %f282;
	st.global.f32 	[%rd322+-32], %f176;
	ld.global.f32 	%f177, [%rd322+-28];
	div.rn.f32 	%f178, %f177, %f282;
	st.global.f32 	[%rd322+-28], %f178;
	ld.global.f32 	%f179, [%rd322+-24];
	div.rn.f32 	%f180, %f179, %f282;
	st.global.f32 	[%rd322+-24], %f180;
	ld.global.f32 	%f181, [%rd322+-20];
	div.rn.f32 	%f182, %f181, %f282;
	st.global.f32 	[%rd322+-20], %f182;
	ld.global.f32 	%f183, [%rd322+-16];
	div.rn.f32 	%f184, %f183, %f282;
	st.global.f32 	[%rd322+-16], %f184;
	ld.global.f32 	%f185, [%rd322+-12];
	div.rn.f32 	%f186, %f185, %f282;
	st.global.f32 	[%rd322+-12], %f186;
	ld.global.f32 	%f187, [%rd322+-8];
	div.rn.f32 	%f188, %f187, %f282;
	st.global.f32 	[%rd322+-8], %f188;
	ld.global.f32 	%f189, [%rd322+-4];
	div.rn.f32 	%f190, %f189, %f282;
	st.global.f32 	[%rd322+-4], %f190;
	ld.global.f32 	%f191, [%rd322];
	div.rn.f32 	%f192, %f191, %f282;
	st.global.f32 	[%rd322], %f192;
	ld.global.f32 	%f193, [%rd322+4];
	div.rn.f32 	%f194, %f193, %f282;
	st.global.f32 	[%rd322+4], %f194;
	ld.global.f32 	%f195, [%rd322+8];
	div.rn.f32 	%f196, %f195, %f282;
	st.global.f32 	[%rd322+8], %f196;
	ld.global.f32 	%f197, [%rd322+12];
	div.rn.f32 	%f198, %f197, %f282;
	st.global.f32 	[%rd322+12], %f198;
	ld.global.f32 	%f199, [%rd322+16];
	div.rn.f32 	%f200, %f199, %f282;
	st.global.f32 	[%rd322+16], %f200;
	ld.global.f32 	%f201, [%rd322+20];
	div.rn.f32 	%f202, %f201, %f282;
	st.global.f32 	[%rd322+20], %f202;
	ld.global.f32 	%f203, [%rd322+24];
	div.rn.f32 	%f204, %f203, %f282;
	st.global.f32 	[%rd322+24], %f204;
	ld.global.f32 	%f205, [%rd322+28];
	div.rn.f32 	%f206, %f205, %f282;
	st.global.f32 	[%rd322+28], %f206;
	add.s64 	%rd323, %rd323, -16;
	add.s64 	%rd322, %rd322, 64;
	setp.ne.s64 	%p147, %rd323, 0;
	@%p147 bra 	$L__BB9_144;
$L__BB9_145:
	setp.eq.s64 	%p148, %rd43, 0;
	@%p148 bra 	$L__BB9_153;
	and.b64  	%rd51, %rd41, 5;
	setp.lt.u64 	%p149, %rd43, 8;
	@%p149 bra 	$L__BB9_148;
	add.s64 	%rd252, %rd325, %rd42;
	shl.b64 	%rd253, %rd252, 2;
	add.s64 	%rd254, %rd1, %rd253;
	ld.global.f32 	%f207, [%rd254];
	div.rn.f32 	%f208, %f207, %f282;
	st.global.f32 	[%rd254], %f208;
	add.s64 	%rd255, %rd325, 1;
	and.b64  	%rd256, %rd255, 4294967295;
	add.s64 	%rd257, %rd256, %rd42;
	shl.b64 	%rd258, %rd257, 2;
	add.s64 	%rd259, %rd1, %rd258;
	ld.global.f32 	%f209, [%rd259];
	div.rn.f32 	%f210, %f209, %f282;
	st.global.f32 	[%rd259], %f210;
	add.s64 	%rd260, %rd325, 2;
	and.b64  	%rd261, %rd260, 4294967295;
	add.s64 	%rd262, %rd261, %rd42;
	shl.b64 	%rd263, %rd262, 2;
	add.s64 	%rd264, %rd1, %rd263;
	ld.global.f32 	%f211, [%rd264];
	div.rn.f32 	%f212, %f211, %f282;
	st.global.f32 	[%rd264], %f212;
	add.s64 	%rd265, %rd325, 3;
	and.b64  	%rd266, %rd265, 4294967295;
	add.s64 	%rd267, %rd266, %rd42;
	shl.b64 	%rd268, %rd267, 2;
	add.s64 	%rd269, %rd1, %rd268;
	ld.global.f32 	%f213, [%rd269];
	div.rn.f32 	%f214, %f213, %f282;
	st.global.f32 	[%rd269], %f214;
	add.s64 	%rd270, %rd325, 4;
	and.b64  	%rd271, %rd270, 4294967295;
	add.s64 	%rd272, %rd271, %rd42;
	shl.b64 	%rd273, %rd272, 2;
	add.s64 	%rd274, %rd1, %rd273;
	ld.global.f32 	%f215, [%rd274];
	div.rn.f32 	%f216, %f215, %f282;
	st.global.f32 	[%rd274], %f216;
	add.s64 	%rd275, %rd325, 5;
	and.b64  	%rd276, %rd275, 4294967295;
	add.s64 	%rd277, %rd276, %rd42;
	shl.b64 	%rd278, %rd277, 2;
	add.s64 	%rd279, %rd1, %rd278;
	ld.global.f32 	%f217, [%rd279];
	div.rn.f32 	%f218, %f217, %f282;
	st.global.f32 	[%rd279], %f218;
	add.s64 	%rd280, %rd325, 6;
	and.b64  	%rd281, %rd280, 4294967295;
	add.s64 	%rd282, %rd281, %rd42;
	shl.b64 	%rd283, %rd282, 2;
	add.s64 	%rd284, %rd1, %rd283;
	ld.global.f32 	%f219, [%rd284];
	div.rn.f32 	%f220, %f219, %f282;
	st.global.f32 	[%rd284], %f220;
	add.s64 	%rd285, %rd325, 7;
	and.b64  	%rd286, %rd285, 4294967295;
	add.s64 	%rd287, %rd286, %rd42;
	shl.b64 	%rd288, %rd287, 2;
	add.s64 	%rd289, %rd1, %rd288;
	ld.global.f32 	%f221, [%rd289];
	div.rn.f32 	%f222, %f221, %f282;
	st.global.f32 	[%rd289], %f222;
	add.s64 	%rd290, %rd325, 8;
	and.b64  	%rd325, %rd290, 4294967295;
$L__BB9_148:
	setp.eq.s64 	%p150, %rd51, 0;
	@%p150 bra 	$L__BB9_153;
	setp.lt.u64 	%p151, %rd51, 4;
	@%p151 bra 	$L__BB9_151;
	add.s64 	%rd291, %rd325, %rd42;
	shl.b64 	%rd292, %rd291, 2;
	add.s64 	%rd293, %rd1, %rd292;
	ld.global.f32 	%f223, [%rd293];
	div.rn.f32 	%f224, %f223, %f282;
	st.global.f32 	[%rd293], %f224;
	add.s64 	%rd294, %rd325, 1;
	and.b64  	%rd295, %rd294, 4294967295;
	add.s64 	%rd296, %rd295, %rd42;
	shl.b64 	%rd297, %rd296, 2;
	add.s64 	%rd298, %rd1, %rd297;
	ld.global.f32 	%f225, [%rd298];
	div.rn.f32 	%f226, %f225, %f282;
	st.global.f32 	[%rd298], %f226;
	add.s64 	%rd299, %rd325, 2;
	and.b64  	%rd300, %rd299, 4294967295;
	add.s64 	%rd301, %rd300, %rd42;
	shl.b64 	%rd302, %rd301, 2;
	add.s64 	%rd303, %rd1, %rd302;
	ld.global.f32 	%f227, [%rd303];
	div.rn.f32 	%f228, %f227, %f282;
	st.global.f32 	[%rd303], %f228;
	add.s64 	%rd304, %rd325, 3;
	and.b64  	%rd305, %rd304, 4294967295;
	add.s64 	%rd306, %rd305, %rd42;
	shl.b64 	%rd307, %rd306, 2;
	add.s64 	%rd308, %rd1, %rd307;
	ld.global.f32 	%f229, [%rd308];
	div.rn.f32 	%f230, %f229, %f282;
	st.global.f32 	[%rd308], %f230;
	add.s64 	%rd309, %rd325, 4;
	and.b64  	%rd325, %rd309, 4294967295;
$L__BB9_151:
	and.b64  	%rd310, %rd41, 1;
	setp.eq.b64 	%p152, %rd310, 1;
	not.pred 	%p153, %p152;
	@%p153 bra 	$L__BB9_153;
	add.s64 	%rd311, %rd325, %rd42;
	shl.b64 	%rd312, %rd311, 2;
	add.s64 	%rd313, %rd1, %rd312;
	ld.global.f32 	%f231, [%rd313];
	div.rn.f32 	%f232, %f231, %f282;
	st.global.f32 	[%rd313], %f232;
$L__BB9_153:
	ret;

}
	// .globl	_Z17compute_laplacianiiPfS_Pb
.visible .entry _Z17compute_laplacianiiPfS_Pb(
	.param .u32 _Z17compute_laplacianiiPfS_Pb_param_0,
	.param .u32 _Z17compute_laplacianiiPfS_Pb_param_1,
	.param .u64 .ptr .align 1 _Z17compute_laplacianiiPfS_Pb_param_2,
	.param .u64 .ptr .align 1 _Z17compute_laplacianiiPfS_Pb_param_3,
	.param .u64 .ptr .align 1 _Z17compute_laplacianiiPfS_Pb_param_4
)
{
	.reg .pred 	%p<10>;
	.reg .b16 	%rs<2>;
	.reg .b32 	%r<18>;
	.reg .b32 	%f<33>;
	.reg .b64 	%rd<17>;

	ld.param.u32 	%r4, [_Z17compute_laplacianiiPfS_Pb_param_0];
	ld.param.u32 	%r6, [_Z17compute_laplacianiiPfS_Pb_param_1];
	ld.param.u64 	%rd6, [_Z17compute_laplacianiiPfS_Pb_param_2];
	ld.param.u64 	%rd4, [_Z17compute_laplacianiiPfS_Pb_param_3];
	ld.param.u64 	%rd5, [_Z17compute_laplacianiiPfS_Pb_param_4];
	cvta.to.global.u64 	%rd1, %rd6;
	mov.u32 	%r7, %ntid.x;
	mov.u32 	%r8, %ctaid.x;
	mov.u32 	%r9, %tid.x;
	mad.lo.s32 	%r1, %r7, %r8, %r9;
	mov.u32 	%r10, %ntid.y;
	mov.u32 	%r11, %ctaid.y;
	mov.u32 	%r12, %tid.y;
	mad.lo.s32 	%r13, %r10, %r11, %r12;
	setp.ge.s32 	%p1, %r1, %r4;
	setp.ge.s32 	%p2, %r13, %r6;
	or.pred  	%p3, %p1, %p2;
	@%p3 bra 	$L__BB10_12;
	cvta.to.global.u64 	%rd7, %rd4;
	mad.lo.s32 	%r3, %r13, %r4, %r1;
	mul.wide.s32 	%rd8, %r3, 4;
	add.s64 	%rd2, %rd7, %rd8;
	mov.b32 	%r14, 0;
	st.global.u32 	[%rd2], %r14;
	setp.eq.s64 	%p4, %rd5, 0;
	@%p4 bra 	$L__BB10_3;
	cvt.s64.s32 	%rd9, %r3;
	cvta.to.global.u64 	%rd10, %rd5;
	add.s64 	%rd11, %rd10, %rd9;
	ld.global.u8 	%rs1, [%rd11];
	setp.ne.s16 	%p5, %rs1, 0;
	@%p5 bra 	$L__BB10_12;
$L__BB10_3:
	setp.lt.s32 	%p6, %r1, 1;
	add.s64 	%rd3, %rd1, %rd8;
	mov.f32 	%f27, 0f00000000;
	mov.f32 	%f28, %f27;
	@%p6 bra 	$L__BB10_5;
	ld.global.f32 	%f18, [%rd3+-4];
	add.f32 	%f27, %f18, 0f00000000;
	st.global.f32 	[%rd2], %f27;
	mov.f32 	%f28, 0f3F800000;
$L__BB10_5:
	setp.eq.s32 	%p7, %r13, 0;
	@%p7 bra 	$L__BB10_7;
	sub.s32 	%r15, %r3, %r4;
	mul.wide.s32 	%rd13, %r15, 4;
	add.s64 	%rd14, %rd1, %rd13;
	ld.global.f32 	%f19, [%rd14];
	add.f32 	%f27, %f19, %f27;
	st.global.f32 	[%rd2], %f27;
	add.f32 	%f28, %f28, 0f3F800000;
$L__BB10_7:
	add.s32 	%r16, %r4, -1;
	setp.ge.s32 	%p8, %r1, %r16;
	@%p8 bra 	$L__BB10_9;
	ld.global.f32 	%f20, [%rd3+4];
	add.f32 	%f27, %f20, %f27;
	st.global.f32 	[%rd2], %f27;
	add.f32 	%f28, %f28, 0f3F800000;
$L__BB10_9:
	add.s32 	%r17, %r6, -1;
	setp.ge.u32 	%p9, %r13, %r17;
	@%p9 bra 	$L__BB10_11;
	mul.wide.s32 	%rd15, %r4, 4;
	add.s64 	%rd16, %rd3, %rd15;
	ld.global.f32 	%f21, [%rd16];
	add.f32 	%f27, %f21, %f27;
	add.f32 	%f28, %f28, 0f3F800000;
$L__BB10_11:
	div.rn.f32 	%f22, %f27, %f28;
	st.global.f32 	[%rd2], %f22;
	ld.global.f32 	%f23, [%rd3];
	sub.f32 	%f24, %f22, %f23;
	st.global.f32 	[%rd2], %f24;
$L__BB10_12:
	ret;

}
	// .globl	_Z18compute_divergenceiiPfS_S_
.visible .entry _Z18compute_divergenceiiPfS_S_(
	.param .u32 _Z18compute_divergenceiiPfS_S__param_0,
	.param .u32 _Z18compute_divergenceiiPfS_S__param_1,
	.param .u64 .ptr .align 1 _Z18compute_divergenceiiPfS_S__param_2,
	.param .u64 .ptr .align 1 _Z18compute_divergenceiiPfS_S__param_3,
	.param .u64 .ptr .align 1 _Z18compute_divergenceiiPfS_S__param_4
)
{
	.reg .pred 	%p<10>;
	.reg .b32 	%r<19>;
	.reg .b32 	%f<12>;
	.reg .b64 	%rd<15>;

	ld.param.u32 	%r4, [_Z18compute_divergenceiiPfS_S__param_0];
	ld.param.u32 	%r6, [_Z18compute_divergenceiiPfS_S__param_1];
	ld.param.u64 	%rd2, [_Z18compute_divergenceiiPfS_S__param_2];
	ld.param.u64 	%rd3, [_Z18compute_divergenceiiPfS_S__param_3];
	ld.param.u64 	%rd4, [_Z18compute_divergenceiiPfS_S__param_4];
	mov.u32 	%r7, %ntid.x;
	mov.u32 	%r8, %ctaid.x;
	mov.u32 	%r9, %tid.x;
	mad.lo.s32 	%r1, %r7, %r8, %r9;
	mov.u32 	%r10, %ntid.y;
	mov.u32 	%r11, %ctaid.y;
	mov.u32 	%r12, %tid.y;
	mad.lo.s32 	%r13, %r10, %r11, %r12;
	setp.ge.s32 	%p1, %r1, %r4;
	setp.ge.s32 	%p2, %r13, %r6;
	or.pred  	%p3, %p1, %p2;
	@%p3 bra 	$L__BB11_5;
	cvta.to.global.u64 	%rd5, %rd4;
	mad.lo.s32 	%r3, %r13, %r4, %r1;
	mul.wide.s32 	%rd6, %r3, 4;
	add.s64 	%rd1, %rd5, %rd6;
	mov.b32 	%r14, 0;
	st.global.u32 	[%rd1], %r14;
	setp.eq.s32 	%p4, %r1, 0;
	add.s32 	%r15, %r4, -1;
	setp.eq.s32 	%p5, %r1, %r15;
	mov.f32 	%f11, 0f00000000;
	or.pred  	%p6, %p4, %p5;
	@%p6 bra 	$L__BB11_3;
	cvta.to.global.u64 	%rd7, %rd2;
	add.s64 	%rd9, %rd7, %rd6;
	ld.global.f32 	%f4, [%rd9+4];
	ld.global.f32 	%f5, [%rd9+-4];
	sub.f32 	%f6, %f4, %f5;
	fma.rn.f32 	%f11, %f6, 0f3F000000, 0f00000000;
	st.global.f32 	[%rd1], %f11;
$L__BB11_3:
	setp.eq.s32 	%p7, %r13, 0;
	add.s32 	%r16, %r6, -1;
	setp.eq.s32 	%p8, %r13, %r16;
	or.pred  	%p9, %p7, %p8;
	@%p9 bra 	$L__BB11_5;
	cvta.to.global.u64 	%rd10, %rd3;
	add.s32 	%r17, %r3, %r4;
	mul.wide.s32 	%rd11, %r17, 4;
	add.s64 	%rd12, %rd10, %rd11;
	ld.global.f32 	%f7, [%rd12];
	sub.s32 	%r18, %r3, %r4;
	mul.wide.s32 	%rd13, %r18, 4;
	add.s64 	%rd14, %rd10, %rd13;
	ld.global.f32 	%f8, [%rd14];
	sub.f32 	%f9, %f7, %f8;
	fma.rn.f32 	%f10, %f9, 0f3F000000, %f11;
	st.global.f32 	[%rd1], %f10;
$L__BB11_5:
	ret;

}
	// .globl	_Z8jacobi_ziiPffS_S_
.visible .entry _Z8jacobi_ziiPffS_S_(
	.param .u32 _Z8jacobi_ziiPffS_S__param_0,
	.param .u32 _Z8jacobi_ziiPffS_S__param_1,
	.param .u64 .ptr .align 1 _Z8jacobi_ziiPffS_S__param_2,
	.param .f32 _Z8jacobi_ziiPffS_S__param_3,
	.param .u64 .ptr .align 1 _Z8jacobi_ziiPffS_S__param_4,
	.param .u64 .ptr .align 1 _Z8jacobi_ziiPffS_S__param_5
)
{
	.reg .pred 	%p<4>;
	.reg .b32 	%r<14>;
	.reg .b32 	%f<10>;
	.reg .b64 	%rd<11>;

	ld.param.u32 	%r3, [_Z8jacobi_ziiPffS_S__param_0];
	ld.param.u32 	%r4, [_Z8jacobi_ziiPffS_S__param_1];
	ld.param.u64 	%rd1, [_Z8jacobi_ziiPffS_S__param_2];
	ld.param.f32 	%f1, [_Z8jacobi_ziiPffS_S__param_3];
	ld.param.u64 	%rd2, [_Z8jacobi_ziiPffS_S__param_4];
	ld.param.u64 	%rd3, [_Z8jacobi_ziiPffS_S__param_5];
	mov.u32 	%r6, %ntid.x;
	mov.u32 	%r7, %ctaid.x;
	mov.u32 	%r8, %tid.x;
	mad.lo.s32 	%r1, %r6, %r7, %r8;
	mov.u32 	%r9, %ntid.y;
	mov.u32 	%r10, %ctaid.y;
	mov.u32 	%r11, %tid.y;
	mad.lo.s32 	%r12, %r9, %r10, %r11;
	setp.ge.s32 	%p1, %r1, %r3;
	setp.ge.s32 	%p2, %r12, %r4;
	or.pred  	%p3, %p1, %p2;
	@%p3 bra 	$L__BB12_2;
	cvta.to.global.u64 	%rd4, %rd2;
	cvta.to.global.u64 	%rd5, %rd1;
	cvta.to.global.u64 	%rd6, %rd3;
	mad.lo.s32 	%r13, %r12, %r3, %r1;
	mul.wide.s32 	%rd7, %r13, 4;
	add.s64 	%rd8, %rd4, %rd7;
	ld.global.f32 	%f2, [%rd8];
	mul.f32 	%f3, %f1, %f2;
	add.s64 	%rd9, %rd5, %rd7;
	ld.global.f32 	%f4, [%rd9];
	mul.f32 	%f5, %f3, %f4;
	add.s64 	%rd10, %rd6, %rd7;
	ld.global.f32 	%f6, [%rd10];
	sub.f32 	%f7, %f5, %f6;
	add.f32 	%f8, %f3, 0f40800000;
	div.rn.f32 	%f9, %f7, %f8;
	st.global.f32 	[%rd10], %f9;
$L__BB12_2:
	ret;

}
	// .globl	_Z8jacobi_BiiPfS_fS_S_
.visible .entry _Z8jacobi_BiiPfS_fS_S_(
	.param .u32 _Z8jacobi_BiiPfS_fS_S__param_0,
	.param .u32 _Z8jacobi_BiiPfS_fS_S__param_1,
	.param .u64 .ptr .align 1 _Z8jacobi_BiiPfS_fS_S__param_2,
	.param .u64 .ptr .align 1 _Z8jacobi_BiiPfS_fS_S__param_3,
	.param .f32 _Z8jacobi_BiiPfS_fS_S__param_4,
	.param .u64 .ptr .align 1 _Z8jacobi_BiiPfS_fS_S__param_5,
	.param .u64 .ptr .align 1 _Z8jacobi_BiiPfS_fS_S__param_6
)
{
	.reg .pred 	%p<9>;
	.reg .b32 	%r<22>;
	.reg .b32 	%f<15>;
	.reg .b64 	%rd<31>;

	ld.param.u32 	%r3, [_Z8jacobi_BiiPfS_fS_S__param_0];
	ld.param.u32 	%r5, [_Z8jacobi_BiiPfS_fS_S__param_1];
	ld.param.u64 	%rd3, [_Z8jacobi_BiiPfS_fS_S__param_2];
	ld.param.u64 	%rd4, [_Z8jacobi_BiiPfS_fS_S__param_3];
	ld.param.f32 	%f1, [_Z8jacobi_BiiPfS_fS_S__param_4];
	ld.param.u64 	%rd5, [_Z8jacobi_BiiPfS_fS_S__param_5];
	ld.param.u64 	%rd6, [_Z8jacobi_BiiPfS_fS_S__param_6];
	mov.u32 	%r6, %ntid.x;
	mov.u32 	%r7, %ctaid.x;
	mov.u32 	%r8, %tid.x;
	mad.lo.s32 	%r1, %r6, %r7, %r8;
	mov.u32 	%r9, %ntid.y;
	mov.u32 	%r10, %ctaid.y;
	mov.u32 	%r11, %tid.y;
	mad.lo.s32 	%r12, %r9, %r10, %r11;
	setp.ge.s32 	%p1, %r1, %r3;
	setp.ge.s32 	%p2, %r12, %r5;
	or.pred  	%p3, %p1, %p2;
	@%p3 bra 	$L__BB13_3;
	cvta.to.global.u64 	%rd7, %rd6;
	mad.lo.s32 	%r13, %r12, %r3, %r1;
	cvt.s64.s32 	%rd1, %r13;
	mul.wide.s32 	%rd8, %r13, 4;
	add.s64 	%rd2, %rd7, %rd8;
	mov.b32 	%r14, 0;
	st.global.u32 	[%rd2], %r14;
	setp.lt.f32 	%p4, %f1, 0f00000000;
	@%p4 bra 	$L__BB13_3;
	cvta.to.global.u64 	%rd9, %rd3;
	cvt.u32.u64 	%r15, %rd1;
	setp.eq.s32 	%p5, %r1, 0;
	add.s32 	%r16, %r15, -1;
	cvt.s64.s32 	%rd10, %r16;
	selp.b64 	%rd11, %rd1, %rd10, %p5;
	shl.b64 	%rd12, %rd11, 2;
	add.s64 	%rd13, %rd9, %rd12;
	ld.global.f32 	%f2, [%rd13];
	add.f32 	%f3, %f2, 0f00000000;
	st.global.f32 	[%rd2], %f3;
	setp.eq.s32 	%p6, %r12, 0;
	sub.s32 	%r17, %r15, %r3;
	cvt.s64.s32 	%rd14, %r17;
	selp.b64 	%rd15, %rd1, %rd14, %p6;
	shl.b64 	%rd16, %rd15, 2;
	add.s64 	%rd17, %rd9, %rd16;
	ld.global.f32 	%f4, [%rd17];
	add.f32 	%f5, %f4, %f3;
	st.global.f32 	[%rd2], %f5;
	add.s32 	%r18, %r3, -1;
	setp.eq.s32 	%p7, %r1, %r18;
	add.s32 	%r19, %r15, 1;
	cvt.s64.s32 	%rd18, %r19;
	selp.b64 	%rd19, %rd1, %rd18, %p7;
	shl.b64 	%rd20, %rd19, 2;
	add.s64 	%rd21, %rd9, %rd20;
	ld.global.f32 	%f6, [%rd21];
	add.f32 	%f7, %f6, %f5;
	st.global.f32 	[%rd2], %f7;
	add.s32 	%r20, %r5, -1;
	setp.eq.s32 	%p8, %r12, %r20;
	add.s32 	%r21, %r15, %r3;
	cvt.s64.s32 	%rd22, %r21;
	selp.b64 	%rd23, %rd1, %rd22, %p8;
	shl.b64 	%rd24, %rd23, 2;
	add.s64 	%rd25, %rd9, %rd24;
	ld.global.f32 	%f8, [%rd25];
	add.f32 	%f9, %f8, %f7;
	st.global.f32 	[%rd2], %f9;
	cvta.to.global.u64 	%rd26, %rd5;
	shl.b64 	%rd27, %rd1, 2;
	add.s64 	%rd28, %rd26, %rd27;
	ld.global.f32 	%f10, [%rd28];
	fma.rn.f32 	%f11, %f1, %f10, 0f40800000;
	div.rn.f32 	%f12, %f9, %f11;
	st.global.f32 	[%rd2], %f12;
	cvta.to.global.u64 	%rd29, %rd4;
	add.s64 	%rd30, %rd29, %rd27;
	ld.global.f32 	%f13, [%rd30];
	add.f32 	%f14, %f13, %f12;
	st.global.f32 	[%rd2], %f14;
$L__BB13_3:
	ret;

}


// ===== COMPILED SASS (sm_100) =====

	.target	sm_100

	.elftype	@"ET_EXEC"


//--------------------- .note.nv.tkinfo           --------------------------
	.section	.note.nv.tkinfo,"",@"SHT_NOTE"
	.sectionflags	@"SHF_NOTE_NV_TKINFO"
	.tkinfo
        /*0018*/ 	.word	0x00000002
        /*0030*/ 	.string	""
        /*0030*/ 	.string	"ptxas"
        /*0030*/ 	.string	"Cuda compilation tools, release 13.0, V13.0.88"
        /*0030*/ 	.string	"Build cuda_13.0.r13.0/compiler.36424714_0"
        /*0030*/ 	.string	"-arch sm_100 -m 64 "



//--------------------- .note.nv.cuinfo           --------------------------
	.section	.note.nv.cuinfo,"",@"SHT_NOTE"
	.sectionflags	@"SHF_NOTE_NV_CUINFO"
        /*0018*/ 	.short	0x0002
        /*001a*/ 	.short	0x0064
        /*001c*/ 	.short	0x0082
	.zero		2


//--------------------- .nv.info                  --------------------------
	.section	.nv.info,"",@"SHT_CUDA_INFO"
	.align	4


	//----- nvinfo : EIATTR_REGCOUNT
	.align		4
        /*0000*/ 	.byte	0x04, 0x2f
        /*0002*/ 	.short	(.L_1 - .L_0)
	.align		4
.L_0:
        /*0004*/ 	.word	index@(_Z21setup_visibility_maskiiiPiiimmPfS0_Pb)
        /*0008*/ 	.word	0x0000001a


	//----- nvinfo : EIATTR_FRAME_SIZE
	.align		4
.L_1:
        /*000c*/ 	.byte	0x04, 0x11
        /*000e*/ 	.short	(.L_3 - .L_2)
	.align		4
.L_2:
        /*0010*/ 	.word	index@(_Z21setup_visibility_maskiiiPiiimmPfS0_Pb)
        /*0014*/ 	.word	0x00000000


	//----- nvinfo : EIATTR_REGCOUNT
	.align		4
.L_3:
        /*0018*/ 	.byte	0x04, 0x2f
        /*001a*/ 	.short	(.L_5 - .L_4)
	.align		4
.L_4:
        /*001c*/ 	.word	index@(_Z16compute_gradientiiPfS_S_S_S_)
        /*0020*/ 	.word	0x00000022


	//----- nvinfo : EIATTR_FRAME_SIZE
	.align		4
.L_5:
        /*0024*/ 	.byte	0x04, 0x11
        /*0026*/ 	.short	(.L_7 - .L_6)
	.align		4
.L_6:
        /*0028*/ 	.word	index@(_Z16compute_gradientiiPfS_S_S_S_)
        /*002c*/ 	.word	0x00000000


	//----- nvinfo : EIATTR_REGCOUNT
	.align		4
.L_7:
        /*0030*/ 	.byte	0x04, 0x2f
        /*0032*/ 	.short	(.L_9 - .L_8)
	.align		4
.L_8:
        /*0034*/ 	.word	index@(_Z15angular_weightsiiPKfS0_fS0_S0_fPf)
        /*0038*/ 	.word	0x00000012


	//----- nvinfo : EIATTR_FRAME_SIZE
	.align		4
.L_9:
        /*003c*/ 	.byte	0x04, 0x11
        /*003e*/ 	.short	(.L_11 - .L_10)
	.align		4
.L_10:
        /*0040*/ 	.word	index@($__internal_7_$__cuda_sm3x_div_rn_noftz_f32_slowpath)
        /*0044*/ 	.word	0x00000000


	//----- nvinfo : EIATTR_FRAME_SIZE
	.align		4
.L_11:
        /*0048*/ 	.byte	0x04, 0x11
        /*004a*/ 	.short	(.L_13 - .L_12)
	.align		4
.L_12:
        /*004c*/ 	.word	index@($__internal_6_$__cuda_sm20_sqrt_rn_f32_slowpath)
        /*0050*/ 	.word	0x00000000


	//----- nvinfo : EIATTR_FRAME_SIZE
	.align		4
.L_13:
        /*0054*/ 	.byte	0x04, 0x11
        /*0056*/ 	.short	(.L_15 - .L_14)
	.align		4
.L_14:
        /*0058*/ 	.word	index@($__internal_5_$__cuda_sm20_rcp_rn_f32_slowpath)
        /*005c*/ 	.word	0x00000000


	//----- nvinfo : EIATTR_FRAME_SIZE
	.align		4
.L_15:
        /*0060*/ 	.byte	0x04, 0x11
        /*0062*/ 	.short	(.L_17 - .L_16)
	.align		4
.L_16:
        /*0064*/ 	.word	index@(_Z15angular_weightsiiPKfS0_fS0_S0_fPf)
        /*0068*/ 	.word	0x00000000


	//----- nvinfo : EIATTR_REGCOUNT
	.align		4
.L_17:
        /*006c*/ 	.byte	0x04, 0x2f
        /*006e*/ 	.short	(.L_19 - .L_18)
	.align		4
.L_18:
        /*0070*/ 	.word	index@(_Z19gold_deform_weightsiiiiPKfS0_Pf)
        /*0074*/ 	.word	0x00000014


	//----- nvinfo : EIATTR_FRAME_SIZE
	.align		4
.L_19:
        /*0078*/ 	.byte	0x04, 0x11
        /*007a*/ 	.short	(.L_21 - .L_20)
	.align		4
.L_20:
        /*007c*/ 	.word	index@($__internal_4_$__cuda_sm20_rcp_rn_f32_slowpath)
        /*0080*/ 	.word	0x00000000


	//----- nvinfo : EIATTR_FRAME_SIZE
	.align		4
.L_21:
        /*0084*/ 	.byte	0x04, 0x11
        /*0086*/ 	.short	(.L_23 - .L_22)
	.align		4
.L_22:
        /*0088*/ 	.word	index@(_Z19gold_deform_weightsiiiiPKfS0_Pf)
        /*008c*/ 	.word	0x00000000


	//----- nvinfo : EIATTR_REGCOUNT
	.align		4
.L_23:
        /*0090*/ 	.byte	0x04, 0x2f
        /*0092*/ 	.short	(.L_25 - .L_24)
	.align		4
.L_24:
        /*0094*/ 	.word	index@(_Z24convolution_nonsep_paramiiiimPfS_S_PKfS1_S1_S_S_S_)
        /*0098*/ 	.word	0x00000020


	//----- nvinfo : EIATTR_FRAME_SIZE
	.align		4
.L_25:
        /*009c*/ 	.byte	0x04, 0x11
        /*009e*/ 	.short	(.L_27 - .L_26)
	.align		4
.L_26:
        /*00a0*/ 	.word	index@(_Z24convolution_nonsep_paramiiiimPfS_S_PKfS1_S1_S_S_S_)
        /*00a4*/ 	.word	0x00000000


	//----- nvinfo : EIATTR_REGCOUNT
	.align		4
.L_27:
        /*00a8*/ 	.byte	0x04, 0x2f
        /*00aa*/ 	.short	(.L_29 - .L_28)
	.align		4
.L_28:
        /*00ac*/ 	.word	index@(_Z24convolution_nonsep_paramiiiimPfS_S_PKfS_)
        /*00b0*/ 	.word	0x0000001e


	//----- nvinfo : EIATTR_FRAME_SIZE
	.align		4
.L_29:
        /*00b4*/ 	.byte	0x04, 0x11
        /*00b6*/ 	.short	(.L_31 - .L_30)
	.align		4
.L_30:
        /*00b8*/ 	.word	index@(_Z24convolution_nonsep_paramiiiimPfS_S_PKfS_)
        /*00bc*/ 	.word	0x00000000


	//----- nvinfo : EIATTR_REGCOUNT
	.align		4
.L_31:
        /*00c0*/ 	.byte	0x04, 0x2f
        /*00c2*/ 	.short	(.L_33 - .L_32)
	.align		4
.L_32:
        /*00c4*/ 	.word	index@(_Z26deconvolution_nonsep_paramiiiPKfPiiimmPfS2_S2_S2_S2_)
        /*00c8*/ 	.word	0x00000020


	//----- nvinfo : EIATTR_FRAME_SIZE
	.align		4
.L_33:
        /*00cc*/ 	.byte	0x04, 0x11
        /*00ce*/ 	.short	(.L_35 - .L_34)
	.align		4
.L_34:
        /*00d0*/ 	.word	index@(_Z26deconvolution_nonsep_paramiiiPKfPiiimmPfS2_S2_S2_S2_)
        /*00d4*/ 	.word	0x00000000


	//----- nvinfo : EIATTR_REGCOUNT
	.align		4
.L_35:
        /*00d8*/ 	.byte	0x04, 0x2f
        /*00da*/ 	.short	(.L_37 - .L_36)
	.align		4
.L_36:
        /*00dc*/ 	.word	index@(_Z26deconvolution_nonsep_paramiiiPKfS0_S0_PiiimmPfS2_S2_S2_S2_S2_S2_)
        /*00e0*/ 	.word	0x00000020


	//----- nvinfo : EIATTR_FRAME_SIZE
	.align		4
.L_37:
        /*00e4*/ 	.byte	0x04, 0x11
        /*00e6*/ 	.short	(.L_39 - .L_38)
	.align		4
.L_38:
        /*00e8*/ 	.word	index@(_Z26deconvolution_nonsep_paramiiiPKfS0_S0_PiiimmPfS2_S2_S2_S2_S2_S2_)
        /*00ec*/ 	.word	0x00000000


	//----- nvinfo : EIATTR_REGCOUNT
	.align		4
.L_39:
        /*00f0*/ 	.byte	0x04, 0x2f
        /*00f2*/ 	.short	(.L_41 - .L_40)
	.align		4
.L_40:
        /*00f4*/ 	.word	index@(_Z35weighted_deconvolution_nonsep_paramiiiPKfS0_S0_PiiimmPfS2_S2_S2_S2_S2_S2_S2_)
        /*00f8*/ 	.word	0x00000020


	//----- nvinfo : EIATTR_FRAME_SIZE
	.align		4
.L_41:
        /*00fc*/ 	.byte	0x04, 0x11
        /*00fe*/ 	.short	(.L_43 - .L_42)
	.align		4
.L_42:
        /*0100*/ 	.word	index@(_Z35weighted_deconvolution_nonsep_paramiiiPKfS0_S0_PiiimmPfS2_S2_S2_S2_S2_S2_S2_)
        /*0104*/ 	.word	0x00000000


	//----- nvinfo : EIATTR_REGCOUNT
	.align		4
.L_43:
        /*0108*/ 	.byte	0x04, 0x2f
        /*010a*/ 	.short	(.L_45 - .L_44)
	.align		4
.L_44:
        /*010c*/ 	.word	index@(_Z14set_B_bilineariiiimPfS_S_)
        /*0110*/ 	.word	0x00000028


	//----- nvinfo : EIATTR_FRAME_SIZE
	.align		4
.L_45:
        /*0114*/ 	.byte	0x04, 0x11
        /*0116*/ 	.short	(.L_47 - .L_46)
	.align		4
.L_46:
        /*0118*/ 	.word	index@($__internal_3_$__cuda_sm3x_div_rn_noftz_f32_slowpath)
        /*011c*/ 	.word	0x00000000


	//----- nvinfo : EIATTR_FRAME_SIZE
	.align		4
.L_47:
        /*0120*/ 	.byte	0x04, 0x11
        /*0122*/ 	.short	(.L_49 - .L_48)
	.align		4
.L_48:
        /*0124*/ 	.word	index@(_Z14set_B_bilineariiiimPfS_S_)
        /*0128*/ 	.word	0x00000000


	//----- nvinfo : EIATTR_REGCOUNT
	.align		4
.L_49:
        /*012c*/ 	.byte	0x04, 0x2f
        /*012e*/ 	.short	(.L_51 - .L_50)
	.align		4
.L_50:
        /*0130*/ 	.word	index@(_Z17compute_laplacianiiPfS_Pb)
        /*0134*/ 	.word	0x00000013


	//----- nvinfo : EIATTR_FRAME_SIZE
	.align		4
.L_51:
        /*0138*/ 	.byte	0x04, 0x11
        /*013a*/ 	.short	(.L_53 - .L_52)
	.align		4
.L_52:
        /*013c*/ 	.word	index@($__internal_2_$__cuda_sm3x_div_rn_noftz_f32_slowpath)
        /*0140*/ 	.word	0x00000000


	//----- nvinfo : EIATTR_FRAME_SIZE
	.align		4
.L_53:
        /*0144*/ 	.byte	0x04, 0x11
        /*0146*/ 	.short	(.L_55 - .L_54)
	.align		4
.L_54:
        /*0148*/ 	.word	index@(_Z17compute_laplacianiiPfS_Pb)
        /*014c*/ 	.word	0x00000000


	//----- nvinfo : EIATTR_REGCOUNT
	.align		4
.L_55:
        /*0150*/ 	.byte	0x04, 0x2f
        /*0152*/ 	.short	(.L_57 - .L_56)
	.align		4
.L_56:
        /*0154*/ 	.word	index@(_Z18compute_divergenceiiPfS_S_)
        /*0158*/ 	.word	0x00000010


	//----- nvinfo : EIATTR_FRAME_SIZE
	.align		4
.L_57:
        /*015c*/ 	.byte	0x04, 0x11
        /*015e*/ 	.short	(.L_59 - .L_58)
	.align		4
.L_58:
        /*0160*/ 	.word	index@(_Z18compute_divergenceiiPfS_S_)
        /*0164*/ 	.word	0x00000000


	//----- nvinfo : EIATTR_REGCOUNT
	.align		4
.L_59:
        /*0168*/ 	.byte	0x04, 0x2f
        /*016a*/ 	.short	(.L_61 - .L_60)
	.align		4
.L_60:
        /*016c*/ 	.word	index@(_Z8jacobi_ziiPffS_S_)
        /*0170*/ 	.word	0x00000010


	//----- nvinfo : EIATTR_FRAME_SIZE
	.align		4
.L_61:
        /*0174*/ 	.byte	0x04, 0x11
        /*0176*/ 	.short	(.L_63 - .L_62)
	.align		4
.L_62:
        /*0178*/ 	.word	index@($__internal_1_$__cuda_sm3x_div_rn_noftz_f32_slowpath)
        /*017c*/ 	.word	0x00000000


	//----- nvinfo : EIATTR_FRAME_SIZE
	.align		4
.L_63:
        /*0180*/ 	.byte	0x04, 0x11
        /*0182*/ 	.short	(.L_65 - .L_64)
	.align		4
.L_64:
        /*0184*/ 	.word	index@(_Z8jacobi_ziiPffS_S_)
        /*0188*/ 	.word	0x00000000


	//----- nvinfo : EIATTR_REGCOUNT
	.align		4
.L_65:
        /*018c*/ 	.byte	0x04, 0x2f
        /*018e*/ 	.short	(.L_67 - .L_66)
	.align		4
.L_66:
        /*0190*/ 	.word	index@(_Z8jacobi_BiiPfS_fS_S_)
        /*0194*/ 	.word	0x00000012


	//----- nvinfo : EIATTR_FRAME_SIZE
	.align		4
.L_67:
        /*0198*/ 	.byte	0x04, 0x11
        /*019a*/ 	.short	(.L_69 - .L_68)
	.align		4
.L_68:
        /*019c*/ 	.word	index@($__internal_0_$__cuda_sm3x_div_rn_noftz_f32_slowpath)
        /*01a0*/ 	.word	0x00000000


	//----- nvinfo : EIATTR_FRAME_SIZE
	.align		4
.L_69:
        /*01a4*/ 	.byte	0x04, 0x11
        /*01a6*/ 	.short	(.L_71 - .L_70)
	.align		4
.L_70:
        /*01a8*/ 	.word	index@(_Z8jacobi_BiiPfS_fS_S_)
        /*01ac*/ 	.word	0x00000000


	//----- nvinfo : EIATTR_MIN_STACK_SIZE
	.align		4
.L_71:
        /*01b0*/ 	.byte	0x04, 0x12
        /*01b2*/ 	.short	(.L_73 - .L_72)
	.align		4
.L_72:
        /*01b4*/ 	.word	index@(_Z35weighted_deconvolution_nonsep_paramiiiPKfS0_S0_PiiimmPfS2_S2_S2_S2_S2_S2_S2_)
        /*01b8*/ 	.word	0x00000000


	//----- nvinfo : EIATTR_MIN_STACK_SIZE
	.align		4
.L_73:
        /*01bc*/ 	.byte	0x04, 0x12
        /*01be*/ 	.short	(.L_75 - .L_74)
	.align		4
.L_74:
        /*01c0*/ 	.word	index@(_Z26deconvolution_nonsep_paramiiiPKfS0_S0_PiiimmPfS2_S2_S2_S2_S2_S2_)
        /*01c4*/ 	.word	0x00000000


	//----- nvinfo : EIATTR_MIN_STACK_SIZE
	.align		4
.L_75:
        /*01c8*/ 	.byte	0x04, 0x12
        /*01ca*/ 	.short	(.L_77 - .L_76)
	.align		4
.L_76:
        /*01cc*/ 	.word	index@(_Z26deconvolution_nonsep_paramiiiPKfPiiimmPfS2_S2_S2_S2_)
        /*01d0*/ 	.word	0x00000000


	//----- nvinfo : EIATTR_MIN_STACK_SIZE
	.align		4
.L_77:
        /*01d4*/ 	.byte	0x04, 0x12
        /*01d6*/ 	.short	(.L_79 - .L_78)
	.align		4
.L_78:
        /*01d8*/ 	.word	index@(_Z19gold_deform_weightsiiiiPKfS0_Pf)
        /*01dc*/ 	.word	0x00000000


	//----- nvinfo : EIATTR_MIN_STACK_SIZE
	.align		4
.L_79:
        /*01e0*/ 	.byte	0x04, 0x12
        /*01e2*/ 	.short	(.L_81 - .L_80)
	.align		4
.L_80:
        /*01e4*/ 	.word	index@(_Z15angular_weightsiiPKfS0_fS0_S0_fPf)
        /*01e8*/ 	.word	0x00000000


	//----- nvinfo : EIATTR_MIN_STACK_SIZE
	.align		4
.L_81:
        /*01ec*/ 	.byte	0x04, 0x12
        /*01ee*/ 	.short	(.L_83 - .L_82)
	.align		4
.L_82:
        /*01f0*/ 	.word	index@(_Z16compute_gradientiiPfS_S_S_S_)
        /*01f4*/ 	.word	0x00000000


	//----- nvinfo : EIATTR_MIN_STACK_SIZE
	.align		4
.L_83:
        /*01f8*/ 	.byte	0x04, 0x12
        /*01fa*/ 	.short	(.L_85 - .L_84)
	.align		4
.L_84:
        /*01fc*/ 	.word	index@(_Z21setup_visibility_maskiiiPiiimmPfS0_Pb)
        /*0200*/ 	.word	0x00000000


	//----- nvinfo : EIATTR_MIN_STACK_SIZE
	.align		4
.L_85:
        /*0204*/ 	.byte	0x04, 0x12
        /*0206*/ 	.short	(.L_87 - .L_86)
	.align		4
.L_86:
        /*0208*/ 	.word	index@(_Z8jacobi_BiiPfS_fS_S_)
        /*020c*/ 	.word	0x00000000


	//----- nvinfo : EIATTR_MIN_STACK_SIZE
	.align		4
.L_87:
        /*0210*/ 	.byte	0x04, 0x12
        /*0212*/ 	.short	(.L_89 - .L_88)
	.align		4
.L_88:
        /*0214*/ 	.word	index@(_Z8jacobi_ziiPffS_S_)
        /*0218*/ 	.word	0x00000000


	//----- nvinfo : EIATTR_MIN_STACK_SIZE
	.align		4
.L_89:
        /*021c*/ 	.byte	0x04, 0x12
        /*021e*/ 	.short	(.L_91 - .L_90)
	.align		4
.L_90:
        /*0220*/ 	.word	index@(_Z18compute_divergenceiiPfS_S_)
        /*0224*/ 	.word	0x00000000


	//----- nvinfo : EIATTR_MIN_STACK_SIZE
	.align		4
.L_91:
        /*0228*/ 	.byte	0x04, 0x12
        /*022a*/ 	.short	(.L_93 - .L_92)
	.align		4
.L_92:
        /*022c*/ 	.word	index@(_Z17compute_laplacianiiPfS_Pb)
        /*0230*/ 	.word	0x00000000


	//----- nvinfo : EIATTR_MIN_STACK_SIZE
	.align		4
.L_93:
        /*0234*/ 	.byte	0x04, 0x12
        /*0236*/ 	.short	(.L_95 - .L_94)
	.align		4
.L_94:
        /*0238*/ 	.word	index@(_Z14set_B_bilineariiiimPfS_S_)
        /*023c*/ 	.word	0x00000000


	//----- nvinfo : EIATTR_MIN_STACK_SIZE
	.align		4
.L_95:
        /*0240*/ 	.byte	0x04, 0x12
        /*0242*/ 	.short	(.L_97 - .L_96)
	.align		4
.L_96:
        /*0244*/ 	.word	index@(_Z24convolution_nonsep_paramiiiimPfS_S_PKfS_)
        /*0248*/ 	.word	0x00000000


	//----- nvinfo : EIATTR_MIN_STACK_SIZE
	.align		4
.L_97:
        /*024c*/ 	.byte	0x04, 0x12
        /*024e*/ 	.short	(.L_99 - .L_98)
	.align		4
.L_98:
        /*0250*/ 	.word	index@(_Z24convolution_nonsep_paramiiiimPfS_S_PKfS1_S1_S_S_S_)
        /*0254*/ 	.word	0x00000000
.L_99:


//--------------------- .nv.compat                --------------------------
	.section	.nv.compat,"",@"SHT_CUDA_COMPAT_INFO"
	.align	4
        /*0000*/ 	.byte	0x02, 0x09, 0x00, 0x00, 0x02, 0x02, 0x01, 0x00, 0x02, 0x05, 0x05, 0x00, 0x03, 0x07, 0x01, 0x01
        /*0010*/ 	.byte	0x02, 0x03, 0x00, 0x00, 0x02, 0x06, 0x01, 0x00, 0x04, 0x0b, 0x08, 0x00, 0x01, 0x00, 0x00, 0x00
        /*0020*/ 	.byte	0x00, 0x00, 0x00, 0x00


//--------------------- .nv.info._Z8jacobi_BiiPfS_fS_S_ --------------------------
	.section	.nv.info._Z8jacobi_BiiPfS_fS_S_,"",@"SHT_CUDA_INFO"
	.sectionflags	@""
	.align	4


	//----- nvinfo : EIATTR_CUDA_API_VERSION
	.align		4
        /*0000*/ 	.byte	0x04, 0x37
        /*0002*/ 	.short	(.L_101 - .L_100)
.L_100:
        /*0004*/ 	.word	0x00000082


	//----- nvinfo : EIATTR_KPARAM_INFO
	.align		4
.L_101:
        /*0008*/ 	.byte	0x04, 0x17
        /*000a*/ 	.short	(.L_103 - .L_102)
.L_102:
        /*000c*/ 	.word	0x00000000
        /*0010*/ 	.short	0x0006
        /*0012*/ 	.short	0x0028
        /*0014*/ 	.byte	0x00, 0xf5, 0x21, 0x00


	//----- nvinfo : EIATTR_KPARAM_INFO
	.align		4
.L_103:
        /*0018*/ 	.byte	0x04, 0x17
        /*001a*/ 	.short	(.L_105 - .L_104)
.L_104:
        /*001c*/ 	.word	0x00000000
        /*0020*/ 	.short	0x0005
        /*0022*/ 	.short	0x0020
        /*0024*/ 	.byte	0x00, 0xf5, 0x21, 0x00


	//----- nvinfo : EIATTR_KPARAM_INFO
	.align		4
.L_105:
        /*0028*/ 	.byte	0x04, 0x17
        /*002a*/ 	.short	(.L_107 - .L_106)
.L_106:
        /*002c*/ 	.word	0x00000000
        /*0030*/ 	.short	0x0004
        /*0032*/ 	.short	0x0018
        /*0034*/ 	.byte	0x00, 0xf0, 0x11, 0x00


	//----- nvinfo : EIATTR_KPARAM_INFO
	.align		4
.L_107:
        /*0038*/ 	.byte	0x04, 0x17
        /*003a*/ 	.short	(.L_109 - .L_108)
.L_108:
        /*003c*/ 	.word	0x00000000
        /*0040*/ 	.short	0x0003
        /*0042*/ 	.short	0x0010
        /*0044*/ 	.byte	0x00, 0xf5, 0x21, 0x00


	//----- nvinfo : EIATTR_KPARAM_INFO
	.align		4
.L_109:
        /*0048*/ 	.byte	0x04, 0x17
        /*004a*/ 	.short	(.L_111 - .L_110)
.L_110:
        /*004c*/ 	.word	0x00000000
        /*0050*/ 	.short	0x0002
        /*0052*/ 	.short	0x0008
        /*0054*/ 	.byte	0x00, 0xf5, 0x21, 0x00


	//----- nvinfo : EIATTR_KPARAM_INFO
	.align		4
.L_111:
        /*0058*/ 	.byte	0x04, 0x17
        /*005a*/ 	.short	(.L_113 - .L_112)
.L_112:
        /*005c*/ 	.word	0x00000000
        /*0060*/ 	.short	0x0001
        /*0062*/ 	.short	0x0004
        /*0064*/ 	.byte	0x00, 0xf0, 0x11, 0x00


	//----- nvinfo : EIATTR_KPARAM_INFO
	.align		4
.L_113:
        /*0068*/ 	.byte	0x04, 0x17
        /*006a*/ 	.short	(.L_115 - .L_114)
.L_114:
        /*006c*/ 	.word	0x00000000
        /*0070*/ 	.short	0x0000
        /*0072*/ 	.short	0x0000
        /*0074*/ 	.byte	0x00, 0xf0, 0x11, 0x00


	//----- nvinfo : EIATTR_SPARSE_MMA_MASK
	.align		4
.L_115:
        /*0078*/ 	.byte	0x03, 0x50
        /*007a*/ 	.short	0x0000


	//----- nvinfo : EIATTR_MAXREG_COUNT
	.align		4
        /*007c*/ 	.byte	0x03, 0x1b
        /*007e*/ 	.short	0x00ff


	//----- nvinfo : EIATTR_MERCURY_ISA_VERSION
	.align		4
        /*0080*/ 	.byte	0x03, 0x5f
        /*0082*/ 	.short	0x0101


	//----- nvinfo : EIATTR_VRC_CTA_INIT_COUNT
	.align		4
        /*0084*/ 	.byte	0x02, 0x4a
	.zero		1
	.zero		1


	//----- nvinfo : EIATTR_EXIT_INSTR_OFFSETS
	.align		4
        /*0088*/ 	.byte	0x04, 0x1c
        /*008a*/ 	.short	(.L_117 - .L_116)


	//   ....[0]....
.L_116:
        /*008c*/ 	.word	0x000000c0


	//   ....[1]....
        /*0090*/ 	.word	0x00000140


	//   ....[2]....
        /*0094*/ 	.word	0x000005c0


	//----- nvinfo : EIATTR_CRS_STACK_SIZE
	.align		4
.L_117:
        /*0098*/ 	.byte	0x04, 0x1e
        /*009a*/ 	.short	(.L_119 - .L_118)
.L_118:
        /*009c*/ 	.word	0x00000000


	//----- nvinfo : EIATTR_CBANK_PARAM_SIZE
	.align		4
.L_119:
        /*00a0*/ 	.byte	0x03, 0x19
        /*00a2*/ 	.short	0x0030


	//----- nvinfo : EIATTR_PARAM_CBANK
	.align		4
        /*00a4*/ 	.byte	0x04, 0x0a
        /*00a6*/ 	.short	(.L_121 - .L_120)
	.align		4
.L_120:
        /*00a8*/ 	.word	index@(.nv.constant0._Z8jacobi_BiiPfS_fS_S_)
        /*00ac*/ 	.short	0x0380
        /*00ae*/ 	.short	0x0030


	//----- nvinfo : EIATTR_SW_WAR
	.align		4
.L_121:
        /*00b0*/ 	.byte	0x04, 0x36
        /*00b2*/ 	.short	(.L_123 - .L_122)
.L_122:
        /*00b4*/ 	.word	0x00000008
.L_123:


//--------------------- .nv.info._Z8jacobi_ziiPffS_S_ --------------------------
	.section	.nv.info._Z8jacobi_ziiPffS_S_,"",@"SHT_CUDA_INFO"
	.sectionflags	@""
	.align	4


	//----- nvinfo : EIATTR_CUDA_API_VERSION
	.align		4
        /*0000*/ 	.byte	0x04, 0x37
        /*0002*/ 	.short	(.L_125 - .L_124)
.L_124:
        /*0004*/ 	.word	0x00000082


	//----- nvinfo : EIATTR_KPARAM_INFO
	.align		4
.L_125:
        /*0008*/ 	.byte	0x04, 0x17
        /*000a*/ 	.short	(.L_127 - .L_126)
.L_126:
        /*000c*/ 	.word	0x00000000
        /*0010*/ 	.short	0x0005
        /*0012*/ 	.short	0x0020
        /*0014*/ 	.byte	0x00, 0xf5, 0x21, 0x00


	//----- nvinfo : EIATTR_KPARAM_INFO
	.align		4
.L_127:
        /*0018*/ 	.byte	0x04, 0x17
        /*001a*/ 	.short	(.L_129 - .L_128)
.L_128:
        /*001c*/ 	.word	0x00000000
        /*0020*/ 	.short	0x0004
        /*0022*/ 	.short	0x0018
        /*0024*/ 	.byte	0x00, 0xf5, 0x21, 0x00


	//----- nvinfo : EIATTR_KPARAM_INFO
	.align		4
.L_129:
        /*0028*/ 	.byte	0x04, 0x17
        /*002a*/ 	.short	(.L_131 - .L_130)
.L_130:
        /*002c*/ 	.word	0x00000000
        /*0030*/ 	.short	0x0003
        /*0032*/ 	.short	0x0010
        /*0034*/ 	.byte	0x00, 0xf0, 0x11, 0x00


	//----- nvinfo : EIATTR_KPARAM_INFO
	.align		4
.L_131:
        /*0038*/ 	.byte	0x04, 0x17
        /*003a*/ 	.short	(.L_133 - .L_132)
.L_132:
        /*003c*/ 	.word	0x00000000
        /*0040*/ 	.short	0x0002
        /*0042*/ 	.short	0x0008
        /*0044*/ 	.byte	0x00, 0xf5, 0x21, 0x00


	//----- nvinfo : EIATTR_KPARAM_INFO
	.align		4
.L_133:
        /*0048*/ 	.byte	0x04, 0x17
        /*004a*/ 	.short	(.L_135 - .L_134)
.L_134:
        /*004c*/ 	.word	0x00000000
        /*0050*/ 	.short	0x0001
        /*0052*/ 	.short	0x0004
        /*0054*/ 	.byte	0x00, 0xf0, 0x11, 0x00


	//----- nvinfo : EIATTR_KPARAM_INFO
	.align		4
.L_135:
        /*0058*/ 	.byte	0x04, 0x17
        /*005a*/ 	.short	(.L_137 - .L_136)
.L_136:
        /*005c*/ 	.word	0x00000000
        /*0060*/ 	.short	0x0000
        /*0062*/ 	.short	0x0000
        /*0064*/ 	.byte	0x00, 0xf0, 0x11, 0x00


	//----- nvinfo : EIATTR_SPARSE_MMA_MASK
	.align		4
.L_137:
        /*0068*/ 	.byte	0x03, 0x50
        /*006a*/ 	.short	0x0000


	//----- nvinfo : EIATTR_MAXREG_COUNT
	.align		4
        /*006c*/ 	.byte	0x03, 0x1b
        /*006e*/ 	.short	0x00ff


	//----- nvinfo : EIATTR_MERCURY_ISA_VERSION
	.align		4
        /*0070*/ 	.byte	0x03, 0x5f
        /*0072*/ 	.short	0x0101


	//----- nvinfo : EIATTR_VRC_CTA_INIT_COUNT
	.align		4
        /*0074*/ 	.byte	0x02, 0x4a
	.zero		1
	.zero		1


	//----- nvinfo : EIATTR_EXIT_INSTR_OFFSETS
	.align		4
        /*0078*/ 	.byte	0x04, 0x1c
        /*007a*/ 	.short	(.L_139 - .L_138)


	//   ....[0]....
.L_138:
        /*007c*/ 	.word	0x000000c0


	//   ....[1]....
        /*0080*/ 	.word	0x000002a0


	//----- nvinfo : EIATTR_CRS_STACK_SIZE
	.align		4
.L_139:
        /*0084*/ 	.byte	0x04, 0x1e
        /*0086*/ 	.short	(.L_141 - .L_140)
.L_140:
        /*0088*/ 	.word	0x00000000


	//----- nvinfo : EIATTR_CBANK_PARAM_SIZE
	.align		4
.L_141:
        /*008c*/ 	.byte	0x03, 0x19
        /*008e*/ 	.short	0x0028


	//----- nvinfo : EIATTR_PARAM_CBANK
	.align		4
        /*0090*/ 	.byte	0x04, 0x0a
        /*0092*/ 	.short	(.L_143 - .L_142)
	.align		4
.L_142:
        /*0094*/ 	.word	index@(.nv.constant0._Z8jacobi_ziiPffS_S_)
        /*0098*/ 	.short	0x0380
        /*009a*/ 	.short	0x0028


	//----- nvinfo : EIATTR_SW_WAR
	.align		4
.L_143:
        /*009c*/ 	.byte	0x04, 0x36
        /*009e*/ 	.short	(.L_145 - .L_144)
.L_144:
        /*00a0*/ 	.word	0x00000008
.L_145:


//--------------------- .nv.info._Z18compute_divergenceiiPfS_S_ --------------------------
	.section	.nv.info._Z18compute_divergenceiiPfS_S_,"",@"SHT_CUDA_INFO"
	.sectionflags	@""
	.align	4


	//----- nvinfo : EIATTR_CUDA_API_VERSION
	.align		4
        /*0000*/ 	.byte	0x04, 0x37
        /*0002*/ 	.short	(.L_147 - .L_146)
.L_146:
        /*0004*/ 	.word	0x00000082


	//----- nvinfo : EIATTR_KPARAM_INFO
	.align		4
.L_147:
        /*0008*/ 	.byte	0x04, 0x17
        /*000a*/ 	.short	(.L_149 - .L_148)
.L_148:
        /*000c*/ 	.word	0x00000000
        /*0010*/ 	.short	0x0004
        /*0012*/ 	.short	0x0018
        /*0014*/ 	.byte	0x00, 0xf5, 0x21, 0x00


	//----- nvinfo : EIATTR_KPARAM_INFO
	.align		4
.L_149:
        /*0018*/ 	.byte	0x04, 0x17
        /*001a*/ 	.short	(.L_151 - .L_150)
.L_150:
        /*001c*/ 	.word	0x00000000
        /*0020*/ 	.short	0x0003
        /*0022*/ 	.short	0x0010
        /*0024*/ 	.byte	0x00, 0xf5, 0x21, 0x00


	//----- nvinfo : EIATTR_KPARAM_INFO
	.align		4
.L_151:
        /*0028*/ 	.byte	0x04, 0x17
        /*002a*/ 	.short	(.L_153 - .L_152)
.L_152:
        /*002c*/ 	.word	0x00000000
        /*0030*/ 	.short	0x0002
        /*0032*/ 	.short	0x0008
        /*0034*/ 	.byte	0x00, 0xf5, 0x21, 0x00


	//----- nvinfo : EIATTR_KPARAM_INFO
	.align		4
.L_153:
        /*0038*/ 	.byte	0x04, 0x17
        /*003a*/ 	.short	(.L_155 - .L_154)
.L_154:
        /*003c*/ 	.word	0x00000000
        /*0040*/ 	.short	0x0001
        /*0042*/ 	.short	0x0004
        /*0044*/ 	.byte	0x00, 0xf0, 0x11, 0x00


	//----- nvinfo : EIATTR_KPARAM_INFO
	.align		4
.L_155:
        /*0048*/ 	.byte	0x04, 0x17
        /*004a*/ 	.short	(.L_157 - .L_156)
.L_156:
        /*004c*/ 	.word	0x00000000
        /*0050*/ 	.short	0x0000
        /*0052*/ 	.short	0x0000
        /*0054*/ 	.byte	0x00, 0xf0, 0x11, 0x00


	//----- nvinfo : EIATTR_SPARSE_MMA_MASK
	.align		4
.L_157:
        /*0058*/ 	.byte	0x03, 0x50
        /*005a*/ 	.short	0x0000


	//----- nvinfo : EIATTR_MAXREG_COUNT
	.align		4
        /*005c*/ 	.byte	0x03, 0x1b
        /*005e*/ 	.short	0x00ff


	//----- nvinfo : EIATTR_MERCURY_ISA_VERSION
	.align		4
        /*0060*/ 	.byte	0x03, 0x5f
        /*0062*/ 	.short	0x0101


	//----- nvinfo : EIATTR_VRC_CTA_INIT_COUNT
	.align		4
        /*0064*/ 	.byte	0x02, 0x4a
	.zero		1
	.zero		1


	//----- nvinfo : EIATTR_EXIT_INSTR_OFFSETS
	.align		4
        /*0068*/ 	.byte	0x04, 0x1c
        /*006a*/ 	.short	(.L_159 - .L_158)


	//   ....[0]....
.L_158:
        /*006c*/ 	.word	0x000000c0


	//   ....[1]....
        /*0070*/ 	.word	0x00000200


	//   ....[2]....
        /*0074*/ 	.word	0x000002b0


	//----- nvinfo : EIATTR_CBANK_PARAM_SIZE
	.align		4
.L_159:
        /*0078*/ 	.byte	0x03, 0x19
        /*007a*/ 	.short	0x0020


	//----- nvinfo : EIATTR_PARAM_CBANK
	.align		4
        /*007c*/ 	.byte	0x04, 0x0a
        /*007e*/ 	.short	(.L_161 - .L_160)
	.align		4
.L_160:
        /*0080*/ 	.word	index@(.nv.constant0._Z18compute_divergenceiiPfS_S_)
        /*0084*/ 	.short	0x0380
        /*0086*/ 	.short	0x0020


	//----- nvinfo : EIATTR_SW_WAR
	.align		4
.L_161:
        /*0088*/ 	.byte	0x04, 0x36
        /*008a*/ 	.short	(.L_163 - .L_162)
.L_162:
        /*008c*/ 	.word	0x00000008
.L_163:


//--------------------- .nv.info._Z17compute_laplacianiiPfS_Pb --------------------------
	.section	.nv.info._Z17compute_laplacianiiPfS_Pb,"",@"SHT_CUDA_INFO"
	.sectionflags	@""
	.align	4


	//----- nvinfo : EIATTR_CUDA_API_VERSION
	.align		4
        /*0000*/ 	.byte	0x04, 0x37
        /*0002*/ 	.short	(.L_165 - .L_164)
.L_164:
        /*0004*/ 	.word	0x00000082


	//----- nvinfo : EIATTR_KPARAM_INFO
	.align		4
.L_165:
        /*0008*/ 	.byte	0x04, 0x17
        /*000a*/ 	.short	(.L_167 - .L_166)
.L_166:
        /*000c*/ 	.word	0x00000000
        /*0010*/ 	.short	0x0004
        /*0012*/ 	.short	0x0018
        /*0014*/ 	.byte	0x00, 0xf5, 0x21, 0x00


	//----- nvinfo : EIATTR_KPARAM_INFO
	.align		4
.L_167:
        /*0018*/ 	.byte	0x04, 0x17
        /*001a*/ 	.short	(.L_169 - .L_168)
.L_168:
        /*001c*/ 	.word	0x00000000
        /*0020*/ 	.short	0x0003
        /*0022*/ 	.short	0x0010
        /*0024*/ 	.byte	0x00, 0xf5, 0x21, 0x00


	//----- nvinfo : EIATTR_KPARAM_INFO
	.align		4
.L_169:
        /*0028*/ 	.byte	0x04, 0x17
        /*002a*/ 	.short	(.L_171 - .L_170)
.L_170:
        /*002c*/ 	.word	0x00000000
        /*0030*/ 	.short	0x0002
        /*0032*/ 	.short	0x0008
        /*0034*/ 	.byte	0x00, 0xf5, 0x21, 0x00


	//----- nvinfo : EIATTR_KPARAM_INFO
	.align		4
.L_171:
        /*0038*/ 	.byte	0x04, 0x17
        /*003a*/ 	.short	(.L_173 - .L_172)
.L_172:
        /*003c*/ 	.word	0x00000000
        /*0040*/ 	.short	0x0001
        /*0042*/ 	.short	0x0004
        /*0044*/ 	.byte	0x00, 0xf0, 0x11, 0x00


	//----- nvinfo : EIATTR_KPARAM_INFO
	.align		4
.L_173:
        /*0048*/ 	.byte	0x04, 0x17
        /*004a*/ 	.short	(.L_175 - .L_174)
.L_174:
        /*004c*/ 	.word	0x00000000
        /*0050*/ 	.short	0x0000
        /*0052*/ 	.short	0x0000
        /*0054*/ 	.byte	0x00, 0xf0, 0x11, 0x00


	//----- nvinfo : EIATTR_SPARSE_MMA_MASK
	.align		4
.L_175:
        /*0058*/ 	.byte	0x03, 0x50
        /*005a*/ 	.short	0x0000


	//----- nvinfo : EIATTR_MAXREG_COUNT
	.align		4
        /*005c*/ 	.byte	0x03, 0x1b
        /*005e*/ 	.short	0x00ff


	//----- nvinfo : EIATTR_MERCURY_ISA_VERSION
	.align		4
        /*0060*/ 	.byte	0x03, 0x5f
        /*0062*/ 	.short	0x0101


	//----- nvinfo : EIATTR_VRC_CTA_INIT_COUNT
	.align		4
        /*0064*/ 	.byte	0x02, 0x4a
	.zero		1
	.zero		1


	//----- nvinfo : EIATTR_EXIT_INSTR_OFFSETS
	.align		4
        /*0068*/ 	.byte	0x04, 0x1c
        /*006a*/ 	.short	(.L_177 - .L_176)


	//   ....[0]....
.L_176:
        /*006c*/ 	.word	0x000000c0


	//   ....[1]....
        /*0070*/ 	.word	0x000001a0


	//   ....[2]....
        /*0074*/ 	.word	0x000004a0


	//----- nvinfo : EIATTR_CRS_STACK_SIZE
	.align		4
.L_177:
        /*0078*/ 	.byte	0x04, 0x1e
        /*007a*/ 	.short	(.L_179 - .L_178)
.L_178:
        /*007c*/ 	.word	0x00000000


	//----- nvinfo : EIATTR_CBANK_PARAM_SIZE
	.align		4
.L_179:
        /*0080*/ 	.byte	0x03, 0x19
        /*0082*/ 	.short	0x0020


	//----- nvinfo : EIATTR_PARAM_CBANK
	.align		4
        /*0084*/ 	.byte	0x04, 0x0a
        /*0086*/ 	.short	(.L_181 - .L_180)
	.align		4
.L_180:
        /*0088*/ 	.word	index@(.nv.constant0._Z17compute_laplacianiiPfS_Pb)
        /*008c*/ 	.short	0x0380
        /*008e*/ 	.short	0x0020


	//----- nvinfo : EIATTR_SW_WAR
	.align		4
.L_181:
        /*0090*/ 	.byte	0x04, 0x36
        /*0092*/ 	.short	(.L_183 - .L_182)
.L_182:
        /*0094*/ 	.word	0x00000008
.L_183:


//--------------------- .nv.info._Z14set_B_bilineariiiimPfS_S_ --------------------------
	.section	.nv.info._Z14set_B_bilineariiiimPfS_S_,"",@"SHT_CUDA_INFO"
	.sectionflags	@""
	.align	4


	//----- nvinfo : EIATTR_CUDA_API_VERSION
	.align		4
        /*0000*/ 	.byte	0x04, 0x37
        /*0002*/ 	.short	(.L_185 - .L_184)
.L_184:
        /*0004*/ 	.word	0x00000082


	//----- nvinfo : EIATTR_KPARAM_INFO
	.align		4
.L_185:
        /*0008*/ 	.byte	0x04, 0x17
        /*000a*/ 	.short	(.L_187 - .L_186)
.L_186:
        /*000c*/ 	.word	0x00000000
        /*0010*/ 	.short	0x0007
        /*0012*/ 	.short	0x0028
        /*0014*/ 	.byte	0x00, 0xf5, 0x21, 0x00


	//----- nvinfo : EIATTR_KPARAM_INFO
	.align		4
.L_187:
        /*0018*/ 	.byte	0x04, 0x17
        /*001a*/ 	.short	(.L_189 - .L_188)
.L_188:
        /*001c*/ 	.word	0x00000000
        /*0020*/ 	.short	0x0006
        /*0022*/ 	.short	0x0020
        /*0024*/ 	.byte	0x00, 0xf5, 0x21, 0x00


	//----- nvinfo : EIATTR_KPARAM_INFO
	.align		4
.L_189:
        /*0028*/ 	.byte	0x04, 0x17
        /*002a*/ 	.short	(.L_191 - .L_190)
.L_190:
        /*002c*/ 	.word	0x00000000
        /*0030*/ 	.short	0x0005
        /*0032*/ 	.short	0x0018
        /*0034*/ 	.byte	0x00, 0xf5, 0x21, 0x00


	//----- nvinfo : EIATTR_KPARAM_INFO
	.align		4
.L_191:
        /*0038*/ 	.byte	0x04, 0x17
        /*003a*/ 	.short	(.L_193 - .L_192)
.L_192:
        /*003c*/ 	.word	0x00000000
        /*0040*/ 	.short	0x0004
        /*0042*/ 	.short	0x0010
        /*0044*/ 	.byte	0x00, 0xf0, 0x21, 0x00


	//----- nvinfo : EIATTR_KPARAM_INFO
	.align		4
.L_193:
        /*0048*/ 	.byte	0x04, 0x17
        /*004a*/ 	.short	(.L_195 - .L_194)
.L_194:
        /*004c*/ 	.word	0x00000000
        /*0050*/ 	.short	0x0003
        /*0052*/ 	.short	0x000c
        /*0054*/ 	.byte	0x00, 0xf0, 0x11, 0x00


	//----- nvinfo : EIATTR_KPARAM_INFO
	.align		4
.L_195:
        /*0058*/ 	.byte	0x04, 0x17
        /*005a*/ 	.short	(.L_197 - .L_196)
.L_196:
        /*005c*/ 	.word	0x00000000
        /*0060*/ 	.short	0x0002
        /*0062*/ 	.short	0x0008
        /*0064*/ 	.byte	0x00, 0xf0, 0x11, 0x00


	//----- nvinfo : EIATTR_KPARAM_INFO
	.align		4
.L_197:
        /*0068*/ 	.byte	0x04, 0x17
        /*006a*/ 	.short	(.L_199 - .L_198)
.L_198:
        /*006c*/ 	.word	0x00000000
        /*0070*/ 	.short	0x0001
        /*0072*/ 	.short	0x0004
        /*0074*/ 	.byte	0x00, 0xf0, 0x11, 0x00


	//----- nvinfo : EIATTR_KPARAM_INFO
	.align		4
.L_199:
        /*0078*/ 	.byte	0x04, 0x17
        /*007a*/ 	.short	(.L_201 - .L_200)
.L_200:
        /*007c*/ 	.word	0x00000000
        /*0080*/ 	.short	0x0000
        /*0082*/ 	.short	0x0000
        /*0084*/ 	.byte	0x00, 0xf0, 0x11, 0x00


	//----- nvinfo : EIATTR_SPARSE_MMA_MASK
	.align		4
.L_201:
        /*0088*/ 	.byte	0x03, 0x50
        /*008a*/ 	.short	0x0000


	//----- nvinfo : EIATTR_MAXREG_COUNT
	.align		4
        /*008c*/ 	.byte	0x03, 0x1b
        /*008e*/ 	.short	0x00ff


	//----- nvinfo : EIATTR_MERCURY_ISA_VERSION
	.align		4
        /*0090*/ 	.byte	0x03, 0x5f
        /*0092*/ 	.short	0x0101


	//----- nvinfo : EIATTR_VRC_CTA_INIT_COUNT
	.align		4
        /*0094*/ 	.byte	0x02, 0x4a
	.zero		1
	.zero		1


	//----- nvinfo : EIATTR_EXIT_INSTR_OFFSETS
	.align		4
        /*0098*/ 	.byte	0x04, 0x1c
        /*009a*/ 	.short	(.L_203 - .L_202)


	//   ....[0]....
.L_202:
        /*009c*/ 	.word	0x000000c0


	//   ....[1]....
        /*00a0*/ 	.word	0x00004440


	//   ....[2]....
        /*00a4*/ 	.word	0x000055d0


	//   ....[3]....
        /*00a8*/ 	.word	0x00006110


	//   ....[4]....
        /*00ac*/ 	.word	0x00006700


	//   ....[5]....
        /*00b0*/ 	.word	0x00006860


	//----- nvinfo : EIATTR_CRS_STACK_SIZE
	.align		4
.L_203:
        /*00b4*/ 	.byte	0x04, 0x1e
        /*00b6*/ 	.short	(.L_205 - .L_204)
.L_204:
        /*00b8*/ 	.word	0x00000000


	//----- nvinfo : EIATTR_CBANK_PARAM_SIZE
	.align		4
.L_205:
        /*00bc*/ 	.byte	0x03, 0x19
        /*00be*/ 	.short	0x0030


	//----- nvinfo : EIATTR_PARAM_CBANK
	.align		4
        /*00c0*/ 	.byte	0x04, 0x0a
        /*00c2*/ 	.short	(.L_207 - .L_206)
	.align		4
.L_206:
        /*00c4*/ 	.word	index@(.nv.constant0._Z14set_B_bilineariiiimPfS_S_)
        /*00c8*/ 	.short	0x0380
        /*00ca*/ 	.short	0x0030


	//----- nvinfo : EIATTR_SW_WAR
	.align		4
.L_207:
        /*00cc*/ 	.byte	0x04, 0x36
        /*00ce*/ 	.short	(.L_209 - .L_208)
.L_208:
        /*00d0*/ 	.word	0x00000008
.L_209:


//--------------------- .nv.info._Z35weighted_deconvolution_nonsep_paramiiiPKfS0_S0_PiiimmPfS2_S2_S2_S2_S2_S2_S2_ --------------------------
	.section	.nv.info._Z35weighted_deconvolution_nonsep_paramiiiPKfS0_S0_PiiimmPfS2_S2_S2_S2_S2_S2_S2_,"",@"SHT_CUDA_INFO"
	.sectionflags	@""
	.align	4


	//----- nvinfo : EIATTR_CUDA_API_VERSION
	.align		4
        /*0000*/ 	.byte	0x04, 0x37
        /*0002*/ 	.short	(.L_211 - .L_210)
.L_210:
        /*0004*/ 	.word	0x00000082


	//----- nvinfo : EIATTR_KPARAM_INFO
	.align		4
.L_211:
        /*0008*/ 	.byte	0x04, 0x17
        /*000a*/ 	.short	(.L_213 - .L_212)
.L_212:
        /*000c*/ 	.word	0x00000000
        /*0010*/ 	.short	0x0012
        /*0012*/ 	.short	0x0080
        /*0014*/ 	.byte	0x00, 0xf5, 0x21, 0x00


	//----- nvinfo : EIATTR_KPARAM_INFO
	.align		4
.L_213:
        /*0018*/ 	.byte	0x04, 0x17
        /*001a*/ 	.short	(.L_215 - .L_214)
.L_214:
        /*001c*/ 	.word	0x00000000
        /*0020*/ 	.short	0x0011
        /*0022*/ 	.short	0x0078
        /*0024*/ 	.byte	0x00, 0xf5, 0x21, 0x00


	//----- nvinfo : EIATTR_KPARAM_INFO
	.align		4
.L_215:
        /*0028*/ 	.byte	0x04, 0x17
        /*002a*/ 	.short	(.L_217 - .L_216)
.L_216:
        /*002c*/ 	.word	0x00000000
        /*0030*/ 	.short	0x0010
        /*0032*/ 	.short	0x0070
        /*0034*/ 	.byte	0x00, 0xf5, 0x21, 0x00


	//----- nvinfo : EIATTR_KPARAM_INFO
	.align		4
.L_217:
        /*0038*/ 	.byte	0x04, 0x17
        /*003a*/ 	.short	(.L_219 - .L_218)
.L_218:
        /*003c*/ 	.word	0x00000000
        /*0040*/ 	.short	0x000f
        /*0042*/ 	.short	0x0068
        /*0044*/ 	.byte	0x00, 0xf5, 0x21, 0x00


	//----- nvinfo : EIATTR_KPARAM_INFO
	.align		4
.L_219:
        /*0048*/ 	.byte	0x04, 0x17
        /*004a*/ 	.short	(.L_221 - .L_220)
.L_220:
        /*004c*/ 	.word	0x00000000
        /*0050*/ 	.short	0x000e
        /*0052*/ 	.short	0x0060
        /*0054*/ 	.byte	0x00, 0xf5, 0x21, 0x00


	//----- nvinfo : EIATTR_KPARAM_INFO
	.align		4
.L_221:
        /*0058*/ 	.byte	0x04, 0x17
        /*005a*/ 	.short	(.L_223 - .L_222)
.L_222:
        /*005c*/ 	.word	0x00000000
        /*0060*/ 	.short	0x000d
        /*0062*/ 	.short	0x0058
        /*0064*/ 	.byte	0x00, 0xf5, 0x21, 0x00


	//----- nvinfo : EIATTR_KPARAM_INFO
	.align		4
.L_223:
        /*0068*/ 	.byte	0x04, 0x17
        /*006a*/ 	.short	(.L_225 - .L_224)
.L_224:
        /*006c*/ 	.word	0x00000000
        /*0070*/ 	.short	0x000c
        /*0072*/ 	.short	0x0050
        /*0074*/ 	.byte	0x00, 0xf5, 0x21, 0x00


	//----- nvinfo : EIATTR_KPARAM_INFO
	.align		4
.L_225:
        /*0078*/ 	.byte	0x04, 0x17
        /*007a*/ 	.short	(.L_227 - .L_226)
.L_226:
        /*007c*/ 	.word	0x00000000
        /*0080*/ 	.short	0x000b
        /*0082*/ 	.short	0x0048
        /*0084*/ 	.byte	0x00, 0xf5, 0x21, 0x00


	//----- nvinfo : EIATTR_KPARAM_INFO
	.align		4
.L_227:
        /*0088*/ 	.byte	0x04, 0x17
        /*008a*/ 	.short	(.L_229 - .L_228)
.L_228:
        /*008c*/ 	.word	0x00000000
        /*0090*/ 	.short	0x000a
        /*0092*/ 	.short	0x0040
        /*0094*/ 	.byte	0x00, 0xf0, 0x21, 0x00


	//----- nvinfo : EIATTR_KPARAM_INFO
	.align		4
.L_229:
        /*0098*/ 	.byte	0x04, 0x17
        /*009a*/ 	.short	(.L_231 - .L_230)
.L_230:
        /*009c*/ 	.word	0x00000000
        /*00a0*/ 	.short	0x0009
        /*00a2*/ 	.short	0x0038
        /*00a4*/ 	.byte	0x00, 0xf0, 0x21, 0x00


	//----- nvinfo : EIATTR_KPARAM_INFO
	.align		4
.L_231:
        /*00a8*/ 	.byte	0x04, 0x17
        /*00aa*/ 	.short	(.L_233 - .L_232)
.L_232:
        /*00ac*/ 	.word	0x00000000
        /*00b0*/ 	.short	0x0008
        /*00b2*/ 	.short	0x0034
        /*00b4*/ 	.byte	0x00, 0xf0, 0x11, 0x00


	//----- nvinfo : EIATTR_KPARAM_INFO
	.align		4
.L_233:
        /*00b8*/ 	.byte	0x04, 0x17
        /*00ba*/ 	.short	(.L_235 - .L_234)
.L_234:
        /*00bc*/ 	.word	0x00000000
        /*00c0*/ 	.short	0x0007
        /*00c2*/ 	.short	0x0030
        /*00c4*/ 	.byte	0x00, 0xf0, 0x11, 0x00


	//----- nvinfo : EIATTR_KPARAM_INFO
	.align		4
.L_235:
        /*00c8*/ 	.byte	0x04, 0x17
        /*00ca*/ 	.short	(.L_237 - .L_236)
.L_236:
        /*00cc*/ 	.word	0x00000000
        /*00d0*/ 	.short	0x0006
        /*00d2*/ 	.short	0x0028
        /*00d4*/ 	.byte	0x00, 0xf5, 0x21, 0x00


	//----- nvinfo : EIATTR_KPARAM_INFO
	.align		4
.L_237:
        /*00d8*/ 	.byte	0x04, 0x17
        /*00da*/ 	.short	(.L_239 - .L_238)
.L_238:
        /*00dc*/ 	.word	0x00000000
        /*00e0*/ 	.short	0x0005
        /*00e2*/ 	.short	0x0020
        /*00e4*/ 	.byte	0x00, 0xf5, 0x21, 0x00


	//----- nvinfo : EIATTR_KPARAM_INFO
	.align		4
.L_239:
        /*00e8*/ 	.byte	0x04, 0x17
        /*00ea*/ 	.short	(.L_241 - .L_240)
.L_240:
        /*00ec*/ 	.word	0x00000000
        /*00f0*/ 	.short	0x0004
        /*00f2*/ 	.short	0x0018
        /*00f4*/ 	.byte	0x00, 0xf5, 0x21, 0x00


	//----- nvinfo : EIATTR_KPARAM_INFO
	.align		4
.L_241:
        /*00f8*/ 	.byte	0x04, 0x17
        /*00fa*/ 	.short	(.L_243 - .L_242)
.L_242:
        /*00fc*/ 	.word	0x00000000
        /*0100*/ 	.short	0x0003
        /*0102*/ 	.short	0x0010
        /*0104*/ 	.byte	0x00, 0xf5, 0x21, 0x00


	//----- nvinfo : EIATTR_KPARAM_INFO
	.align		4
.L_243:
        /*0108*/ 	.byte	0x04, 0x17
        /*010a*/ 	.short	(.L_245 - .L_244)
.L_244:
        /*010c*/ 	.word	0x00000000
        /*0110*/ 	.short	0x0002
        /*0112*/ 	.short	0x0008
        /*0114*/ 	.byte	0x00, 0xf0, 0x11, 0x00


	//----- nvinfo : EIATTR_KPARAM_INFO
	.align		4
.L_245:
        /*0118*/ 	.byte	0x04, 0x17
        /*011a*/ 	.short	(.L_247 - .L_246)
.L_246:
        /*011c*/ 	.word	0x00000000
        /*0120*/ 	.short	0x0001
        /*0122*/ 	.short	0x0004
        /*0124*/ 	.byte	0x00, 0xf0, 0x11, 0x00


	//----- nvinfo : EIATTR_KPARAM_INFO
	.align		4
.L_247:
        /*0128*/ 	.byte	0x04, 0x17
        /*012a*/ 	.short	(.L_249 - .L_248)
.L_248:
        /*012c*/ 	.word	0x00000000
        /*0130*/ 	.short	0x0000
        /*0132*/ 	.short	0x0000
        /*0134*/ 	.byte	0x00, 0xf0, 0x11, 0x00


	//----- nvinfo : EIATTR_SPARSE_MMA_MASK
	.align		4
.L_249:
        /*0138*/ 	.byte	0x03, 0x50
        /*013a*/ 	.short	0x0000


	//----- nvinfo : EIATTR_MAXREG_COUNT
	.align		4
        /*013c*/ 	.byte	0x03, 0x1b
        /*013e*/ 	.short	0x00ff


	//----- nvinfo : EIATTR_MERCURY_ISA_VERSION
	.align		4
        /*0140*/ 	.byte	0x03, 0x5f
        /*0142*/ 	.short	0x0101


	//----- nvinfo : EIATTR_VRC_CTA_INIT_COUNT
	.align		4
        /*0144*/ 	.byte	0x02, 0x4a
	.zero		1
	.zero		1


	//----- nvinfo : EIATTR_EXIT_INSTR_OFFSETS
	.align		4
        /*0148*/ 	.byte	0x04, 0x1c
        /*014a*/ 	.short	(.L_251 - .L_250)


	//   ....[0]....
.L_250:
        /*014c*/ 	.word	0x00000080


	//   ....[1]....
        /*0150*/ 	.word	0x000000d0


	//   ....[2]....
        /*0154*/ 	.word	0x00002390


	//   ....[3]....
        /*0158*/ 	.word	0x00003c10


	//----- nvinfo : EIATTR_CRS_STACK_SIZE
	.align		4
.L_251:
        /*015c*/ 	.byte	0x04, 0x1e
        /*015e*/ 	.short	(.L_253 - .L_252)
.L_252:
        /*0160*/ 	.word	0x00000000


	//----- nvinfo : EIATTR_CBANK_PARAM_SIZE
	.align		4
.L_253:
        /*0164*/ 	.byte	0x03, 0x19
        /*0166*/ 	.short	0x0088


	//----- nvinfo : EIATTR_PARAM_CBANK
	.align		4
        /*0168*/ 	.byte	0x04, 0x0a
        /*016a*/ 	.short	(.L_255 - .L_254)
	.align		4
.L_254:
        /*016c*/ 	.word	index@(.nv.constant0._Z35weighted_deconvolution_nonsep_paramiiiPKfS0_S0_PiiimmPfS2_S2_S2_S2_S2_S2_S2_)
        /*0170*/ 	.short	0x0380
        /*0172*/ 	.short	0x0088


	//----- nvinfo : EIATTR_SW_WAR
	.align		4
.L_255:
        /*0174*/ 	.byte	0x04, 0x36
        /*0176*/ 	.short	(.L_257 - .L_256)
.L_256:
        /*0178*/ 	.word	0x00000008
.L_257:


//--------------------- .nv.info._Z26deconvolution_nonsep_paramiiiPKfS0_S0_PiiimmPfS2_S2_S2_S2_S2_S2_ --------------------------
	.section	.nv.info._Z26deconvolution_nonsep_paramiiiPKfS0_S0_PiiimmPfS2_S2_S2_S2_S2_S2_,"",@"SHT_CUDA_INFO"
	.sectionflags	@""
	.align	4


	//----- nvinfo : EIATTR_CUDA_API_VERSION
	.align		4
        /*0000*/ 	.byte	0x04, 0x37
        /*0002*/ 	.short	(.L_259 - .L_258)
.L_258:
        /*0004*/ 	.word	0x00000082


	//----- nvinfo : EIATTR_KPARAM_INFO
	.align		4
.L_259:
        /*0008*/ 	.byte	0x04, 0x17
        /*000a*/ 	.short	(.L_261 - .L_260)
.L_260:
        /*000c*/ 	.word	0x00000000
        /*0010*/ 	.short	0x0011
        /*0012*/ 	.short	0x0078
        /*0014*/ 	.byte	0x00, 0xf5, 0x21, 0x00


	//----- nvinfo : EIATTR_KPARAM_INFO
	.align		4
.L_261:
        /*0018*/ 	.byte	0x04, 0x17
        /*001a*/ 	.short	(.L_263 - .L_262)
.L_262:
        /*001c*/ 	.word	0x00000000
        /*0020*/ 	.short	0x0010
        /*0022*/ 	.short	0x0070
        /*0024*/ 	.byte	0x00, 0xf5, 0x21, 0x00


	//----- nvinfo : EIATTR_KPARAM_INFO
	.align		4
.L_263:
        /*0028*/ 	.byte	0x04, 0x17
        /*002a*/ 	.short	(.L_265 - .L_264)
.L_264:
        /*002c*/ 	.word	0x00000000
        /*0030*/ 	.short	0x000f
        /*0032*/ 	.short	0x0068
        /*0034*/ 	.byte	0x00, 0xf5, 0x21, 0x00


	//----- nvinfo : EIATTR_KPARAM_INFO
	.align		4
.L_265:
        /*0038*/ 	.byte	0x04, 0x17
        /*003a*/ 	.short	(.L_267 - .L_266)
.L_266:
        /*003c*/ 	.word	0x00000000
        /*0040*/ 	.short	0x000e
        /*0042*/ 	.short	0x0060
        /*0044*/ 	.byte	0x00, 0xf5, 0x21, 0x00


	//----- nvinfo : EIATTR_KPARAM_INFO
	.align		4
.L_267:
        /*0048*/ 	.byte	0x04, 0x17
        /*004a*/ 	.short	(.L_269 - .L_268)
.L_268:
        /*004c*/ 	.word	0x00000000
        /*0050*/ 	.short	0x000d
        /*0052*/ 	.short	0x0058
        /*0054*/ 	.byte	0x00, 0xf5, 0x21, 0x00


	//----- nvinfo : EIATTR_KPARAM_INFO
	.align		4
.L_269:
        /*0058*/ 	.byte	0x04, 0x17
        /*005a*/ 	.short	(.L_271 - .L_270)
.L_270:
        /*005c*/ 	.word	0x00000000
        /*0060*/ 	.short	0x000c
        /*0062*/ 	.short	0x0050
        /*0064*/ 	.byte	0x00, 0xf5, 0x21, 0x00


	//----- nvinfo : EIATTR_KPARAM_INFO
	.align		4
.L_271:
        /*0068*/ 	.byte	0x04, 0x17
        /*006a*/ 	.short	(.L_273 - .L_272)
.L_272:
        /*006c*/ 	.word	0x00000000
        /*0070*/ 	.short	0x000b
        /*0072*/ 	.short	0x0048
        /*0074*/ 	.byte	0x00, 0xf5, 0x21, 0x00


	//----- nvinfo : EIATTR_KPARAM_INFO
	.align		4
.L_273:
        /*0078*/ 	.byte	0x04, 0x17
        /*007a*/ 	.short	(.L_275 - .L_274)
.L_274:
        /*007c*/ 	.word	0x00000000
        /*0080*/ 	.short	0x000a
        /*0082*/ 	.short	0x0040
        /*0084*/ 	.byte	0x00, 0xf0, 0x21, 0x00


	//----- nvinfo : EIATTR_KPARAM_INFO
	.align		4
.L_275:
        /*0088*/ 	.byte	0x04, 0x17
        /*008a*/ 	.short	(.L_277 - .L_276)
.L_276:
        /*008c*/ 	.word	0x00000000
        /*0090*/ 	.short	0x0009
        /*0092*/ 	.short	0x0038
        /*0094*/ 	.byte	0x00, 0xf0, 0x21, 0x00


	//----- nvinfo : EIATTR_KPARAM_INFO
	.align		4
.L_277:
        /*0098*/ 	.byte	0x04, 0x17
        /*009a*/ 	.short	(.L_279 - .L_278)
.L_278:
        /*009c*/ 	.word	0x00000000
        /*00a0*/ 	.short	0x0008
        /*00a2*/ 	.short	0x0034
        /*00a4*/ 	.byte	0x00, 0xf0, 0x11, 0x00


	//----- nvinfo : EIATTR_KPARAM_INFO
	.align		4
.L_279:
        /*00a8*/ 	.byte	0x04, 0x17
        /*00aa*/ 	.short	(.L_281 - .L_280)
.L_280:
        /*00ac*/ 	.word	0x00000000
        /*00b0*/ 	.short	0x0007
        /*00b2*/ 	.short	0x0030
        /*00b4*/ 	.byte	0x00, 0xf0, 0x11, 0x00


	//----- nvinfo : EIATTR_KPARAM_INFO
	.align		4
.L_281:
        /*00b8*/ 	.byte	0x04, 0x17
        /*00ba*/ 	.short	(.L_283 - .L_282)
.L_282:
        /*00bc*/ 	.word	0x00000000
        /*00c0*/ 	.short	0x0006
        /*00c2*/ 	.short	0x0028
        /*00c4*/ 	.byte	0x00, 0xf5, 0x21, 0x00


	//----- nvinfo : EIATTR_KPARAM_INFO
	.align		4
.L_283:
        /*00c8*/ 	.byte	0x04, 0x17
        /*00ca*/ 	.short	(.L_285 - .L_284)
.L_284:
        /*00cc*/ 	.word	0x00000000
        /*00d0*/ 	.short	0x0005
        /*00d2*/ 	.short	0x0020
        /*00d4*/ 	.byte	0x00, 0xf5, 0x21, 0x00


	//----- nvinfo : EIATTR_KPARAM_INFO
	.align		4
.L_285:
        /*00d8*/ 	.byte	0x04, 0x17
        /*00da*/ 	.short	(.L_287 - .L_286)
.L_286:
        /*00dc*/ 	.word	0x00000000
        /*00e0*/ 	.short	0x0004
        /*00e2*/ 	.short	0x0018
        /*00e4*/ 	.byte	0x00, 0xf5, 0x21, 0x00


	//----- nvinfo : EIATTR_KPARAM_INFO
	.align		4
.L_287:
        /*00e8*/ 	.byte	0x04, 0x17
        /*00ea*/ 	.short	(.L_289 - .L_288)
.L_288:
        /*00ec*/ 	.word	0x00000000
        /*00f0*/ 	.short	0x0003
        /*00f2*/ 	.short	0x0010
        /*00f4*/ 	.byte	0x00, 0xf5, 0x21, 0x00


	//----- nvinfo : EIATTR_KPARAM_INFO
	.align		4
.L_289:
        /*00f8*/ 	.byte	0x04, 0x17
        /*00fa*/ 	.short	(.L_291 - .L_290)
.L_290:
        /*00fc*/ 	.word	0x00000000
        /*0100*/ 	.short	0x0002
        /*0102*/ 	.short	0x0008
        /*0104*/ 	.byte	0x00, 0xf0, 0x11, 0x00


	//----- nvinfo : EIATTR_KPARAM_INFO
	.align		4
.L_291:
        /*0108*/ 	.byte	0x04, 0x17
        /*010a*/ 	.short	(.L_293 - .L_292)
.L_292:
        /*010c*/ 	.word	0x00000000
        /*0110*/ 	.short	0x0001
        /*0112*/ 	.short	0x0004
        /*0114*/ 	.byte	0x00, 0xf0, 0x11, 0x00


	//----- nvinfo : EIATTR_KPARAM_INFO
	.align		4
.L_293:
        /*0118*/ 	.byte	0x04, 0x17
        /*011a*/ 	.short	(.L_295 - .L_294)
.L_294:
        /*011c*/ 	.word	0x00000000
        /*0120*/ 	.short	0x0000
        /*0122*/ 	.short	0x0000
        /*0124*/ 	.byte	0x00, 0xf0, 0x11, 0x00


	//----- nvinfo : EIATTR_SPARSE_MMA_MASK
	.align		4
.L_295:
        /*0128*/ 	.byte	0x03, 0x50
        /*012a*/ 	.short	0x0000


	//----- nvinfo : EIATTR_MAXREG_COUNT
	.align		4
        /*012c*/ 	.byte	0x03, 0x1b
        /*012e*/ 	.short	0x00ff


	//----- nvinfo : EIATTR_MERCURY_ISA_VERSION
	.align		4
        /*0130*/ 	.byte	0x03, 0x5f
        /*0132*/ 	.short	0x0101


	//----- nvinfo : EIATTR_VRC_CTA_INIT_COUNT
	.align		4
        /*0134*/ 	.byte	0x02, 0x4a
	.zero		1
	.zero		1


	//----- nvinfo : EIATTR_EXIT_INSTR_OFFSETS
	.align		4
        /*0138*/ 	.byte	0x04, 0x1c
        /*013a*/ 	.short	(.L_297 - .L_296)


	//   ....[0]....
.L_296:
        /*013c*/ 	.word	0x00000080


	//   ....[1]....
        /*0140*/ 	.word	0x000000d0


	//   ....[2]....
        /*0144*/ 	.word	0x00001940


	//   ....[3]....
        /*0148*/ 	.word	0x000029c0


	//----- nvinfo : EIATTR_CRS_STACK_SIZE
	.align		4
.L_297:
        /*014c*/ 	.byte	0x04, 0x1e
        /*014e*/ 	.short	(.L_299 - .L_298)
.L_298:
        /*0150*/ 	.word	0x00000000


	//----- nvinfo : EIATTR_CBANK_PARAM_SIZE
	.align		4
.L_299:
        /*0154*/ 	.byte	0x03, 0x19
        /*0156*/ 	.short	0x0080


	//----- nvinfo : EIATTR_PARAM_CBANK
	.align		4
        /*0158*/ 	.byte	0x04, 0x0a
        /*015a*/ 	.short	(.L_301 - .L_300)
	.align		4
.L_300:
        /*015c*/ 	.word	index@(.nv.constant0._Z26deconvolution_nonsep_paramiiiPKfS0_S0_PiiimmPfS2_S2_S2_S2_S2_S2_)
        /*0160*/ 	.short	0x0380
        /*0162*/ 	.short	0x0080


	//----- nvinfo : EIATTR_SW_WAR
	.align		4
.L_301:
        /*0164*/ 	.byte	0x04, 0x36
        /*0166*/ 	.short	(.L_303 - .L_302)
.L_302:
        /*0168*/ 	.word	0x00000008
.L_303:


//--------------------- .nv.info._Z26deconvolution_nonsep_paramiiiPKfPiiimmPfS2_S2_S2_S2_ --------------------------
	.section	.nv.info._Z26deconvolution_nonsep_paramiiiPKfPiiimmPfS2_S2_S2_S2_,"",@"SHT_CUDA_INFO"
	.sectionflags	@""
	.align	4


	//----- nvinfo : EIATTR_CUDA_API_VERSION
	.align		4
        /*0000*/ 	.byte	0x04, 0x37
        /*0002*/ 	.short	(.L_305 - .L_304)
.L_304:
        /*0004*/ 	.word	0x00000082


	//----- nvinfo : EIATTR_KPARAM_INFO
	.align		4
.L_305:
        /*0008*/ 	.byte	0x04, 0x17
        /*000a*/ 	.short	(.L_307 - .L_306)
.L_306:
        /*000c*/ 	.word	0x00000000
        /*0010*/ 	.short	0x000d
        /*0012*/ 	.short	0x0058
        /*0014*/ 	.byte	0x00, 0xf5, 0x21, 0x00


	//----- nvinfo : EIATTR_KPARAM_INFO
	.align		4
.L_307:
        /*0018*/ 	.byte	0x04, 0x17
        /*001a*/ 	.short	(.L_309 - .L_308)
.L_308:
        /*001c*/ 	.word	0x00000000
        /*0020*/ 	.short	0x000c
        /*0022*/ 	.short	0x0050
        /*0024*/ 	.byte	0x00, 0xf5, 0x21, 0x00


	//----- nvinfo : EIATTR_KPARAM_INFO
	.align		4
.L_309:
        /*0028*/ 	.byte	0x04, 0x17
        /*002a*/ 	.short	(.L_311 - .L_310)
.L_310:
        /*002c*/ 	.word	0x00000000
        /*0030*/ 	.short	0x000b
        /*0032*/ 	.short	0x0048
        /*0034*/ 	.byte	0x00, 0xf5, 0x21, 0x00


	//----- nvinfo : EIATTR_KPARAM_INFO
	.align		4
.L_311:
        /*0038*/ 	.byte	0x04, 0x17
        /*003a*/ 	.short	(.L_313 - .L_312)
.L_312:
        /*003c*/ 	.word	0x00000000
        /*0040*/ 	.short	0x000a
        /*0042*/ 	.short	0x0040
        /*0044*/ 	.byte	0x00, 0xf5, 0x21, 0x00


	//----- nvinfo : EIATTR_KPARAM_INFO
	.align		4
.L_313:
        /*0048*/ 	.byte	0x04, 0x17
        /*004a*/ 	.short	(.L_315 - .L_314)
.L_314:
        /*004c*/ 	.word	0x00000000
        /*0050*/ 	.short	0x0009
        /*0052*/ 	.short	0x0038
        /*0054*/ 	.byte	0x00, 0xf5, 0x21, 0x00


	//----- nvinfo : EIATTR_KPARAM_INFO
	.align		4
.L_315:
        /*0058*/ 	.byte	0x04, 0x17
        /*005a*/ 	.short	(.L_317 - .L_316)
.L_316:
        /*005c*/ 	.word	0x00000000
        /*0060*/ 	.short	0x0008
        /*0062*/ 	.short	0x0030
        /*0064*/ 	.byte	0x00, 0xf0, 0x21, 0x00


	//----- nvinfo : EIATTR_KPARAM_INFO
	.align		4
.L_317:
        /*0068*/ 	.byte	0x04, 0x17
        /*006a*/ 	.short	(.L_319 - .L_318)
.L_318:
        /*006c*/ 	.word	0x00000000
        /*0070*/ 	.short	0x0007
        /*0072*/ 	.short	0x0028
        /*0074*/ 	.byte	0x00, 0xf0, 0x21, 0x00


	//----- nvinfo : EIATTR_KPARAM_INFO
	.align		4
.L_319:
        /*0078*/ 	.byte	0x04, 0x17
        /*007a*/ 	.short	(.L_321 - .L_320)
.L_320:
        /*007c*/ 	.word	0x00000000
        /*0080*/ 	.short	0x0006
        /*0082*/ 	.short	0x0024
        /*0084*/ 	.byte	0x00, 0xf0, 0x11, 0x00


	//----- nvinfo : EIATTR_KPARAM_INFO
	.align		4
.L_321:
        /*0088*/ 	.byte	0x04, 0x17
        /*008a*/ 	.short	(.L_323 - .L_322)
.L_322:
        /*008c*/ 	.word	0x00000000
        /*0090*/ 	.short	0x0005
        /*0092*/ 	.short	0x0020
        /*0094*/ 	.byte	0x00, 0xf0, 0x11, 0x00


	//----- nvinfo : EIATTR_KPARAM_INFO
	.align		4
.L_323:
        /*0098*/ 	.byte	0x04, 0x17
        /*009a*/ 	.short	(.L_325 - .L_324)
.L_324:
        /*009c*/ 	.word	0x00000000
        /*00a0*/ 	.short	0x0004
        /*00a2*/ 	.short	0x0018
        /*00a4*/ 	.byte	0x00, 0xf5, 0x21, 0x00


	//----- nvinfo : EIATTR_KPARAM_INFO
	.align		4
.L_325:
        /*00a8*/ 	.byte	0x04, 0x17
        /*00aa*/ 	.short	(.L_327 - .L_326)
.L_326:
        /*00ac*/ 	.word	0x00000000
        /*00b0*/ 	.short	0x0003
        /*00b2*/ 	.short	0x0010
        /*00b4*/ 	.byte	0x00, 0xf5, 0x21, 0x00


	//----- nvinfo : EIATTR_KPARAM_INFO
	.align		4
.L_327:
        /*00b8*/ 	.byte	0x04, 0x17
        /*00ba*/ 	.short	(.L_329 - .L_328)
.L_328:
        /*00bc*/ 	.word	0x00000000
        /*00c0*/ 	.short	0x0002
        /*00c2*/ 	.short	0x0008
        /*00c4*/ 	.byte	0x00, 0xf0, 0x11, 0x00


	//----- nvinfo : EIATTR_KPARAM_INFO
	.align		4
.L_329:
        /*00c8*/ 	.byte	0x04, 0x17
        /*00ca*/ 	.short	(.L_331 - .L_330)
.L_330:
        /*00cc*/ 	.word	0x00000000
        /*00d0*/ 	.short	0x0001
        /*00d2*/ 	.short	0x0004
        /*00d4*/ 	.byte	0x00, 0xf0, 0x11, 0x00


	//----- nvinfo : EIATTR_KPARAM_INFO
	.align		4
.L_331:
        /*00d8*/ 	.byte	0x04, 0x17
        /*00da*/ 	.short	(.L_333 - .L_332)
.L_332:
        /*00dc*/ 	.word	0x00000000
        /*00e0*/ 	.short	0x0000
        /*00e2*/ 	.short	0x0000
        /*00e4*/ 	.byte	0x00, 0xf0, 0x11, 0x00


	//----- nvinfo : EIATTR_SPARSE_MMA_MASK
	.align		4
.L_333:
        /*00e8*/ 	.byte	0x03, 0x50
        /*00ea*/ 	.short	0x0000


	//----- nvinfo : EIATTR_MAXREG_COUNT
	.align		4
        /*00ec*/ 	.byte	0x03, 0x1b
        /*00ee*/ 	.short	0x00ff


	//----- nvinfo : EIATTR_MERCURY_ISA_VERSION
	.align		4
        /*00f0*/ 	.byte	0x03, 0x5f
        /*00f2*/ 	.short	0x0101


	//----- nvinfo : EIATTR_VRC_CTA_INIT_COUNT
	.align		4
        /*00f4*/ 	.byte	0x02, 0x4a
	.zero		1
	.zero		1


	//----- nvinfo : EIATTR_EXIT_INSTR_OFFSETS
	.align		4
        /*00f8*/ 	.byte	0x04, 0x1c
        /*00fa*/ 	.short	(.L_335 - .L_334)


	//   ....[0]....
.L_334:
        /*00fc*/ 	.word	0x00000080


	//   ....[1]....
        /*0100*/ 	.word	0x000000d0


	//   ....[2]....
        /*0104*/ 	.word	0x00001390


	//   ....[3]....
        /*0108*/ 	.word	0x00001e80


	//----- nvinfo : EIATTR_CRS_STACK_SIZE
	.align		4
.L_335:
        /*010c*/ 	.byte	0x04, 0x1e
        /*010e*/ 	.short	(.L_337 - .L_336)
.L_336:
        /*0110*/ 	.word	0x00000000


	//----- nvinfo : EIATTR_CBANK_PARAM_SIZE
	.align		4
.L_337:
        /*0114*/ 	.byte	0x03, 0x19
        /*0116*/ 	.short	0x0060


	//----- nvinfo : EIATTR_PARAM_CBANK
	.align		4
        /*0118*/ 	.byte	0x04, 0x0a
        /*011a*/ 	.short	(.L_339 - .L_338)
	.align		4
.L_338:
        /*011c*/ 	.word	index@(.nv.constant0._Z26deconvolution_nonsep_paramiiiPKfPiiimmPfS2_S2_S2_S2_)
        /*0120*/ 	.short	0x0380
        /*0122*/ 	.short	0x0060


	//----- nvinfo : EIATTR_SW_WAR
	.align		4
.L_339:
        /*0124*/ 	.byte	0x04, 0x36
        /*0126*/ 	.short	(.L_341 - .L_340)
.L_340:
        /*0128*/ 	.word	0x00000008
.L_341:


//--------------------- .nv.info._Z24convolution_nonsep_paramiiiimPfS_S_PKfS_ --------------------------
	.section	.nv.info._Z24convolution_nonsep_paramiiiimPfS_S_PKfS_,"",@"SHT_CUDA_INFO"
	.sectionflags	@""
	.align	4


	//----- nvinfo : EIATTR_CUDA_API_VERSION
	.align		4
        /*0000*/ 	.byte	0x04, 0x37
        /*0002*/ 	.short	(.L_343 - .L_342)
.L_342:
        /*0004*/ 	.word	0x00000082


	//----- nvinfo : EIATTR_KPARAM_INFO
	.align		4
.L_343:
        /*0008*/ 	.byte	0x04, 0x17
        /*000a*/ 	.short	(.L_345 - .L_344)
.L_344:
        /*000c*/ 	.word	0x00000000
        /*0010*/ 	.short	0x0009
        /*0012*/ 	.short	0x0038
        /*0014*/ 	.byte	0x00, 0xf5, 0x21, 0x00


	//----- nvinfo : EIATTR_KPARAM_INFO
	.align		4
.L_345:
        /*0018*/ 	.byte	0x04, 0x17
        /*001a*/ 	.short	(.L_347 - .L_346)
.L_346:
        /*001c*/ 	.word	0x00000000
        /*0020*/ 	.short	0x0008
        /*0022*/ 	.short	0x0030
        /*0024*/ 	.byte	0x00, 0xf5, 0x21, 0x00


	//----- nvinfo : EIATTR_KPARAM_INFO
	.align		4
.L_347:
        /*0028*/ 	.byte	0x04, 0x17
        /*002a*/ 	.short	(.L_349 - .L_348)
.L_348:
        /*002c*/ 	.word	0x00000000
        /*0030*/ 	.short	0x0007
        /*0032*/ 	.short	0x0028
        /*0034*/ 	.byte	0x00, 0xf5, 0x21, 0x00


	//----- nvinfo : EIATTR_KPARAM_INFO
	.align		4
.L_349:
        /*0038*/ 	.byte	0x04, 0x17
        /*003a*/ 	.short	(.L_351 - .L_350)
.L_350:
        /*003c*/ 	.word	0x00000000
        /*0040*/ 	.short	0x0006
        /*0042*/ 	.short	0x0020
        /*0044*/ 	.byte	0x00, 0xf5, 0x21, 0x00


	//----- nvinfo : EIATTR_KPARAM_INFO
	.align		4
.L_351:
        /*0048*/ 	.byte	0x04, 0x17
        /*004a*/ 	.short	(.L_353 - .L_352)
.L_352:
        /*004c*/ 	.word	0x00000000
        /*0050*/ 	.short	0x0005
        /*0052*/ 	.short	0x0018
        /*0054*/ 	.byte	0x00, 0xf5, 0x21, 0x00


	//----- nvinfo : EIATTR_KPARAM_INFO
	.align		4
.L_353:
        /*0058*/ 	.byte	0x04, 0x17
        /*005a*/ 	.short	(.L_355 - .L_354)
.L_354:
        /*005c*/ 	.word	0x00000000
        /*0060*/ 	.short	0x0004
        /*0062*/ 	.short	0x0010
        /*0064*/ 	.byte	0x00, 0xf0, 0x21, 0x00


	//----- nvinfo : EIATTR_KPARAM_INFO
	.align		4
.L_355:
        /*0068*/ 	.byte	0x04, 0x17
        /*006a*/ 	.short	(.L_357 - .L_356)
.L_356:
        /*006c*/ 	.word	0x00000000
        /*0070*/ 	.short	0x0003
        /*0072*/ 	.short	0x000c
        /*0074*/ 	.byte	0x00, 0xf0, 0x11, 0x00


	//----- nvinfo : EIATTR_KPARAM_INFO
	.align		4
.L_357:
        /*0078*/ 	.byte	0x04, 0x17
        /*007a*/ 	.short	(.L_359 - .L_358)
.L_358:
        /*007c*/ 	.word	0x00000000
        /*0080*/ 	.short	0x0002
        /*0082*/ 	.short	0x0008
        /*0084*/ 	.byte	0x00, 0xf0, 0x11, 0x00


	//----- nvinfo : EIATTR_KPARAM_INFO
	.align		4
.L_359:
        /*0088*/ 	.byte	0x04, 0x17
        /*008a*/ 	.short	(.L_361 - .L_360)
.L_360:
        /*008c*/ 	.word	0x00000000
        /*0090*/ 	.short	0x0001
        /*0092*/ 	.short	0x0004
        /*0094*/ 	.byte	0x00, 0xf0, 0x11, 0x00


	//----- nvinfo : EIATTR_KPARAM_INFO
	.align		4
.L_361:
        /*0098*/ 	.byte	0x04, 0x17
        /*009a*/ 	.short	(.L_363 - .L_362)
.L_362:
        /*009c*/ 	.word	0x00000000
        /*00a0*/ 	.short	0x0000
        /*00a2*/ 	.short	0x0000
        /*00a4*/ 	.byte	0x00, 0xf0, 0x11, 0x00


	//----- nvinfo : EIATTR_SPARSE_MMA_MASK
	.align		4
.L_363:
        /*00a8*/ 	.byte	0x03, 0x50
        /*00aa*/ 	.short	0x0000


	//----- nvinfo : EIATTR_MAXREG_COUNT
	.align		4
        /*00ac*/ 	.byte	0x03, 0x1b
        /*00ae*/ 	.short	0x00ff


	//----- nvinfo : EIATTR_MERCURY_ISA_VERSION
	.align		4
        /*00b0*/ 	.byte	0x03, 0x5f
        /*00b2*/ 	.short	0x0101


	//----- nvinfo : EIATTR_INT_WARP_WIDE_INSTR_OFFSETS
	.align		4
        /*00b4*/ 	.byte	0x04, 0x31
        /*00b6*/ 	.short	(.L_365 - .L_364)


	//   ....[0]....
.L_364:
        /*00b8*/ 	.word	0x00000890


	//   ....[1]....
        /*00bc*/ 	.word	0x00000b90


	//   ....[2]....
        /*00c0*/ 	.word	0x00001030


	//----- nvinfo : EIATTR_VRC_CTA_INIT_COUNT
	.align		4
.L_365:
        /*00c4*/ 	.byte	0x02, 0x4a
	.zero		1
	.zero		1


	//----- nvinfo : EIATTR_EXIT_INSTR_OFFSETS
	.align		4
        /*00c8*/ 	.byte	0x04, 0x1c
        /*00ca*/ 	.short	(.L_367 - .L_366)


	//   ....[0]....
.L_366:
        /*00cc*/ 	.word	0x000000c0


	//   ....[1]....
        /*00d0*/ 	.word	0x00000160


	//   ....[2]....
        /*00d4*/ 	.word	0x00000220


	//   ....[3]....
        /*00d8*/ 	.word	0x00000260


	//   ....[4]....
        /*00dc*/ 	.word	0x000013c0


	//----- nvinfo : EIATTR_CRS_STACK_SIZE
	.align		4
.L_367:
        /*00e0*/ 	.byte	0x04, 0x1e
        /*00e2*/ 	.short	(.L_369 - .L_368)
.L_368:
        /*00e4*/ 	.word	0x00000000


	//----- nvinfo : EIATTR_CBANK_PARAM_SIZE
	.align		4
.L_369:
        /*00e8*/ 	.byte	0x03, 0x19
        /*00ea*/ 	.short	0x0040


	//----- nvinfo : EIATTR_PARAM_CBANK
	.align		4
        /*00ec*/ 	.byte	0x04, 0x0a
        /*00ee*/ 	.short	(.L_371 - .L_370)
	.align		4
.L_370:
        /*00f0*/ 	.word	index@(.nv.constant0._Z24convolution_nonsep_paramiiiimPfS_S_PKfS_)
        /*00f4*/ 	.short	0x0380
        /*00f6*/ 	.short	0x0040


	//----- nvinfo : EIATTR_SW_WAR
	.align		4
.L_371:
        /*00f8*/ 	.byte	0x04, 0x36
        /*00fa*/ 	.short	(.L_373 - .L_372)
.L_372:
        /*00fc*/ 	.word	0x00000008
.L_373:


//--------------------- .nv.info._Z24convolution_nonsep_paramiiiimPfS_S_PKfS1_S1_S_S_S_ --------------------------
	.section	.nv.info._Z24convolution_nonsep_paramiiiimPfS_S_PKfS1_S1_S_S_S_,"",@"SHT_CUDA_INFO"
	.sectionflags	@""
	.align	4


	//----- nvinfo : EIATTR_CUDA_API_VERSION
	.align		4
        /*0000*/ 	.byte	0x04, 0x37
        /*0002*/ 	.short	(.L_375 - .L_374)
.L_374:
        /*0004*/ 	.word	0x00000082


	//----- nvinfo : EIATTR_KPARAM_INFO
	.align		4
.L_375:
        /*0008*/ 	.byte	0x04, 0x17
        /*000a*/ 	.short	(.L_377 - .L_376)
.L_376:
        /*000c*/ 	.word	0x00000000
        /*0010*/ 	.short	0x000d
        /*0012*/ 	.short	0x0058
        /*0014*/ 	.byte	0x00, 0xf5, 0x21, 0x00


	//----- nvinfo : EIATTR_KPARAM_INFO
	.align		4
.L_377:
        /*0018*/ 	.byte	0x04, 0x17
        /*001a*/ 	.short	(.L_379 - .L_378)
.L_378:
        /*001c*/ 	.word	0x00000000
        /*0020*/ 	.short	0x000c
        /*0022*/ 	.short	0x0050
        /*0024*/ 	.byte	0x00, 0xf5, 0x21, 0x00


	//----- nvinfo : EIATTR_KPARAM_INFO
	.align		4
.L_379:
        /*0028*/ 	.byte	0x04, 0x17
        /*002a*/ 	.short	(.L_381 - .L_380)
.L_380:
        /*002c*/ 	.word	0x00000000
        /*0030*/ 	.short	0x000b
        /*0032*/ 	.short	0x0048
        /*0034*/ 	.byte	0x00, 0xf5, 0x21, 0x00


	//----- nvinfo : EIATTR_KPARAM_INFO
	.align		4
.L_381:
        /*0038*/ 	.byte	0x04, 0x17
        /*003a*/ 	.short	(.L_383 - .L_382)
.L_382:
        /*003c*/ 	.word	0x00000000
        /*0040*/ 	.short	0x000a
        /*0042*/ 	.short	0x0040
        /*0044*/ 	.byte	0x00, 0xf5, 0x21, 0x00


	//----- nvinfo : EIATTR_KPARAM_INFO
	.align		4
.L_383:
        /*0048*/ 	.byte	0x04, 0x17
        /*004a*/ 	.short	(.L_385 - .L_384)
.L_384:
        /*004c*/ 	.word	0x00000000
        /*0050*/ 	.short	0x0009
        /*0052*/ 	.short	0x0038
        /*0054*/ 	.byte	0x00, 0xf5, 0x21, 0x00


	//----- nvinfo : EIATTR_KPARAM_INFO
	.align		4
.L_385:
        /*0058*/ 	.byte	0x04, 0x17
        /*005a*/ 	.short	(.L_387 - .L_386)
.L_386:
        /*005c*/ 	.word	0x00000000
        /*0060*/ 	.short	0x0008
        /*0062*/ 	.short	0x0030
        /*0064*/ 	.byte	0x00, 0xf5, 0x21, 0x00


	//----- nvinfo : EIATTR_KPARAM_INFO
	.align		4
.L_387:
        /*0068*/ 	.byte	0x04, 0x17
        /*006a*/ 	.short	(.L_389 - .L_388)
.L_388:
        /*006c*/ 	.word	0x00000000
        /*0070*/ 	.short	0x0007
        /*0072*/ 	.short	0x0028
        /*0074*/ 	.byte	0x00, 0xf5, 0x21, 0x00


	//----- nvinfo : EIATTR_KPARAM_INFO
	.align		4
.L_389:
        /*0078*/ 	.byte	0x04, 0x17
        /*007a*/ 	.short	(.L_391 - .L_390)
.L_390:
        /*007c*/ 	.word	0x00000000
        /*0080*/ 	.short	0x0006
        /*0082*/ 	.short	0x0020
        /*0084*/ 	.byte	0x00, 0xf5, 0x21, 0x00


	//----- nvinfo : EIATTR_KPARAM_INFO
	.align		4
.L_391:
        /*0088*/ 	.byte	0x04, 0x17
        /*008a*/ 	.short	(.L_393 - .L_392)
.L_392:
        /*008c*/ 	.word	0x00000000
        /*0090*/ 	.short	0x0005
        /*0092*/ 	.short	0x0018
        /*0094*/ 	.byte	0x00, 0xf5, 0x21, 0x00


	//----- nvinfo : EIATTR_KPARAM_INFO
	.align		4
.L_393:
        /*0098*/ 	.byte	0x04, 0x17
        /*009a*/ 	.short	(.L_395 - .L_394)
.L_394:
        /*009c*/ 	.word	0x00000000
        /*00a0*/ 	.short	0x0004
        /*00a2*/ 	.short	0x0010
        /*00a4*/ 	.byte	0x00, 0xf0, 0x21, 0x00


	//----- nvinfo : EIATTR_KPARAM_INFO
	.align		4
.L_395:
        /*00a8*/ 	.byte	0x04, 0x17
        /*00aa*/ 	.short	(.L_397 - .L_396)
.L_396:
        /*00ac*/ 	.word	0x00000000
        /*00b0*/ 	.short	0x0003
        /*00b2*/ 	.short	0x000c
        /*00b4*/ 	.byte	0x00, 0xf0, 0x11, 0x00


	//----- nvinfo : EIATTR_KPARAM_INFO
	.align		4
.L_397:
        /*00b8*/ 	.byte	0x04, 0x17
        /*00ba*/ 	.short	(.L_399 - .L_398)
.L_398:
        /*00bc*/ 	.word	0x00000000
        /*00c0*/ 	.short	0x0002
        /*00c2*/ 	.short	0x0008
        /*00c4*/ 	.byte	0x00, 0xf0, 0x11, 0x00


	//----- nvinfo : EIATTR_KPARAM_INFO
	.align		4
.L_399:
        /*00c8*/ 	.byte	0x04, 0x17
        /*00ca*/ 	.short	(.L_401 - .L_400)
.L_400:
        /*00cc*/ 	.word	0x00000000
        /*00d0*/ 	.short	0x0001
        /*00d2*/ 	.short	0x0004
        /*00d4*/ 	.byte	0x00, 0xf0, 0x11, 0x00


	//----- nvinfo : EIATTR_KPARAM_INFO
	.align		4
.L_401:
        /*00d8*/ 	.byte	0x04, 0x17
        /*00da*/ 	.short	(.L_403 - .L_402)
.L_402:
        /*00dc*/ 	.word	0x00000000
        /*00e0*/ 	.short	0x0000
        /*00e2*/ 	.short	0x0000
        /*00e4*/ 	.byte	0x00, 0xf0, 0x11, 0x00


	//----- nvinfo : EIATTR_SPARSE_MMA_MASK
	.align		4
.L_403:
        /*00e8*/ 	.byte	0x03, 0x50
        /*00ea*/ 	.short	0x0000


	//----- nvinfo : EIATTR_MAXREG_COUNT
	.align		4
        /*00ec*/ 	.byte	0x03, 0x1b
        /*00ee*/ 	.short	0x00ff


	//----- nvinfo : EIATTR_MERCURY_ISA_VERSION
	.align		4
        /*00f0*/ 	.byte	0x03, 0x5f
        /*00f2*/ 	.short	0x0101


	//----- nvinfo : EIATTR_VRC_CTA_INIT_COUNT
	.align		4
        /*00f4*/ 	.byte	0x02, 0x4a
	.zero		1
	.zero		1


	//----- nvinfo : EIATTR_EXIT_INSTR_OFFSETS
	.align		4
        /*00f8*/ 	.byte	0x04, 0x1c
        /*00fa*/ 	.short	(.L_405 - .L_404)


	//   ....[0]....
.L_404:
        /*00fc*/ 	.word	0x000000c0


	//   ....[1]....
        /*0100*/ 	.word	0x000001c0


	//   ....[2]....
        /*0104*/ 	.word	0x00000280


	//   ....[3]....
        /*0108*/ 	.word	0x000002c0


	//   ....[4]....
        /*010c*/ 	.word	0x00001a60


	//----- nvinfo : EIATTR_CRS_STACK_SIZE
	.align		4
.L_405:
        /*0110*/ 	.byte	0x04, 0x1e
        /*0112*/ 	.short	(.L_407 - .L_406)
.L_406:
        /*0114*/ 	.word	0x00000000


	//----- nvinfo : EIATTR_CBANK_PARAM_SIZE
	.align		4
.L_407:
        /*0118*/ 	.byte	0x03, 0x19
        /*011a*/ 	.short	0x0060


	//----- nvinfo : EIATTR_PARAM_CBANK
	.align		4
        /*011c*/ 	.byte	0x04, 0x0a
        /*011e*/ 	.short	(.L_409 - .L_408)
	.align		4
.L_408:
        /*0120*/ 	.word	index@(.nv.constant0._Z24convolution_nonsep_paramiiiimPfS_S_PKfS1_S1_S_S_S_)
        /*0124*/ 	.short	0x0380
        /*0126*/ 	.short	0x0060


	//----- nvinfo : EIATTR_SW_WAR
	.align		4
.L_409:
        /*0128*/ 	.byte	0x04, 0x36
        /*012a*/ 	.short	(.L_411 - .L_410)
.L_410:
        /*012c*/ 	.word	0x00000008
.L_411:


//--------------------- .nv.info._Z19gold_deform_weightsiiiiPKfS0_Pf --------------------------
	.section	.nv.info._Z19gold_deform_weightsiiiiPKfS0_Pf,"",@"SHT_CUDA_INFO"
	.sectionflags	@""
	.align	4


	//----- nvinfo : EIATTR_CUDA_API_VERSION
	.align		4
        /*0000*/ 	.byte	0x04, 0x37
        /*0002*/ 	.short	(.L_413 - .L_412)
.L_412:
        /*0004*/ 	.word	0x00000082


	//----- nvinfo : EIATTR_KPARAM_INFO
	.align		4
.L_413:
        /*0008*/ 	.byte	0x04, 0x17
        /*000a*/ 	.short	(.L_415 - .L_414)
.L_414:
        /*000c*/ 	.word	0x00000000
        /*0010*/ 	.short	0x0006
        /*0012*/ 	.short	0x0020
        /*0014*/ 	.byte	0x00, 0xf5, 0x21, 0x00


	//----- nvinfo : EIATTR_KPARAM_INFO
	.align		4
.L_415:
        /*0018*/ 	.byte	0x04, 0x17
        /*001a*/ 	.short	(.L_417 - .L_416)
.L_416:
        /*001c*/ 	.word	0x00000000
        /*0020*/ 	.short	0x0005
        /*0022*/ 	.short	0x0018
        /*0024*/ 	.byte	0x00, 0xf5, 0x21, 0x00


	//----- nvinfo : EIATTR_KPARAM_INFO
	.align		4
.L_417:
        /*0028*/ 	.byte	0x04, 0x17
        /*002a*/ 	.short	(.L_419 - .L_418)
.L_418:
        /*002c*/ 	.word	0x00000000
        /*0030*/ 	.short	0x0004
        /*0032*/ 	.short	0x0010
        /*0034*/ 	.byte	0x00, 0xf5, 0x21, 0x00


	//----- nvinfo : EIATTR_KPARAM_INFO
	.align		4
.L_419:
        /*0038*/ 	.byte	0x04, 0x17
        /*003a*/ 	.short	(.L_421 - .L_420)
.L_420:
        /*003c*/ 	.word	0x00000000
        /*0040*/ 	.short	0x0003
        /*0042*/ 	.short	0x000c
        /*0044*/ 	.byte	0x00, 0xf0, 0x11, 0x00


	//----- nvinfo : EIATTR_KPARAM_INFO
	.align		4
.L_421:
        /*0048*/ 	.byte	0x04, 0x17
        /*004a*/ 	.short	(.L_423 - .L_422)
.L_422:
        /*004c*/ 	.word	0x00000000
        /*0050*/ 	.short	0x0002
        /*0052*/ 	.short	0x0008
        /*0054*/ 	.byte	0x00, 0xf0, 0x11, 0x00


	//----- nvinfo : EIATTR_KPARAM_INFO
	.align		4
.L_423:
        /*0058*/ 	.byte	0x04, 0x17
        /*005a*/ 	.short	(.L_425 - .L_424)
.L_424:
        /*005c*/ 	.word	0x00000000
        /*0060*/ 	.short	0x0001
        /*0062*/ 	.short	0x0004
        /*0064*/ 	.byte	0x00, 0xf0, 0x11, 0x00


	//----- nvinfo : EIATTR_KPARAM_INFO
	.align		4
.L_425:
        /*0068*/ 	.byte	0x04, 0x17
        /*006a*/ 	.short	(.L_427 - .L_426)
.L_426:
        /*006c*/ 	.word	0x00000000
        /*0070*/ 	.short	0x0000
        /*0072*/ 	.short	0x0000
        /*0074*/ 	.byte	0x00, 0xf0, 0x11, 0x00


	//----- nvinfo : EIATTR_SPARSE_MMA_MASK
	.align		4
.L_427:
        /*0078*/ 	.byte	0x03, 0x50
        /*007a*/ 	.short	0x0000


	//----- nvinfo : EIATTR_MAXREG_COUNT
	.align		4
        /*007c*/ 	.byte	0x03, 0x1b
        /*007e*/ 	.short	0x00ff


	//----- nvinfo : EIATTR_MERCURY_ISA_VERSION
	.align		4
        /*0080*/ 	.byte	0x03, 0x5f
        /*0082*/ 	.short	0x0101


	//----- nvinfo : EIATTR_VRC_CTA_INIT_COUNT
	.align		4
        /*0084*/ 	.byte	0x02, 0x4a
	.zero		1
	.zero		1


	//----- nvinfo : EIATTR_EXIT_INSTR_OFFSETS
	.align		4
        /*0088*/ 	.byte	0x04, 0x1c
        /*008a*/ 	.short	(.L_429 - .L_428)


	//   ....[0]....
.L_428:
        /*008c*/ 	.word	0x000000c0


	//   ....[1]....
        /*0090*/ 	.word	0x00000260


	//   ....[2]....
        /*0094*/ 	.word	0x00000310


	//   ....[3]....
        /*0098*/ 	.word	0x000005d0


	//   ....[4]....
        /*009c*/ 	.word	0x000007b0


	//   ....[5]....
        /*00a0*/ 	.word	0x00000800


	//----- nvinfo : EIATTR_CRS_STACK_SIZE
	.align		4
.L_429:
        /*00a4*/ 	.byte	0x04, 0x1e
        /*00a6*/ 	.short	(.L_431 - .L_430)
.L_430:
        /*00a8*/ 	.word	0x00000000


	//----- nvinfo : EIATTR_CBANK_PARAM_SIZE
	.align		4
.L_431:
        /*00ac*/ 	.byte	0x03, 0x19
        /*00ae*/ 	.short	0x0028


	//----- nvinfo : EIATTR_PARAM_CBANK
	.align		4
        /*00b0*/ 	.byte	0x04, 0x0a
        /*00b2*/ 	.short	(.L_433 - .L_432)
	.align		4
.L_432:
        /*00b4*/ 	.word	index@(.nv.constant0._Z19gold_deform_weightsiiiiPKfS0_Pf)
        /*00b8*/ 	.short	0x0380
        /*00ba*/ 	.short	0x0028


	//----- nvinfo : EIATTR_SW_WAR
	.align		4
.L_433:
        /*00bc*/ 	.byte	0x04, 0x36
        /*00be*/ 	.short	(.L_435 - .L_434)
.L_434:
        /*00c0*/ 	.word	0x00000008
.L_435:


//--------------------- .nv.info._Z15angular_weightsiiPKfS0_fS0_S0_fPf --------------------------
	.section	.nv.info._Z15angular_weightsiiPKfS0_fS0_S0_fPf,"",@"SHT_CUDA_INFO"
	.sectionflags	@""
	.align	4


	//----- nvinfo : EIATTR_CUDA_API_VERSION
	.align		4
        /*0000*/ 	.byte	0x04, 0x37
        /*0002*/ 	.short	(.L_437 - .L_436)
.L_436:
        /*0004*/ 	.word	0x00000082


	//----- nvinfo : EIATTR_KPARAM_INFO
	.align		4
.L_437:
        /*0008*/ 	.byte	0x04, 0x17
        /*000a*/ 	.short	(.L_439 - .L_438)
.L_438:
        /*000c*/ 	.word	0x00000000
        /*0010*/ 	.short	0x0008
        /*0012*/ 	.short	0x0038
        /*0014*/ 	.byte	0x00, 0xf5, 0x21, 0x00


	//----- nvinfo : EIATTR_KPARAM_INFO
	.align		4
.L_439:
        /*0018*/ 	.byte	0x04, 0x17
        /*001a*/ 	.short	(.L_441 - .L_440)
.L_440:
        /*001c*/ 	.word	0x00000000
        /*0020*/ 	.short	0x0007
        /*0022*/ 	.short	0x0030
        /*0024*/ 	.byte	0x00, 0xf0, 0x11, 0x00


	//----- nvinfo : EIATTR_KPARAM_INFO
	.align		4
.L_441:
        /*0028*/ 	.byte	0x04, 0x17
        /*002a*/ 	.short	(.L_443 - .L_442)
.L_442:
        /*002c*/ 	.word	0x00000000
        /*0030*/ 	.short	0x0006
        /*0032*/ 	.short	0x0028
        /*0034*/ 	.byte	0x00, 0xf5, 0x21, 0x00


	//----- nvinfo : EIATTR_KPARAM_INFO
	.align		4
.L_443:
        /*0038*/ 	.byte	0x04, 0x17
        /*003a*/ 	.short	(.L_445 - .L_444)
.L_444:
        /*003c*/ 	.word	0x00000000
        /*0040*/ 	.short	0x0005
        /*0042*/ 	.short	0x0020
        /*0044*/ 	.byte	0x00, 0xf5, 0x21, 0x00


	//----- nvinfo : EIATTR_KPARAM_INFO
	.align		4
.L_445:
        /*0048*/ 	.byte	0x04, 0x17
        /*004a*/ 	.short	(.L_447 - .L_446)
.L_446:
        /*004c*/ 	.word	0x00000000
        /*0050*/ 	.short	0x0004
        /*0052*/ 	.short	0x0018
        /*0054*/ 	.byte	0x00, 0xf0, 0x11, 0x00


	//----- nvinfo : EIATTR_KPARAM_INFO
	.align		4
.L_447:
        /*0058*/ 	.byte	0x04, 0x17
        /*005a*/ 	.short	(.L_449 - .L_448)
.L_448:
        /*005c*/ 	.word	0x00000000
        /*0060*/ 	.short	0x0003
        /*0062*/ 	.short	0x0010
        /*0064*/ 	.byte	0x00, 0xf5, 0x21, 0x00


	//----- nvinfo : EIATTR_KPARAM_INFO
	.align		4
.L_449:
        /*0068*/ 	.byte	0x04, 0x17
        /*006a*/ 	.short	(.L_451 - .L_450)
.L_450:
        /*006c*/ 	.word	0x00000000
        /*0070*/ 	.short	0x0002
        /*0072*/ 	.short	0x0008
        /*0074*/ 	.byte	0x00, 0xf5, 0x21, 0x00


	//----- nvinfo : EIATTR_KPARAM_INFO
	.align		4
.L_451:
        /*0078*/ 	.byte	0x04, 0x17
        /*007a*/ 	.short	(.L_453 - .L_452)
.L_452:
        /*007c*/ 	.word	0x00000000
        /*0080*/ 	.short	0x0001
        /*0082*/ 	.short	0x0004
        /*0084*/ 	.byte	0x00, 0xf0, 0x11, 0x00


	//----- nvinfo : EIATTR_KPARAM_INFO
	.align		4
.L_453:
        /*0088*/ 	.byte	0x04, 0x17
        /*008a*/ 	.short	(.L_455 - .L_454)
.L_454:
        /*008c*/ 	.word	0x00000000
        /*0090*/ 	.short	0x0000
        /*0092*/ 	.short	0x0000
        /*0094*/ 	.byte	0x00, 0xf0, 0x11, 0x00


	//----- nvinfo : EIATTR_SPARSE_MMA_MASK
	.align		4
.L_455:
        /*0098*/ 	.byte	0x03, 0x50
        /*009a*/ 	.short	0x0000


	//----- nvinfo : EIATTR_MAXREG_COUNT
	.align		4
        /*009c*/ 	.byte	0x03, 0x1b
        /*009e*/ 	.short	0x00ff


	//----- nvinfo : EIATTR_MERCURY_ISA_VERSION
	.align		4
        /*00a0*/ 	.byte	0x03, 0x5f
        /*00a2*/ 	.short	0x0101


	//----- nvinfo : EIATTR_VRC_CTA_INIT_COUNT
	.align		4
        /*00a4*/ 	.byte	0x02, 0x4a
	.zero		1
	.zero		1


	//----- nvinfo : EIATTR_EXIT_INSTR_OFFSETS
	.align		4
        /*00a8*/ 	.byte	0x04, 0x1c
        /*00aa*/ 	.short	(.L_457 - .L_456)


	//   ....[0]....
.L_456:
        /*00ac*/ 	.word	0x000000c0


	//   ....[1]....
        /*00b0*/ 	.word	0x00000650


	//----- nvinfo : EIATTR_CRS_STACK_SIZE
	.align		4
.L_457:
        /*00b4*/ 	.byte	0x04, 0x1e
        /*00b6*/ 	.short	(.L_459 - .L_458)
.L_458:
        /*00b8*/ 	.word	0x00000000


	//----- nvinfo : EIATTR_CBANK_PARAM_SIZE
	.align		4
.L_459:
        /*00bc*/ 	.byte	0x03, 0x19
        /*00be*/ 	.short	0x0040


	//----- nvinfo : EIATTR_PARAM_CBANK
	.align		4
        /*00c0*/ 	.byte	0x04, 0x0a
        /*00c2*/ 	.short	(.L_461 - .L_460)
	.align		4
.L_460:
        /*00c4*/ 	.word	index@(.nv.constant0._Z15angular_weightsiiPKfS0_fS0_S0_fPf)
        /*00c8*/ 	.short	0x0380
        /*00ca*/ 	.short	0x0040


	//----- nvinfo : EIATTR_SW_WAR
	.align		4
.L_461:
        /*00cc*/ 	.byte	0x04, 0x36
        /*00ce*/ 	.short	(.L_463 - .L_462)
.L_462:
        /*00d0*/ 	.word	0x00000008
.L_463:


//--------------------- .nv.info._Z16compute_gradientiiPfS_S_S_S_ --------------------------
	.section	.nv.info._Z16compute_gradientiiPfS_S_S_S_,"",@"SHT_CUDA_INFO"
	.sectionflags	@""
	.align	4


	//----- nvinfo : EIATTR_CUDA_API_VERSION
	.align		4
        /*0000*/ 	.byte	0x04, 0x37
        /*0002*/ 	.short	(.L_465 - .L_464)
.L_464:
        /*0004*/ 	.word	0x00000082


	//----- nvinfo : EIATTR_KPARAM_INFO
	.align		4
.L_465:
        /*0008*/ 	.byte	0x04, 0x17
        /*000a*/ 	.short	(.L_467 - .L_466)
.L_466:
        /*000c*/ 	.word	0x00000000
        /*0010*/ 	.short	0x0006
        /*0012*/ 	.short	0x0028
        /*0014*/ 	.byte	0x00, 0xf5, 0x21, 0x00


	//----- nvinfo : EIATTR_KPARAM_INFO
	.align		4
.L_467:
        /*0018*/ 	.byte	0x04, 0x17
        /*001a*/ 	.short	(.L_469 - .L_468)
.L_468:
        /*001c*/ 	.word	0x00000000
        /*0020*/ 	.short	0x0005
        /*0022*/ 	.short	0x0020
        /*0024*/ 	.byte	0x00, 0xf5, 0x21, 0x00


	//----- nvinfo : EIATTR_KPARAM_INFO
	.align		4
.L_469:
        /*0028*/ 	.byte	0x04, 0x17
        /*002a*/ 	.short	(.L_471 - .L_470)
.L_470:
        /*002c*/ 	.word	0x00000000
        /*0030*/ 	.short	0x0004
        /*0032*/ 	.short	0x0018
        /*0034*/ 	.byte	0x00, 0xf5, 0x21, 0x00


	//----- nvinfo : EIATTR_KPARAM_INFO
	.align		4
.L_471:
        /*0038*/ 	.byte	0x04, 0x17
        /*003a*/ 	.short	(.L_473 - .L_472)
.L_472:
        /*003c*/ 	.word	0x00000000
        /*0040*/ 	.short	0x0003
        /*0042*/ 	.short	0x0010
        /*0044*/ 	.byte	0x00, 0xf5, 0x21, 0x00


	//----- nvinfo : EIATTR_KPARAM_INFO
	.align		4
.L_473:
        /*0048*/ 	.byte	0x04, 0x17
        /*004a*/ 	.short	(.L_475 - .L_474)
.L_474:
        /*004c*/ 	.word	0x00000000
        /*0050*/ 	.short	0x0002
        /*0052*/ 	.short	0x0008
        /*0054*/ 	.byte	0x00, 0xf5, 0x21, 0x00


	//----- nvinfo : EIATTR_KPARAM_INFO
	.align		4
.L_475:
        /*0058*/ 	.byte	0x04, 0x17
        /*005a*/ 	.short	(.L_477 - .L_476)
.L_476:
        /*005c*/ 	.word	0x00000000
        /*0060*/ 	.short	0x0001
        /*0062*/ 	.short	0x0004
        /*0064*/ 	.byte	0x00, 0xf0, 0x11, 0x00


	//----- nvinfo : EIATTR_KPARAM_INFO
	.align		4
.L_477:
        /*0068*/ 	.byte	0x04, 0x17
        /*006a*/ 	.short	(.L_479 - .L_478)
.L_478:
        /*006c*/ 	.word	0x00000000
        /*0070*/ 	.short	0x0000
        /*0072*/ 	.short	0x0000
        /*0074*/ 	.byte	0x00, 0xf0, 0x11, 0x00


	//----- nvinfo : EIATTR_SPARSE_MMA_MASK
	.align		4
.L_479:
        /*0078*/ 	.byte	0x03, 0x50
        /*007a*/ 	.short	0x0000


	//----- nvinfo : EIATTR_MAXREG_COUNT
	.align		4
        /*007c*/ 	.byte	0x03, 0x1b
        /*007e*/ 	.short	0x00ff


	//----- nvinfo : EIATTR_MERCURY_ISA_VERSION
	.align		4
        /*0080*/ 	.byte	0x03, 0x5f
        /*0082*/ 	.short	0x0101


	//----- nvinfo : EIATTR_VRC_CTA_INIT_COUNT
	.align		4
        /*0084*/ 	.byte	0x02, 0x4a
	.zero		1
	.zero		1


	//----- nvinfo : EIATTR_EXIT_INSTR_OFFSETS
	.align		4
        /*0088*/ 	.byte	0x04, 0x1c
        /*008a*/ 	.short	(.L_481 - .L_480)


	//   ....[0]....
.L_480:
        /*008c*/ 	.word	0x000000c0


	//   ....[1]....
        /*0090*/ 	.word	0x00000b40


	//----- nvinfo : EIATTR_CRS_STACK_SIZE
	.align		4
.L_481:
        /*0094*/ 	.byte	0x04, 0x1e
        /*0096*/ 	.short	(.L_483 - .L_482)
.L_482:
        /*0098*/ 	.word	0x00000000


	//----- nvinfo : EIATTR_CBANK_PARAM_SIZE
	.align		4
.L_483:
        /*009c*/ 	.byte	0x03, 0x19
        /*009e*/ 	.short	0x0030


	//----- nvinfo : EIATTR_PARAM_CBANK
	.align		4
        /*00a0*/ 	.byte	0x04, 0x0a
        /*00a2*/ 	.short	(.L_485 - .L_484)
	.align		4
.L_484:
        /*00a4*/ 	.word	index@(.nv.constant0._Z16compute_gradientiiPfS_S_S_S_)
        /*00a8*/ 	.short	0x0380
        /*00aa*/ 	.short	0x0030


	//----- nvinfo : EIATTR_SW_WAR
	.align		4
.L_485:
        /*00ac*/ 	.byte	0x04, 0x36
        /*00ae*/ 	.short	(.L_487 - .L_486)
.L_486:
        /*00b0*/ 	.word	0x00000008
.L_487:


//--------------------- .nv.info._Z21setup_visibility_maskiiiPiiimmPfS0_Pb --------------------------
	.section	.nv.info._Z21setup_visibility_maskiiiPiiimmPfS0_Pb,"",@"SHT_CUDA_INFO"
	.sectionflags	@""
	.align	4


	//----- nvinfo : EIATTR_CUDA_API_VERSION
	.align		4
        /*0000*/ 	.byte	0x04, 0x37
        /*0002*/ 	.short	(.L_489 - .L_488)
.L_488:
        /*0004*/ 	.word	0x00000082


	//----- nvinfo : EIATTR_KPARAM_INFO
	.align		4
.L_489:
        /*0008*/ 	.byte	0x04, 0x17
        /*000a*/ 	.short	(.L_491 - .L_490)
.L_490:
        /*000c*/ 	.word	0x00000000
        /*0010*/ 	.short	0x000a
        /*0012*/ 	.short	0x0040
        /*0014*/ 	.byte	0x00, 0xf5, 0x21, 0x00


	//----- nvinfo : EIATTR_KPARAM_INFO
	.align		4
.L_491:
        /*0018*/ 	.byte	0x04, 0x17
        /*001a*/ 	.short	(.L_493 - .L_492)
.L_492:
        /*001c*/ 	.word	0x00000000
        /*0020*/ 	.short	0x0009
        /*0022*/ 	.short	0x0038
        /*0024*/ 	.byte	0x00, 0xf5, 0x21, 0x00


	//----- nvinfo : EIATTR_KPARAM_INFO
	.align		4
.L_493:
        /*0028*/ 	.byte	0x04, 0x17
        /*002a*/ 	.short	(.L_495 - .L_494)
.L_494:
        /*002c*/ 	.word	0x00000000
        /*0030*/ 	.short	0x0008
        /*0032*/ 	.short	0x0030
        /*0034*/ 	.byte	0x00, 0xf5, 0x21, 0x00


	//----- nvinfo : EIATTR_KPARAM_INFO
	.align		4
.L_495:
        /*0038*/ 	.byte	0x04, 0x17
        /*003a*/ 	.short	(.L_497 - .L_496)
.L_496:
        /*003c*/ 	.word	0x00000000
        /*0040*/ 	.short	0x0007
        /*0042*/ 	.short	0x0028
        /*0044*/ 	.byte	0x00, 0xf0, 0x21, 0x00


	//----- nvinfo : EIATTR_KPARAM_INFO
	.align		4
.L_497:
        /*0048*/ 	.byte	0x04, 0x17
        /*004a*/ 	.short	(.L_499 - .L_498)
.L_498:
        /*004c*/ 	.word	0x00000000
        /*0050*/ 	.short	0x0006
        /*0052*/ 	.short	0x0020
        /*0054*/ 	.byte	0x00, 0xf0, 0x21, 0x00


	//----- nvinfo : EIATTR_KPARAM_INFO
	.align		4
.L_499:
        /*0058*/ 	.byte	0x04, 0x17
        /*005a*/ 	.short	(.L_501 - .L_500)
.L_500:
        /*005c*/ 	.word	0x00000000
        /*0060*/ 	.short	0x0005
        /*0062*/ 	.short	0x001c
        /*0064*/ 	.byte	0x00, 0xf0, 0x11, 0x00


	//----- nvinfo : EIATTR_KPARAM_INFO
	.align		4
.L_501:
        /*0068*/ 	.byte	0x04, 0x17
        /*006a*/ 	.short	(.L_503 - .L_502)
.L_502:
        /*006c*/ 	.word	0x00000000
        /*0070*/ 	.short	0x0004
        /*0072*/ 	.short	0x0018
        /*0074*/ 	.byte	0x00, 0xf0, 0x11, 0x00


	//----- nvinfo : EIATTR_KPARAM_INFO
	.align		4
.L_503:
        /*0078*/ 	.byte	0x04, 0x17
        /*007a*/ 	.short	(.L_505 - .L_504)
.L_504:
        /*007c*/ 	.word	0x00000000
        /*0080*/ 	.short	0x0003
        /*0082*/ 	.short	0x0010
        /*0084*/ 	.byte	0x00, 0xf5, 0x21, 0x00


	//----- nvinfo : EIATTR_KPARAM_INFO
	.align		4
.L_505:
        /*0088*/ 	.byte	0x04, 0x17
        /*008a*/ 	.short	(.L_507 - .L_506)
.L_506:
        /*008c*/ 	.word	0x00000000
        /*0090*/ 	.short	0x0002
        /*0092*/ 	.short	0x0008
        /*0094*/ 	.byte	0x00, 0xf0, 0x11, 0x00


	//----- nvinfo : EIATTR_KPARAM_INFO
	.align		4
.L_507:
        /*0098*/ 	.byte	0x04, 0x17
        /*009a*/ 	.short	(.L_509 - .L_508)
.L_508:
        /*009c*/ 	.word	0x00000000
        /*00a0*/ 	.short	0x0001
        /*00a2*/ 	.short	0x0004
        /*00a4*/ 	.byte	0x00, 0xf0, 0x11, 0x00


	//----- nvinfo : EIATTR_KPARAM_INFO
	.align		4
.L_509:
        /*00a8*/ 	.byte	0x04, 0x17
        /*00aa*/ 	.short	(.L_511 - .L_510)
.L_510:
        /*00ac*/ 	.word	0x00000000
        /*00b0*/ 	.short	0x0000
        /*00b2*/ 	.short	0x0000
        /*00b4*/ 	.byte	0x00, 0xf0, 0x11, 0x00


	//----- nvinfo : EIATTR_SPARSE_MMA_MASK
	.align		4
.L_511:
        /*00b8*/ 	.byte	0x03, 0x50
        /*00ba*/ 	.short	0x0000


	//----- nvinfo : EIATTR_MAXREG_COUNT
	.align		4
        /*00bc*/ 	.byte	0x03, 0x1b
        /*00be*/ 	.short	0x00ff


	//----- nvinfo : EIATTR_MERCURY_ISA_VERSION
	.align		4
        /*00c0*/ 	.byte	0x03, 0x5f
        /*00c2*/ 	.short	0x0101


	//----- nvinfo : EIATTR_VRC_CTA_INIT_COUNT
	.align		4
        /*00c4*/ 	.byte	0x02, 0x4a
	.zero		1
	.zero		1


	//----- nvinfo : EIATTR_EXIT_INSTR_OFFSETS
	.align		4
        /*00c8*/ 	.byte	0x04, 0x1c
        /*00ca*/ 	.short	(.L_513 - .L_512)


	//   ....[0]....
.L_512:
        /*00cc*/ 	.word	0x00000080


	//   ....[1]....
        /*00d0*/ 	.word	0x00000130


	//   ....[2]....
        /*00d4*/ 	.word	0x00002fa0


	//----- nvinfo : EIATTR_CRS_STACK_SIZE
	.align		4
.L_513:
        /*00d8*/ 	.byte	0x04, 0x1e
        /*00da*/ 	.short	(.L_515 - .L_514)
.L_514:
        /*00dc*/ 	.word	0x00000000


	//----- nvinfo : EIATTR_CBANK_PARAM_SIZE
	.align		4
.L_515:
        /*00e0*/ 	.byte	0x03, 0x19
        /*00e2*/ 	.short	0x0048


	//----- nvinfo : EIATTR_PARAM_CBANK
	.align		4
        /*00e4*/ 	.byte	0x04, 0x0a
        /*00e6*/ 	.short	(.L_517 - .L_516)
	.align		4
.L_516:
        /*00e8*/ 	.word	index@(.nv.constant0._Z21setup_visibility_maskiiiPiiimmPfS0_Pb)
        /*00ec*/ 	.short	0x0380
        /*00ee*/ 	.short	0x0048


	//----- nvinfo : EIATTR_SW_WAR
	.align		4
.L_517:
        /*00f0*/ 	.byte	0x04, 0x36
        /*00f2*/ 	.short	(.L_519 - .L_518)
.L_518:
        /*00f4*/ 	.word	0x00000008
.L_519:


//--------------------- .nv.callgraph             --------------------------
	.section	.nv.callgraph,"",@"SHT_CUDA_CALLGRAPH"
	.align	4
	.sectionentsize	8
	.align		4
        /*0000*/ 	.word	0x00000000
	.align		4
        /*0004*/ 	.word	0xffffffff
	.align		4
        /*0008*/ 	.word	0x00000000
	.align		4
        /*000c*/ 	.word	0xfffffffe
	.align		4
        /*0010*/ 	.word	0x00000000
	.align		4
        /*0014*/ 	.word	0xfffffffd
	.align		4
        /*0018*/ 	.word	0x00000000
	.align		4
        /*001c*/ 	.word	0xfffffffc


//--------------------- .text._Z8jacobi_BiiPfS_fS_S_ --------------------------
	.section	.text._Z8jacobi_BiiPfS_fS_S_,"ax",@progbits
	.align	128
        .global         _Z8jacobi_BiiPfS_fS_S_
        .type           _Z8jacobi_BiiPfS_fS_S_,@function
        .size           _Z8jacobi_BiiPfS_fS_S_,(.L_x_462 - _Z8jacobi_BiiPfS_fS_S_)
        .other          _Z8jacobi_BiiPfS_fS_S_,@"STO_CUDA_ENTRY STV_DEFAULT"
_Z8jacobi_BiiPfS_fS_S_:
.text._Z8jacobi_BiiPfS_fS_S_:
[----:B------:R-:W-:Y:S01]  /*0000*/  LDC R1, c[0x0][0x37c] ;  /* 0x0000df00ff017b82 */ /* 0x000fe20000000800 */
[----:B------:R-:W0:Y:S01]  /*0010*/  S2R R3, SR_CTAID.Y ;  /* 0x0000000000037919 */ /* 0x000e220000002600 */
[----:B------:R-:W1:Y:S01]  /*0020*/  LDCU UR4, c[0x0][0x360] ;  /* 0x00006c00ff0477ac */ /* 0x000e620008000800 */
[----:B------:R-:W0:Y:S01]  /*0030*/  S2R R0, SR_TID.Y ;  /* 0x0000000000007919 */ /* 0x000e220000002200 */
[----:B------:R-:W0:Y:S01]  /*0040*/  LDCU UR5, c[0x0][0x364] ;  /* 0x00006c80ff0577ac */ /* 0x000e220008000800 */
[----:B------:R-:W1:Y:S01]  /*0050*/  S2R R6, SR_CTAID.X ;  /* 0x0000000000067919 */ /* 0x000e620000002500 */
[----:B------:R-:W2:Y:S01]  /*0060*/  LDCU.64 UR8, c[0x0][0x380] ;  /* 0x00007000ff0877ac */ /* 0x000ea20008000a00 */
[----:B------:R-:W1:Y:S01]  /*0070*/  S2R R5, SR_TID.X ;  /* 0x0000000000057919 */ /* 0x000e620000002100 */
[----:B0-----:R-:W-:-:S05]  /*0080*/  IMAD R3, R3, UR5, R0 ;  /* 0x0000000503037c24 */ /* 0x001fca000f8e0200 */
[----:B--2---:R-:W-:Y:S01]  /*0090*/  ISETP.GE.AND P0, PT, R3, UR9, PT ;  /* 0x0000000903007c0c */ /* 0x004fe2000bf06270 */
[----:B-1----:R-:W-:-:S05]  /*00a0*/  IMAD R6, R6, UR4, R5 ;  /* 0x0000000406067c24 */ /* 0x002fca000f8e0205 */
[----:B------:R-:W-:-:S13]  /*00b0*/  ISETP.GE.OR P0, PT, R6, UR8, P0 ;  /* 0x0000000806007c0c */ /* 0x000fda0008706670 */
[----:B------:R-:W-:Y:S05]  /*00c0*/  @P0 EXIT ;  /* 0x000000000000094d */ /* 0x000fea0003800000 */
[----:B------:R-:W0:Y:S01]  /*00d0*/  LDC R2, c[0x0][0x398] ;  /* 0x0000e600ff027b82 */ /* 0x000e220000000800 */
[----:B------:R-:W1:Y:S01]  /*00e0*/  LDCU.64 UR6, c[0x0][0x358] ;  /* 0x00006b00ff0677ac */ /* 0x000e620008000a00 */
[----:B------:R-:W-:-:S06]  /*00f0*/  IMAD R7, R3, UR8, R6 ;  /* 0x0000000803077c24 */ /* 0x000fcc000f8e0206 */
[----:B------:R-:W2:Y:S01]  /*0100*/  LDC.64 R4, c[0x0][0x3a8] ;  /* 0x0000ea00ff047b82 */ /* 0x000ea20000000a00 */
[----:B0-----:R-:W-:Y:S01]  /*0110*/  FSETP.GEU.AND P0, PT, R2, RZ, PT ;  /* 0x000000ff0200720b */ /* 0x001fe20003f0e000 */
[----:B--2---:R-:W-:-:S05]  /*0120*/  IMAD.WIDE R4, R7, 0x4, R4 ;  /* 0x0000000407047825 */ /* 0x004fca00078e0204 */
[----:B-1----:R0:W-:Y:S07]  /*0130*/  STG.E desc[UR6][R4.64], RZ ;  /* 0x000000ff04007986 */ /* 0x0021ee000c101906 */
[----:B------:R-:W-:Y:S05]  /*0140*/  @!P0 EXIT ;  /* 0x000000000000894d */ /* 0x000fea0003800000 */
[----:B------:R-:W1:Y:S01]  /*0150*/  LDCU.64 UR10, c[0x0][0x388] ;  /* 0x00007100ff0a77ac */ /* 0x000e620008000a00 */
[C---:B------:R-:W-:Y:S01]  /*0160*/  VIADD R8, R7.reuse, 0xffffffff ;  /* 0xffffffff07087836 */ /* 0x040fe20000000000 */
[----:B------:R-:W-:Y:S02]  /*0170*/  ISETP.NE.AND P0, PT, R6, RZ, PT ;  /* 0x000000ff0600720c */ /* 0x000fe40003f05270 */
[----:B------:R-:W-:Y:S02]  /*0180*/  SHF.R.S32.HI R0, RZ, 0x1f, R7 ;  /* 0x0000001fff007819 */ /* 0x000fe40000011407 */
[----:B------:R-:W-:Y:S02]  /*0190*/  SHF.R.S32.HI R9, RZ, 0x1f, R8 ;  /* 0x0000001fff097819 */ /* 0x000fe40000011408 */
[----:B------:R-:W-:Y:S02]  /*01a0*/  SEL R10, R7, R8, !P0 ;  /* 0x00000008070a7207 */ /* 0x000fe40004000000 */
[----:B------:R-:W-:-:S02]  /*01b0*/  SEL R9, R0, R9, !P0 ;  /* 0x0000000900097207 */ /* 0x000fc40004000000 */
[----:B-1----:R-:W-:-:S04]  /*01c0*/  LEA R8, P0, R10, UR10, 0x2 ;  /* 0x0000000a0a087c11 */ /* 0x002fc8000f8010ff */
[----:B------:R-:W-:-:S05]  /*01d0*/  LEA.HI.X R9, R10, UR11, R9, 0x2, P0 ;  /* 0x0000000b0a097c11 */ /* 0x000fca00080f1409 */
[----:B------:R-:W2:Y:S01]  /*01e0*/  LDG.E R8, desc[UR6][R8.64] ;  /* 0x0000000608087981 */ /* 0x000ea2000c1e1900 */
[----:B------:R-:W-:Y:S01]  /*01f0*/  VIADD R10, R7, -UR8 ;  /* 0x80000008070a7c36 */ /* 0x000fe20008000000 */
[----:B------:R-:W-:-:S04]  /*0200*/  ISETP.NE.AND P0, PT, R3, RZ, PT ;  /* 0x000000ff0300720c */ /* 0x000fc80003f05270 */
[----:B------:R-:W-:Y:S02]  /*0210*/  SHF.R.S32.HI R11, RZ, 0x1f, R10 ;  /* 0x0000001fff0b7819 */ /* 0x000fe4000001140a */
[----:B------:R-:W-:Y:S02]  /*0220*/  SEL R12, R7, R10, !P0 ;  /* 0x0000000a070c7207 */ /* 0x000fe40004000000 */
[----:B------:R-:W-:Y:S02]  /*0230*/  SEL R11, R0, R11, !P0 ;  /* 0x0000000b000b7207 */ /* 0x000fe40004000000 */
[----:B------:R-:W-:-:S04]  /*0240*/  LEA R10, P0, R12, UR10, 0x2 ;  /* 0x0000000a0c0a7c11 */ /* 0x000fc8000f8010ff */
[----:B------:R-:W-:Y:S01]  /*0250*/  LEA.HI.X R11, R12, UR11, R11, 0x2, P0 ;  /* 0x0000000b0c0b7c11 */ /* 0x000fe200080f140b */
[----:B--2---:R-:W-:-:S05]  /*0260*/  FADD R13, RZ, R8 ;  /* 0x00000008ff0d7221 */ /* 0x004fca0000000000 */
[----:B------:R1:W-:Y:S04]  /*0270*/  STG.E desc[UR6][R4.64], R13 ;  /* 0x0000000d04007986 */ /* 0x0003e8000c101906 */
[----:B------:R-:W2:Y:S01]  /*0280*/  LDG.E R10, desc[UR6][R10.64] ;  /* 0x000000060a0a7981 */ /* 0x000ea2000c1e1900 */
[----:B------:R-:W-:Y:S01]  /*0290*/  UIADD3 UR4, UPT, UPT, UR8, -0x1, URZ ;  /* 0xffffffff08047890 */ /* 0x000fe2000fffe0ff */
[----:B------:R-:W-:-:S05]  /*02a0*/  VIADD R8, R7, 0x1 ;  /* 0x0000000107087836 */ /* 0x000fca0000000000 */
[----:B------:R-:W-:Y:S02]  /*02b0*/  ISETP.NE.AND P0, PT, R6, UR4, PT ;  /* 0x0000000406007c0c */ /* 0x000fe4000bf05270 */
[----:B------:R-:W-:Y:S02]  /*02c0*/  SHF.R.S32.HI R9, RZ, 0x1f, R8 ;  /* 0x0000001fff097819 */ /* 0x000fe40000011408 */
[----:B------:R-:W-:Y:S02]  /*02d0*/  SEL R6, R7, R8, !P0 ;  /* 0x0000000807067207 */ /* 0x000fe40004000000 */
[----:B------:R-:W-:Y:S02]  /*02e0*/  SEL R9, R0, R9, !P0 ;  /* 0x0000000900097207 */ /* 0x000fe40004000000 */
[----:B------:R-:W-:-:S04]  /*02f0*/  LEA R8, P0, R6, UR10, 0x2 ;  /* 0x0000000a06087c11 */ /* 0x000fc8000f8010ff */
[----:B------:R-:W-:Y:S01]  /*0300*/  LEA.HI.X R9, R6, UR11, R9, 0x2, P0 ;  /* 0x0000000b06097c11 */ /* 0x000fe200080f1409 */
[----:B--2---:R-:W-:-:S05]  /*0310*/  FADD R15, R13, R10 ;  /* 0x0000000a0d0f7221 */ /* 0x004fca0000000000 */
[----:B------:R-:W-:Y:S04]  /*0320*/  STG.E desc[UR6][R4.64], R15 ;  /* 0x0000000f04007986 */ /* 0x000fe8000c101906 */
[----:B------:R-:W2:Y:S01]  /*0330*/  LDG.E R8, desc[UR6][R8.64] ;  /* 0x0000000608087981 */ /* 0x000ea2000c1e1900 */
[----:B------:R-:W-:Y:S01]  /*0340*/  UIADD3 UR4, UPT, UPT, UR9, -0x1, URZ ;  /* 0xffffffff09047890 */ /* 0x000fe2000fffe0ff */
[----:B------:R-:W-:-:S05]  /*0350*/  VIADD R6, R7, UR8 ;  /* 0x0000000807067c36 */ /* 0x000fca0008000000 */
[----:B------:R-:W-:Y:S02]  /*0360*/  ISETP.NE.AND P0, PT, R3, UR4, PT ;  /* 0x0000000403007c0c */ /* 0x000fe4000bf05270 */
[----:B------:R-:W-:Y:S02]  /*0370*/  SHF.R.S32.HI R3, RZ, 0x1f, R6 ;  /* 0x0000001fff037819 */ /* 0x000fe40000011406 */
[----:B------:R-:W-:Y:S01]  /*0380*/  SEL R6, R7, R6, !P0 ;  /* 0x0000000607067207 */ /* 0x000fe20004000000 */
[----:B------:R-:W3:Y:S01]  /*0390*/  LDCU.64 UR4, c[0x0][0x3a0] ;  /* 0x00007400ff0477ac */ /* 0x000ee20008000a00 */
[----:B------:R-:W-:Y:S02]  /*03a0*/  SEL R3, R0, R3, !P0 ;  /* 0x0000000300037207 */ /* 0x000fe40004000000 */
[----:B------:R-:W-:-:S04]  /*03b0*/  LEA R10, P0, R6, UR10, 0x2 ;  /* 0x0000000a060a7c11 */ /* 0x000fc8000f8010ff */
[----:B------:R-:W-:Y:S01]  /*03c0*/  LEA.HI.X R11, R6, UR11, R3, 0x2, P0 ;  /* 0x0000000b060b7c11 */ /* 0x000fe200080f1403 */
[----:B--2---:R-:W-:-:S05]  /*03d0*/  FADD R3, R15, R8 ;  /* 0x000000080f037221 */ /* 0x004fca0000000000 */
[----:B------:R2:W-:Y:S04]  /*03e0*/  STG.E desc[UR6][R4.64], R3 ;  /* 0x0000000304007986 */ /* 0x0005e8000c101906 */
[----:B------:R-:W4:Y:S01]  /*03f0*/  LDG.E R10, desc[UR6][R10.64] ;  /* 0x000000060a0a7981 */ /* 0x000f22000c1e1900 */
[C---:B------:R-:W-:Y:S01]  /*0400*/  IMAD.SHL.U32 R6, R7.reuse, 0x4, RZ ;  /* 0x0000000407067824 */ /* 0x040fe200078e00ff */
[----:B------:R-:W-:-:S04]  /*0410*/  SHF.L.U64.HI R7, R7, 0x2, R0 ;  /* 0x0000000207077819 */ /* 0x000fc80000010200 */
[----:B---3--:R-:W-:-:S04]  /*0420*/  IADD3 R8, P0, PT, R6, UR4, RZ ;  /* 0x0000000406087c10 */ /* 0x008fc8000ff1e0ff */
[----:B------:R-:W-:Y:S01]  /*0430*/  IADD3.X R9, PT, PT, R7, UR5, RZ, P0, !PT ;  /* 0x0000000507097c10 */ /* 0x000fe200087fe4ff */
[----:B----4-:R-:W-:-:S05]  /*0440*/  FADD R0, R3, R10 ;  /* 0x0000000a03007221 */ /* 0x010fca0000000000 */
[----:B------:R3:W-:Y:S04]  /*0450*/  STG.E desc[UR6][R4.64], R0 ;  /* 0x0000000004007986 */ /* 0x0007e8000c101906 */
[----:B------:R-:W1:Y:S01]  /*0460*/  LDG.E R9, desc[UR6][R8.64] ;  /* 0x0000000608097981 */ /* 0x000e62000c1e1900 */
[----:B------:R-:W-:Y:S01]  /*0470*/  BSSY.RECONVERGENT B0, `(.L_x_0) ;  /* 0x000000d000007945 */ /* 0x000fe20003800200 */
[----:B-1----:R-:W-:-:S04]  /*0480*/  FFMA R13, R9, R2, 4 ;  /* 0x40800000090d7423 */ /* 0x002fc80000000002 */
[----:B------:R-:W2:Y:S08]  /*0490*/  MUFU.RCP R2, R13 ;  /* 0x0000000d00027308 */ /* 0x000eb00000001000 */
[----:B------:R-:W1:Y:S01]  /*04a0*/  FCHK P0, R0, R13 ;  /* 0x0000000d00007302 */ /* 0x000e620000000000 */
[----:B--2---:R-:W-:-:S04]  /*04b0*/  FFMA R3, -R13, R2, 1 ;  /* 0x3f8000000d037423 */ /* 0x004fc80000000102 */
[----:B------:R-:W-:-:S04]  /*04c0*/  FFMA R3, R2, R3, R2 ;  /* 0x0000000302037223 */ /* 0x000fc80000000002 */
[----:B------:R-:W-:-:S04]  /*04d0*/  FFMA R2, R0, R3, RZ ;  /* 0x0000000300027223 */ /* 0x000fc800000000ff */
[----:B------:R-:W-:-:S04]  /*04e0*/  FFMA R10, -R13, R2, R0 ;  /* 0x000000020d0a7223 */ /* 0x000fc80000000100 */
[----:B------:R-:W-:Y:S01]  /*04f0*/  FFMA R3, R3, R10, R2 ;  /* 0x0000000a03037223 */ /* 0x000fe20000000002 */
[----:B-1-3--:R-:W-:Y:S06]  /*0500*/  @!P0 BRA `(.L_x_1) ;  /* 0x00000000000c8947 */ /* 0x00afec0003800000 */
[----:B------:R-:W-:-:S07]  /*0510*/  MOV R2, 0x530 ;  /* 0x0000053000027802 */ /* 0x000fce0000000f00 */
[----:B0-----:R-:W-:Y:S05]  /*0520*/  CALL.REL.NOINC `($__internal_0_$__cuda_sm3x_div_rn_noftz_f32_slowpath) ;  /* 0x0000000000287944 */ /* 0x001fea0003c00000 */
[----:B------:R-:W-:-:S07]  /*0530*/  IMAD.MOV.U32 R3, RZ, RZ, R0 ;  /* 0x000000ffff037224 */ /* 0x000fce00078e0000 */
.L_x_1:
[----:B------:R-:W-:Y:S05]  /*0540*/  BSYNC.RECONVERGENT B0 ;  /* 0x0000000000007941 */ /* 0x000fea0003800200 */
.L_x_0:
[----:B------:R-:W1:Y:S01]  /*0550*/  LDCU.64 UR4, c[0x0][0x390] ;  /* 0x00007200ff0477ac */ /* 0x000e620008000a00 */
[----:B------:R-:W-:Y:S01]  /*0560*/  STG.E desc[UR6][R4.64], R3 ;  /* 0x0000000304007986 */ /* 0x000fe2000c101906 */
[----:B-1----:R-:W-:-:S04]  /*0570*/  IADD3 R6, P0, PT, R6, UR4, RZ ;  /* 0x0000000406067c10 */ /* 0x002fc8000ff1e0ff */
[----:B------:R-:W-:-:S05]  /*0580*/  IADD3.X R7, PT, PT, R7, UR5, RZ, P0, !PT ;  /* 0x0000000507077c10 */ /* 0x000fca00087fe4ff */
[----:B------:R-:W2:Y:S02]  /*0590*/  LDG.E R6, desc[UR6][R6.64] ;  /* 0x0000000606067981 */ /* 0x000ea4000c1e1900 */
[----:B--2---:R-:W-:-:S05]  /*05a0*/  FADD R9, R6, R3 ;  /* 0x0000000306097221 */ /* 0x004fca0000000000 */
[----:B------:R-:W-:Y:S01]  /*05b0*/  STG.E desc[UR6][R4.64], R9 ;  /* 0x0000000904007986 */ /* 0x000fe2000c101906 */
[----:B------:R-:W-:Y:S05]  /*05c0*/  EXIT ;  /* 0x000000000000794d */ /* 0x000fea0003800000 */
        .weak           $__internal_0_$__cuda_sm3x_div_rn_noftz_f32_slowpath
        .type           $__internal_0_$__cuda_sm3x_div_rn_noftz_f32_slowpath,@function
        .size           $__internal_0_$__cuda_sm3x_div_rn_noftz_f32_slowpath,(.L_x_462 - $__internal_0_$__cuda_sm3x_div_rn_noftz_f32_slowpath)
$__internal_0_$__cuda_sm3x_div_rn_noftz_f32_slowpath:
[----:B------:R-:W-:Y:S01]  /*05d0*/  SHF.R.U32.HI R9, RZ, 0x17, R13 ;  /* 0x00000017ff097819 */ /* 0x000fe2000001160d */
[----:B------:R-:W-:Y:S01]  /*05e0*/  BSSY.RECONVERGENT B1, `(.L_x_2) ;  /* 0x0000064000017945 */ /* 0x000fe20003800200 */
[--C-:B------:R-:W-:Y:S01]  /*05f0*/  SHF.R.U32.HI R3, RZ, 0x17, R0.reuse ;  /* 0x00000017ff037819 */ /* 0x100fe20000011600 */
[----:B------:R-:W-:Y:S01]  /*0600*/  IMAD.MOV.U32 R11, RZ, RZ, R0 ;  /* 0x000000ffff0b7224 */ /* 0x000fe200078e0000 */
[----:B------:R-:W-:Y:S02]  /*0610*/  LOP3.LUT R9, R9, 0xff, RZ, 0xc0, !PT ;  /* 0x000000ff09097812 */ /* 0x000fe400078ec0ff */
[----:B------:R-:W-:-:S03]  /*0620*/  LOP3.LUT R10, R3, 0xff, RZ, 0xc0, !PT ;  /* 0x000000ff030a7812 */ /* 0x000fc600078ec0ff */
[----:B------:R-:W-:Y:S02]  /*0630*/  VIADD R14, R9, 0xffffffff ;  /* 0xffffffff090e7836 */ /* 0x000fe40000000000 */
[----:B------:R-:W-:-:S03]  /*0640*/  VIADD R12, R10, 0xffffffff ;  /* 0xffffffff0a0c7836 */ /* 0x000fc60000000000 */
[----:B------:R-:W-:-:S04]  /*0650*/  ISETP.GT.U32.AND P0, PT, R14, 0xfd, PT ;  /* 0x000000fd0e00780c */ /* 0x000fc80003f04070 */
[----:B------:R-:W-:-:S13]  /*0660*/  ISETP.GT.U32.OR P0, PT, R12, 0xfd, P0 ;  /* 0x000000fd0c00780c */ /* 0x000fda0000704470 */
[----:B------:R-:W-:Y:S01]  /*0670*/  @!P0 IMAD.MOV.U32 R8, RZ, RZ, RZ ;  /* 0x000000ffff088224 */ /* 0x000fe200078e00ff */
[----:B------:R-:W-:Y:S06]  /*0680*/  @!P0 BRA `(.L_x_3) ;  /* 0x0000000000608947 */ /* 0x000fec0003800000 */
[----:B------:R-:W-:Y:S01]  /*0690*/  FSETP.GTU.FTZ.AND P0, PT, |R0|, +INF , PT ;  /* 0x7f8000000000780b */ /* 0x000fe20003f1c200 */
[----:B------:R-:W-:Y:S01]  /*06a0*/  IMAD.MOV.U32 R3, RZ, RZ, R13 ;  /* 0x000000ffff037224 */ /* 0x000fe200078e000d */
[----:B------:R-:W-:-:S04]  /*06b0*/  FSETP.GTU.FTZ.AND P1, PT, |R13|, +INF , PT ;  /* 0x7f8000000d00780b */ /* 0x000fc80003f3c200 */
[----:B------:R-:W-:-:S13]  /*06c0*/  PLOP3.LUT P0, PT, P0, P1, PT, 0xf8, 0x8f ;  /* 0x00000000008f781c */ /* 0x000fda0000703f70 */
[----:B------:R-:W-:Y:S05]  /*06d0*/  @P0 BRA `(.L_x_4) ;  /* 0x00000004004c0947 */ /* 0x000fea0003800000 */
[----:B------:R-:W-:-:S13]  /*06e0*/  LOP3.LUT P0, RZ, R13, 0x7fffffff, R11, 0xc8, !PT ;  /* 0x7fffffff0dff7812 */ /* 0x000fda000780c80b */
[----:B------:R-:W-:Y:S05]  /*06f0*/  @!P0 BRA `(.L_x_5) ;  /* 0x00000004003c8947 */ /* 0x000fea0003800000 */
[C---:B------:R-:W-:Y:S02]  /*0700*/  FSETP.NEU.FTZ.AND P2, PT, |R0|.reuse, +INF , PT ;  /* 0x7f8000000000780b */ /* 0x040fe40003f5d200 */
[----:B------:R-:W-:Y:S02]  /*0710*/  FSETP.NEU.FTZ.AND P1, PT, |R3|, +INF , PT ;  /* 0x7f8000000300780b */ /* 0x000fe40003f3d200 */
[----:B------:R-:W-:-:S11]  /*0720*/  FSETP.NEU.FTZ.AND P0, PT, |R0|, +INF , PT ;  /* 0x7f8000000000780b */ /* 0x000fd60003f1d200 */
[----:B------:R-:W-:Y:S05]  /*0730*/  @!P1 BRA !P2, `(.L_x_5) ;  /* 0x00000004002c9947 */ /* 0x000fea0005000000 */
[----:B------:R-:W-:-:S04]  /*0740*/  LOP3.LUT P2, RZ, R11, 0x7fffffff, RZ, 0xc0, !PT ;  /* 0x7fffffff0bff7812 */ /* 0x000fc8000784c0ff */
[----:B------:R-:W-:-:S13]  /*0750*/  PLOP3.LUT P1, PT, P1, P2, PT, 0x2f, 0xf2 ;  /* 0x0000000000f2781c */ /* 0x000fda0000f24577 */
[----:B------:R-:W-:Y:S05]  /*0760*/  @P1 BRA `(.L_x_6) ;  /* 0x0000000400181947 */ /* 0x000fea0003800000 */
[----:B------:R-:W-:-:S04]  /*0770*/  LOP3.LUT P1, RZ, R13, 0x7fffffff, RZ, 0xc0, !PT ;  /* 0x7fffffff0dff7812 */ /* 0x000fc8000782c0ff */
[----:B------:R-:W-:-:S13]  /*0780*/  PLOP3.LUT P0, PT, P0, P1, PT, 0x2f, 0xf2 ;  /* 0x0000000000f2781c */ /* 0x000fda0000702577 */
[----:B------:R-:W-:Y:S05]  /*0790*/  @P0 BRA `(.L_x_7) ;  /* 0x0000000400000947 */ /* 0x000fea0003800000 */
[----:B------:R-:W-:Y:S02]  /*07a0*/  ISETP.GE.AND P0, PT, R12, RZ, PT ;  /* 0x000000ff0c00720c */ /* 0x000fe40003f06270 */
[----:B------:R-:W-:-:S11]  /*07b0*/  ISETP.GE.AND P1, PT, R14, RZ, PT ;  /* 0x000000ff0e00720c */ /* 0x000fd60003f26270 */
[----:B------:R-:W-:Y:S02]  /*07c0*/  @P0 IMAD.MOV.U32 R8, RZ, RZ, RZ ;  /* 0x000000ffff080224 */ /* 0x000fe400078e00ff */
[----:B------:R-:W-:Y:S01]  /*07d0*/  @!P0 FFMA R11, R0, 1.84467440737095516160e+19, RZ ;  /* 0x5f800000000b8823 */ /* 0x000fe200000000ff */
[----:B------:R-:W-:Y:S02]  /*07e0*/  @!P0 IMAD.MOV.U32 R8, RZ, RZ, -0x40 ;  /* 0xffffffc0ff088424 */ /* 0x000fe400078e00ff */
[----:B------:R-:W-:Y:S02]  /*07f0*/  @!P1 FFMA R13, R3, 1.84467440737095516160e+19, RZ ;  /* 0x5f800000030d9823 */ /* 0x000fe400000000ff */
[----:B------:R-:W-:-:S07]  /*0800*/  @!P1 VIADD R8, R8, 0x40 ;  /* 0x0000004008089836 */ /* 0x000fce0000000000 */
.L_x_3:
[----:B------:R-:W-:Y:S01]  /*0810*/  LEA R0, R9, 0xc0800000, 0x17 ;  /* 0xc080000009007811 */ /* 0x000fe200078eb8ff */
[----:B------:R-:W-:Y:S01]  /*0820*/  VIADD R10, R10, 0xffffff81 ;  /* 0xffffff810a0a7836 */ /* 0x000fe20000000000 */
[----:B------:R-:W-:Y:S03]  /*0830*/  BSSY.RECONVERGENT B2, `(.L_x_8) ;  /* 0x0000035000027945 */ /* 0x000fe60003800200 */
[----:B------:R-:W-:Y:S01]  /*0840*/  IMAD.IADD R13, R13, 0x1, -R0 ;  /* 0x000000010d0d7824 */ /* 0x000fe200078e0a00 */
[C---:B------:R-:W-:Y:S01]  /*0850*/  IADD3 R9, PT, PT, R10.reuse, 0x7f, -R9 ;  /* 0x0000007f0a097810 */ /* 0x040fe20007ffe809 */
[----:B------:R-:W-:Y:S02]  /*0860*/  IMAD R0, R10, -0x800000, R11 ;  /* 0xff8000000a007824 */ /* 0x000fe400078e020b */
[----:B------:R-:W0:Y:S01]  /*0870*/  MUFU.RCP R3, R13 ;  /* 0x0000000d00037308 */ /* 0x000e220000001000 */
[----:B------:R-:W-:Y:S01]  /*0880*/  FADD.FTZ R15, -R13, -RZ ;  /* 0x800000ff0d0f7221 */ /* 0x000fe20000010100 */
[----:B------:R-:W-:-:S03]  /*0890*/  IMAD.IADD R9, R9, 0x1, R8 ;  /* 0x0000000109097824 */ /* 0x000fc600078e0208 */
[----:B0-----:R-:W-:-:S04]  /*08a0*/  FFMA R12, R3, R15, 1 ;  /* 0x3f800000030c7423 */ /* 0x001fc8000000000f */
[----:B------:R-:W-:-:S04]  /*08b0*/  FFMA R14, R3, R12, R3 ;  /* 0x0000000c030e7223 */ /* 0x000fc80000000003 */
[----:B------:R-:W-:-:S04]  /*08c0*/  FFMA R3, R0, R14, RZ ;  /* 0x0000000e00037223 */ /* 0x000fc800000000ff */
[----:B------:R-:W-:-:S04]  /*08d0*/  FFMA R12, R15, R3, R0 ;  /* 0x000000030f0c7223 */ /* 0x000fc80000000000 */
[----:B------:R-:W-:-:S04]  /*08e0*/  FFMA R11, R14, R12, R3 ;  /* 0x0000000c0e0b7223 */ /* 0x000fc80000000003 */
[----:B------:R-:W-:-:S04]  /*08f0*/  FFMA R12, R15, R11, R0 ;  /* 0x0000000b0f0c7223 */ /* 0x000fc80000000000 */
[----:B------:R-:W-:-:S05]  /*0900*/  FFMA R0, R14, R12, R11 ;  /* 0x0000000c0e007223 */ /* 0x000fca000000000b */
[----:B------:R-:W-:-:S04]  /*0910*/  SHF.R.U32.HI R3, RZ, 0x17, R0 ;  /* 0x00000017ff037819 */ /* 0x000fc80000011600 */
[----:B------:R-:W-:-:S05]  /*0920*/  LOP3.LUT R3, R3, 0xff, RZ, 0xc0, !PT ;  /* 0x000000ff03037812 */ /* 0x000fca00078ec0ff */
[----:B------:R-:W-:-:S04]  /*0930*/  IMAD.IADD R13, R3, 0x1, R9 ;  /* 0x00000001030d7824 */ /* 0x000fc800078e0209 */
[----:B------:R-:W-:-:S05]  /*0940*/  VIADD R3, R13, 0xffffffff ;  /* 0xffffffff0d037836 */ /* 0x000fca0000000000 */
[----:B------:R-:W-:-:S13]  /*0950*/  ISETP.GE.U32.AND P0, PT, R3, 0xfe, PT ;  /* 0x000000fe0300780c */ /* 0x000fda0003f06070 */
[----:B------:R-:W-:Y:S05]  /*0960*/  @!P0 BRA `(.L_x_9) ;  /* 0x0000000000808947 */ /* 0x000fea0003800000 */
[----:B------:R-:W-:-:S13]  /*0970*/  ISETP.GT.AND P0, PT, R13, 0xfe, PT ;  /* 0x000000fe0d00780c */ /* 0x000fda0003f04270 */
[----:B------:R-:W-:Y:S05]  /*0980*/  @P0 BRA `(.L_x_10) ;  /* 0x00000000006c0947 */ /* 0x000fea0003800000 */
[----:B------:R-:W-:-:S13]  /*0990*/  ISETP.GE.AND P0, PT, R13, 0x1, PT ;  /* 0x000000010d00780c */ /* 0x000fda0003f06270 */
[----:B------:R-:W-:Y:S05]  /*09a0*/  @P0 BRA `(.L_x_11) ;  /* 0x0000000000740947 */ /* 0x000fea0003800000 */
[----:B------:R-:W-:Y:S02]  /*09b0*/  ISETP.GE.AND P0, PT, R13, -0x18, PT ;  /* 0xffffffe80d00780c */ /* 0x000fe40003f06270 */
[----:B------:R-:W-:-:S11]  /*09c0*/  LOP3.LUT R0, R0, 0x80000000, RZ, 0xc0, !PT ;  /* 0x8000000000007812 */ /* 0x000fd600078ec0ff */
[----:B------:R-:W-:Y:S05]  /*09d0*/  @!P0 BRA `(.L_x_11) ;  /* 0x0000000000688947 */ /* 0x000fea0003800000 */
[CCC-:B------:R-:W-:Y:S01]  /*09e0*/  FFMA.RZ R3, R14.reuse, R12.reuse, R11.reuse ;  /* 0x0000000c0e037223 */ /* 0x1c0fe2000000c00b */
[C---:B------:R-:W-:Y:S02]  /*09f0*/  VIADD R10, R13.reuse, 0x20 ;  /* 0x000000200d0a7836 */ /* 0x040fe40000000000 */
[CCC-:B------:R-:W-:Y:S01]  /*0a00*/  FFMA.RM R8, R14.reuse, R12.reuse, R11.reuse ;  /* 0x0000000c0e087223 */ /* 0x1c0fe2000000400b */
[----:B------:R-:W-:Y:S02]  /*0a10*/  ISETP.NE.AND P2, PT, R13, RZ, PT ;  /* 0x000000ff0d00720c */ /* 0x000fe40003f45270 */
[----:B------:R-:W-:Y:S01]  /*0a20*/  LOP3.LUT R9, R3, 0x7fffff, RZ, 0xc0, !PT ;  /* 0x007fffff03097812 */ /* 0x000fe200078ec0ff */
[----:B------:R-:W-:Y:S01]  /*0a30*/  FFMA.RP R3, R14, R12, R11 ;  /* 0x0000000c0e037223 */ /* 0x000fe2000000800b */
[----:B------:R-:W-:Y:S01]  /*0a40*/  IMAD.MOV R11, RZ, RZ, -R13 ;  /* 0x000000ffff0b7224 */ /* 0x000fe200078e0a0d */
[----:B------:R-:W-:Y:S02]  /*0a50*/  ISETP.NE.AND P1, PT, R13, RZ, PT ;  /* 0x000000ff0d00720c */ /* 0x000fe40003f25270 */
[----:B------:R-:W-:-:S02]  /*0a60*/  LOP3.LUT R9, R9, 0x800000, RZ, 0xfc, !PT ;  /* 0x0080000009097812 */ /* 0x000fc400078efcff */
[----:B------:R-:W-:Y:S02]  /*0a70*/  FSETP.NEU.FTZ.AND P0, PT, R3, R8, PT ;  /* 0x000000080300720b */ /* 0x000fe40003f1d000 */
[----:B------:R-:W-:Y:S02]  /*0a80*/  SHF.L.U32 R10, R9, R10, RZ ;  /* 0x0000000a090a7219 */ /* 0x000fe400000006ff */
[----:B------:R-:W-:Y:S02]  /*0a90*/  SEL R8, R11, RZ, P2 ;  /* 0x000000ff0b087207 */ /* 0x000fe40001000000 */
[----:B------:R-:W-:Y:S02]  /*0aa0*/  ISETP.NE.AND P1, PT, R10, RZ, P1 ;  /* 0x000000ff0a00720c */ /* 0x000fe40000f25270 */
[----:B------:R-:W-:Y:S02]  /*0ab0*/  SHF.R.U32.HI R8, RZ, R8, R9 ;  /* 0x00000008ff087219 */ /* 0x000fe40000011609 */
[----:B------:R-:W-:-:S02]  /*0ac0*/  PLOP3.LUT P0, PT, P0, P1, PT, 0xf8, 0x8f ;  /* 0x00000000008f781c */ /* 0x000fc40000703f70 */
[----:B------:R-:W-:Y:S02]  /*0ad0*/  SHF.R.U32.HI R10, RZ, 0x1, R8 ;  /* 0x00000001ff0a7819 */ /* 0x000fe40000011608 */
[----:B------:R-:W-:-:S04]  /*0ae0*/  SEL R3, RZ, 0x1, !P0 ;  /* 0x00000001ff037807 */ /* 0x000fc80004000000 */
[----:B------:R-:W-:-:S04]  /*0af0*/  LOP3.LUT R3, R3, 0x1, R10, 0xf8, !PT ;  /* 0x0000000103037812 */ /* 0x000fc800078ef80a */
[----:B------:R-:W-:-:S05]  /*0b00*/  LOP3.LUT R3, R3, R8, RZ, 0xc0, !PT ;  /* 0x0000000803037212 */ /* 0x000fca00078ec0ff */
[----:B------:R-:W-:-:S05]  /*0b10*/  IMAD.IADD R3, R10, 0x1, R3 ;  /* 0x000000010a037824 */ /* 0x000fca00078e0203 */
[----:B------:R-:W-:Y:S01]  /*0b20*/  LOP3.LUT R0, R3, R0, RZ, 0xfc, !PT ;  /* 0x0000000003007212 */ /* 0x000fe200078efcff */
[----:B------:R-:W-:Y:S06]  /*0b30*/  BRA `(.L_x_11) ;  /* 0x0000000000107947 */ /* 0x000fec0003800000 */
.L_x_10:
[----:B------:R-:W-:-:S04]  /*0b40*/  LOP3.LUT R0, R0, 0x80000000, RZ, 0xc0, !PT ;  /* 0x8000000000007812 */ /* 0x000fc800078ec0ff */
[----:B------:R-:W-:Y:S01]  /*0b50*/  LOP3.LUT R0, R0, 0x7f800000, RZ, 0xfc, !PT ;  /* 0x7f80000000007812 */ /* 0x000fe200078efcff */
[----:B------:R-:W-:Y:S06]  /*0b60*/  BRA `(.L_x_11) ;  /* 0x0000000000047947 */ /* 0x000fec0003800000 */
.L_x_9:
[----:B------:R-:W-:-:S07]  /*0b70*/  IMAD R0, R9, 0x800000, R0 ;  /* 0x0080000009007824 */ /* 0x000fce00078e0200 */
.L_x_11:
[----:B------:R-:W-:Y:S05]  /*0b80*/  BSYNC.RECONVERGENT B2 ;  /* 0x0000000000027941 */ /* 0x000fea0003800200 */
.L_x_8:
[----:B------:R-:W-:Y:S05]  /*0b90*/  BRA `(.L_x_12) ;  /* 0x0000000000207947 */ /* 0x000fea0003800000 */
.L_x_7:
[----:B------:R-:W-:-:S04]  /*0ba0*/  LOP3.LUT R0, R13, 0x80000000, R11, 0x48, !PT ;  /* 0x800000000d007812 */ /* 0x000fc800078e480b */
[----:B------:R-:W-:Y:S01]  /*0bb0*/  LOP3.LUT R0, R0, 0x7f800000, RZ, 0xfc, !PT ;  /* 0x7f80000000007812 */ /* 0x000fe200078efcff */
[----:B------:R-:W-:Y:S06]  /*0bc0*/  BRA `(.L_x_12) ;  /* 0x0000000000147947 */ /* 0x000fec0003800000 */
.L_x_6:
[----:B------:R-:W-:Y:S01]  /*0bd0*/  LOP3.LUT R0, R13, 0x80000000, R11, 0x48, !PT ;  /* 0x800000000d007812 */ /* 0x000fe200078e480b */
[----:B------:R-:W-:Y:S06]  /*0be0*/  BRA `(.L_x_12) ;  /* 0x00000000000c7947 */ /* 0x000fec0003800000 */
.L_x_5:
[----:B------:R-:W0:Y:S01]  /*0bf0*/  MUFU.RSQ R0, -QNAN ;  /* 0xffc0000000007908 */ /* 0x000e220000001400 */
[----:B------:R-:W-:Y:S05]  /*0c00*/  BRA `(.L_x_12) ;  /* 0x0000000000047947 */ /* 0x000fea0003800000 */
.L_x_4:
[----:B------:R-:W-:-:S07]  /*0c10*/  FADD.FTZ R0, R0, R3 ;  /* 0x0000000300007221 */ /* 0x000fce0000010000 */
.L_x_12:
[----:B------:R-:W-:Y:S05]  /*0c20*/  BSYNC.RECONVERGENT B1 ;  /* 0x0000000000017941 */ /* 0x000fea0003800200 */
.L_x_2:
[----:B------:R-:W-:-:S04]  /*0c30*/  IMAD.MOV.U32 R3, RZ, RZ, 0x0 ;  /* 0x00000000ff037424 */ /* 0x000fc800078e00ff */
[----:B0-----:R-:W-:Y:S05]  /*0c40*/  RET.REL.NODEC R2 `(_Z8jacobi_BiiPfS_fS_S_) ;  /* 0xfffffff002ec7950 */ /* 0x001fea0003c3ffff */
.L_x_13:
[----:B------:R-:W-:-:S00]  /*0c50*/  BRA `(.L_x_13) ;  /* 0xfffffffc00fc7947 */ /* 0x000fc0000383ffff */
[----:B------:R-:W-:-:S00]  /*0c60*/  NOP ;  /* 0x0000000000007918 */ /* 0x000fc00000000000 */
        /* <DEDUP_REMOVED lines=9> */
.L_x_462:


//--------------------- .text._Z8jacobi_ziiPffS_S_ --------------------------
	.section	.text._Z8jacobi_ziiPffS_S_,"ax",@progbits
	.align	128
        .global         _Z8jacobi_ziiPffS_S_
        .type           _Z8jacobi_ziiPffS_S_,@function
        .size           _Z8jacobi_ziiPffS_S_,(.L_x_463 - _Z8jacobi_ziiPffS_S_)
        .other          _Z8jacobi_ziiPffS_S_,@"STO_CUDA_ENTRY STV_DEFAULT"
_Z8jacobi_ziiPffS_S_:
.text._Z8jacobi_ziiPffS_S_:
        /* <DEDUP_REMOVED lines=13> */
[----:B------:R-:W0:Y:S01]  /*00d0*/  LDC.64 R2, c[0x0][0x398] ;  /* 0x0000e600ff027b82 */ /* 0x000e220000000a00 */
[----:B------:R-:W1:Y:S01]  /*00e0*/  LDCU.64 UR4, c[0x0][0x358] ;  /* 0x00006b00ff0477ac */ /* 0x000e620008000a00 */
[----:B------:R-:W-:Y:S01]  /*00f0*/  IMAD R9, R5, UR6, R0 ;  /* 0x0000000605097c24 */ /* 0x000fe2000f8e0200 */
[----:B------:R-:W2:Y:S05]  /*0100*/  LDCU UR6, c[0x0][0x390] ;  /* 0x00007200ff0677ac */ /* 0x000eaa0008000800 */
[----:B------:R-:W3:Y:S08]  /*0110*/  LDC.64 R6, c[0x0][0x388] ;  /* 0x0000e200ff067b82 */ /* 0x000ef00000000a00 */
[----:B------:R-:W4:Y:S01]  /*0120*/  LDC.64 R4, c[0x0][0x3a0] ;  /* 0x0000e800ff047b82 */ /* 0x000f220000000a00 */
[----:B0-----:R-:W-:-:S06]  /*0130*/  IMAD.WIDE R2, R9, 0x4, R2 ;  /* 0x0000000409027825 */ /* 0x001fcc00078e0202 */
[----:B-1----:R-:W2:Y:S01]  /*0140*/  LDG.E R2, desc[UR4][R2.64] ;  /* 0x0000000402027981 */ /* 0x002ea2000c1e1900 */
[----:B---3--:R-:W-:-:S06]  /*0150*/  IMAD.WIDE R6, R9, 0x4, R6 ;  /* 0x0000000409067825 */ /* 0x008fcc00078e0206 */
[----:B------:R-:W3:Y:S01]  /*0160*/  LDG.E R7, desc[UR4][R6.64] ;  /* 0x0000000406077981 */ /* 0x000ee2000c1e1900 */
[----:B----4-:R-:W-:-:S05]  /*0170*/  IMAD.WIDE R4, R9, 0x4, R4 ;  /* 0x0000000409047825 */ /* 0x010fca00078e0204 */
[----:B------:R-:W3:Y:S01]  /*0180*/  LDG.E R9, desc[UR4][R4.64] ;  /* 0x0000000404097981 */ /* 0x000ee2000c1e1900 */
[----:B------:R-:W-:Y:S01]  /*0190*/  BSSY.RECONVERGENT B0, `(.L_x_14) ;  /* 0x000000f000007945 */ /* 0x000fe20003800200 */
[----:B--2---:R-:W-:-:S04]  /*01a0*/  FMUL R0, R2, UR6 ;  /* 0x0000000602007c20 */ /* 0x004fc80008400000 */
[----:B------:R-:W-:-:S04]  /*01b0*/  FADD R3, R0, 4 ;  /* 0x4080000000037421 */ /* 0x000fc80000000000 */
[----:B------:R-:W0:Y:S01]  /*01c0*/  MUFU.RCP R8, R3 ;  /* 0x0000000300087308 */ /* 0x000e220000001000 */
[----:B---3--:R-:W-:-:S07]  /*01d0*/  FFMA R0, R0, R7, -R9 ;  /* 0x0000000700007223 */ /* 0x008fce0000000809 */
[----:B------:R-:W1:Y:S01]  /*01e0*/  FCHK P0, R0, R3 ;  /* 0x0000000300007302 */ /* 0x000e620000000000 */
[----:B0-----:R-:W-:-:S04]  /*01f0*/  FFMA R11, -R3, R8, 1 ;  /* 0x3f800000030b7423 */ /* 0x001fc80000000108 */
[----:B------:R-:W-:-:S04]  /*0200*/  FFMA R11, R8, R11, R8 ;  /* 0x0000000b080b7223 */ /* 0x000fc80000000008 */
[----:B------:R-:W-:-:S04]  /*0210*/  FFMA R2, R0, R11, RZ ;  /* 0x0000000b00027223 */ /* 0x000fc800000000ff */
[----:B------:R-:W-:-:S04]  /*0220*/  FFMA R6, -R3, R2, R0 ;  /* 0x0000000203067223 */ /* 0x000fc80000000100 */
[----:B------:R-:W-:Y:S01]  /*0230*/  FFMA R11, R11, R6, R2 ;  /* 0x000000060b0b7223 */ /* 0x000fe20000000002 */
[----:B-1----:R-:W-:Y:S06]  /*0240*/  @!P0 BRA `(.L_x_15) ;  /* 0x00000000000c8947 */ /* 0x002fec0003800000 */
[----:B------:R-:W-:-:S07]  /*0250*/  MOV R2, 0x270 ;  /* 0x0000027000027802 */ /* 0x000fce0000000f00 */
[----:B------:R-:W-:Y:S05]  /*0260*/  CALL.REL.NOINC `($__internal_1_$__cuda_sm3x_div_rn_noftz_f32_slowpath) ;  /* 0x0000000000107944 */ /* 0x000fea0003c00000 */
[----:B------:R-:W-:-:S07]  /*0270*/  IMAD.MOV.U32 R11, RZ, RZ, R0 ;  /* 0x000000ffff0b7224 */ /* 0x000fce00078e0000 */
.L_x_15:
[----:B------:R-:W-:Y:S05]  /*0280*/  BSYNC.RECONVERGENT B0 ;  /* 0x0000000000007941 */ /* 0x000fea0003800200 */
.L_x_14:
[----:B------:R-:W-:Y:S01]  /*0290*/  STG.E desc[UR4][R4.64], R11 ;  /* 0x0000000b04007986 */ /* 0x000fe2000c101904 */
[----:B------:R-:W-:Y:S05]  /*02a0*/  EXIT ;  /* 0x000000000000794d */ /* 0x000fea0003800000 */
        .weak           $__internal_1_$__cuda_sm3x_div_rn_noftz_f32_slowpath
        .type           $__internal_1_$__cuda_sm3x_div_rn_noftz_f32_slowpath,@function
        .size           $__internal_1_$__cuda_sm3x_div_rn_noftz_f32_slowpath,(.L_x_463 - $__internal_1_$__cuda_sm3x_div_rn_noftz_f32_slowpath)
$__internal_1_$__cuda_sm3x_div_rn_noftz_f32_slowpath:
[--C-:B------:R-:W-:Y:S01]  /*02b0*/  SHF.R.U32.HI R7, RZ, 0x17, R3.reuse ;  /* 0x00000017ff077819 */ /* 0x100fe20000011603 */
[----:B------:R-:W-:Y:S01]  /*02c0*/  BSSY.RECONVERGENT B1, `(.L_x_16) ;  /* 0x0000064000017945 */ /* 0x000fe20003800200 */
[--C-:B------:R-:W-:Y:S01]  /*02d0*/  SHF.R.U32.HI R6, RZ, 0x17, R0.reuse ;  /* 0x00000017ff067819 */ /* 0x100fe20000011600 */
[----:B------:R-:W-:Y:S01]  /*02e0*/  IMAD.MOV.U32 R8, RZ, RZ, R0 ;  /* 0x000000ffff087224 */ /* 0x000fe200078e0000 */
[----:B------:R-:W-:Y:S01]  /*02f0*/  LOP3.LUT R7, R7, 0xff, RZ, 0xc0, !PT ;  /* 0x000000ff07077812 */ /* 0x000fe200078ec0ff */
[----:B------:R-:W-:Y:S01]  /*0300*/  IMAD.MOV.U32 R9, RZ, RZ, R3 ;  /* 0x000000ffff097224 */ /* 0x000fe200078e0003 */
[----:B------:R-:W-:-:S03]  /*0310*/  LOP3.LUT R6, R6, 0xff, RZ, 0xc0, !PT ;  /* 0x000000ff06067812 */ /* 0x000fc600078ec0ff */
[----:B------:R-:W-:Y:S02]  /*0320*/  VIADD R12, R7, 0xffffffff ;  /* 0xffffffff070c7836 */ /* 0x000fe40000000000 */
[----:B------:R-:W-:-:S03]  /*0330*/  VIADD R11, R6, 0xffffffff ;  /* 0xffffffff060b7836 */ /* 0x000fc60000000000 */
[----:B------:R-:W-:-:S04]  /*0340*/  ISETP.GT.U32.AND P0, PT, R12, 0xfd, PT ;  /* 0x000000fd0c00780c */ /* 0x000fc80003f04070 */
[----:B------:R-:W-:-:S13]  /*0350*/  ISETP.GT.U32.OR P0, PT, R11, 0xfd, P0 ;  /* 0x000000fd0b00780c */ /* 0x000fda0000704470 */
[----:B------:R-:W-:Y:S01]  /*0360*/  @!P0 IMAD.MOV.U32 R10, RZ, RZ, RZ ;  /* 0x000000ffff0a8224 */ /* 0x000fe200078e00ff */
[----:B------:R-:W-:Y:S06]  /*0370*/  @!P0 BRA `(.L_x_17) ;  /* 0x00000000005c8947 */ /* 0x000fec0003800000 */
[----:B------:R-:W-:Y:S02]  /*0380*/  FSETP.GTU.FTZ.AND P0, PT, |R0|, +INF , PT ;  /* 0x7f8000000000780b */ /* 0x000fe40003f1c200 */
        /* <DEDUP_REMOVED lines=22> */
.L_x_17:
        /* <DEDUP_REMOVED lines=30> */
[CCC-:B------:R-:W-:Y:S01]  /*06d0*/  FFMA.RM R6, R12.reuse, R8.reuse, R13.reuse ;  /* 0x000000080c067223 */ /* 0x1c0fe2000000400d */
[C---:B------:R-:W-:Y:S02]  /*06e0*/  ISETP.NE.AND P2, PT, R9.reuse, RZ, PT ;  /* 0x000000ff0900720c */ /* 0x040fe40003f45270 */
[----:B------:R-:W-:Y:S02]  /*06f0*/  ISETP.NE.AND P1, PT, R9, RZ, PT ;  /* 0x000000ff0900720c */ /* 0x000fe40003f25270 */
[----:B------:R-:W-:Y:S01]  /*0700*/  LOP3.LUT R7, R3, 0x7fffff, RZ, 0xc0, !PT ;  /* 0x007fffff03077812 */ /* 0x000fe200078ec0ff */
[----:B------:R-:W-:Y:S01]  /*0710*/  FFMA.RP R3, R12, R8, R13 ;  /* 0x000000080c037223 */ /* 0x000fe2000000800d */
[----:B------:R-:W-:Y:S02]  /*0720*/  VIADD R8, R9, 0x20 ;  /* 0x0000002009087836 */ /* 0x000fe40000000000 */
[----:B------:R-:W-:Y:S01]  /*0730*/  LOP3.LUT R7, R7, 0x800000, RZ, 0xfc, !PT ;  /* 0x0080000007077812 */ /* 0x000fe200078efcff */
[----:B------:R-:W-:Y:S01]  /*0740*/  IMAD.MOV R9, RZ, RZ, -R9 ;  /* 0x000000ffff097224 */ /* 0x000fe200078e0a09 */
[----:B------:R-:W-:-:S02]  /*0750*/  FSETP.NEU.FTZ.AND P0, PT, R3, R6, PT ;  /* 0x000000060300720b */ /* 0x000fc40003f1d000 */
[----:B------:R-:W-:Y:S02]  /*0760*/  SHF.L.U32 R8, R7, R8, RZ ;  /* 0x0000000807087219 */ /* 0x000fe400000006ff */
[----:B------:R-:W-:Y:S02]  /*0770*/  SEL R6, R9, RZ, P2 ;  /* 0x000000ff09067207 */ /* 0x000fe40001000000 */
[----:B------:R-:W-:Y:S02]  /*0780*/  ISETP.NE.AND P1, PT, R8, RZ, P1 ;  /* 0x000000ff0800720c */ /* 0x000fe40000f25270 */
[----:B------:R-:W-:Y:S02]  /*0790*/  SHF.R.U32.HI R6, RZ, R6, R7 ;  /* 0x00000006ff067219 */ /* 0x000fe40000011607 */
[----:B------:R-:W-:Y:S02]  /*07a0*/  PLOP3.LUT P0, PT, P0, P1, PT, 0xf8, 0x8f ;  /* 0x00000000008f781c */ /* 0x000fe40000703f70 */
[----:B------:R-:W-:-:S02]  /*07b0*/  SHF.R.U32.HI R8, RZ, 0x1, R6 ;  /* 0x00000001ff087819 */ /* 0x000fc40000011606 */
[----:B------:R-:W-:-:S04]  /*07c0*/  SEL R3, RZ, 0x1, !P0 ;  /* 0x00000001ff037807 */ /* 0x000fc80004000000 */
[----:B------:R-:W-:-:S04]  /*07d0*/  LOP3.LUT R3, R3, 0x1, R8, 0xf8, !PT ;  /* 0x0000000103037812 */ /* 0x000fc800078ef808 */
[----:B------:R-:W-:-:S05]  /*07e0*/  LOP3.LUT R3, R3, R6, RZ, 0xc0, !PT ;  /* 0x0000000603037212 */ /* 0x000fca00078ec0ff */
[----:B------:R-:W-:-:S05]  /*07f0*/  IMAD.IADD R3, R8, 0x1, R3 ;  /* 0x0000000108037824 */ /* 0x000fca00078e0203 */
[----:B------:R-:W-:Y:S01]  /*0800*/  LOP3.LUT R0, R3, R0, RZ, 0xfc, !PT ;  /* 0x0000000003007212 */ /* 0x000fe200078efcff */
[----:B------:R-:W-:Y:S06]  /*0810*/  BRA `(.L_x_25) ;  /* 0x0000000000107947 */ /* 0x000fec0003800000 */
.L_x_24:
[----:B------:R-:W-:-:S04]  /*0820*/  LOP3.LUT R0, R0, 0x80000000, RZ, 0xc0, !PT ;  /* 0x8000000000007812 */ /* 0x000fc800078ec0ff */
[----:B------:R-:W-:Y:S01]  /*0830*/  LOP3.LUT R0, R0, 0x7f800000, RZ, 0xfc, !PT ;  /* 0x7f80000000007812 */ /* 0x000fe200078efcff */
[----:B------:R-:W-:Y:S06]  /*0840*/  BRA `(.L_x_25) ;  /* 0x0000000000047947 */ /* 0x000fec0003800000 */
.L_x_23:
[----:B------:R-:W-:-:S07]  /*0850*/  IMAD R0, R7, 0x800000, R0 ;  /* 0x0080000007007824 */ /* 0x000fce00078e0200 */
.L_x_25:
[----:B------:R-:W-:Y:S05]  /*0860*/  BSYNC.RECONVERGENT B2 ;  /* 0x0000000000027941 */ /* 0x000fea0003800200 */
.L_x_22:
[----:B------:R-:W-:Y:S05]  /*0870*/  BRA `(.L_x_26) ;  /* 0x0000000000207947 */ /* 0x000fea0003800000 */
.L_x_21:
[----:B------:R-:W-:-:S04]  /*0880*/  LOP3.LUT R0, R9, 0x80000000, R8, 0x48, !PT ;  /* 0x8000000009007812 */ /* 0x000fc800078e4808 */
[----:B------:R-:W-:Y:S01]  /*0890*/  LOP3.LUT R0, R0, 0x7f800000, RZ, 0xfc, !PT ;  /* 0x7f80000000007812 */ /* 0x000fe200078efcff */
[----:B------:R-:W-:Y:S06]  /*08a0*/  BRA `(.L_x_26) ;  /* 0x0000000000147947 */ /* 0x000fec0003800000 */
.L_x_20:
[----:B------:R-:W-:Y:S01]  /*08b0*/  LOP3.LUT R0, R9, 0x80000000, R8, 0x48, !PT ;  /* 0x8000000009007812 */ /* 0x000fe200078e4808 */
[----:B------:R-:W-:Y:S06]  /*08c0*/  BRA `(.L_x_26) ;  /* 0x00000000000c7947 */ /* 0x000fec0003800000 */
.L_x_19:
[----:B------:R-:W0:Y:S01]  /*08d0*/  MUFU.RSQ R0, -QNAN ;  /* 0xffc0000000007908 */ /* 0x000e220000001400 */
[----:B------:R-:W-:Y:S05]  /*08e0*/  BRA `(.L_x_26) ;  /* 0x0000000000047947 */ /* 0x000fea0003800000 */
.L_x_18:
[----:B------:R-:W-:-:S07]  /*08f0*/  FADD.FTZ R0, R0, R3 ;  /* 0x0000000300007221 */ /* 0x000fce0000010000 */
.L_x_26:
[----:B------:R-:W-:Y:S05]  /*0900*/  BSYNC.RECONVERGENT B1 ;  /* 0x0000000000017941 */ /* 0x000fea0003800200 */
.L_x_16:
[----:B------:R-:W-:-:S04]  /*0910*/  IMAD.MOV.U32 R3, RZ, RZ, 0x0 ;  /* 0x00000000ff037424 */ /* 0x000fc800078e00ff */
[----:B0-----:R-:W-:Y:S05]  /*0920*/  RET.REL.NODEC R2 `(_Z8jacobi_ziiPffS_S_) ;  /* 0xfffffff402b47950 */ /* 0x001fea0003c3ffff */
.L_x_27:
        /* <DEDUP_REMOVED lines=13> */
.L_x_463:


//--------------------- .text._Z18compute_divergenceiiPfS_S_ --------------------------
	.section	.text._Z18compute_divergenceiiPfS_S_,"ax",@progbits
	.align	128
        .global         _Z18compute_divergenceiiPfS_S_
        .type           _Z18compute_divergenceiiPfS_S_,@function
        .size           _Z18compute_divergenceiiPfS_S_,(.L_x_479 - _Z18compute_divergenceiiPfS_S_)
        .other          _Z18compute_divergenceiiPfS_S_,@"STO_CUDA_ENTRY STV_DEFAULT"
_Z18compute_divergenceiiPfS_S_:
.text._Z18compute_divergenceiiPfS_S_:
        /* <DEDUP_REMOVED lines=13> */
[----:B------:R-:W-:Y:S01]  /*00d0*/  UIADD3 UR4, UPT, UPT, UR8, -0x1, URZ ;  /* 0xffffffff08047890 */ /* 0x000fe2000fffe0ff */
[----:B------:R-:W0:Y:S01]  /*00e0*/  LDC.64 R2, c[0x0][0x398] ;  /* 0x0000e600ff027b82 */ /* 0x000e220000000a00 */
[----:B------:R-:W1:Y:S01]  /*00f0*/  LDCU.64 UR6, c[0x0][0x358] ;  /* 0x00006b00ff0677ac */ /* 0x000e620008000a00 */
[----:B------:R-:W-:-:S03]  /*0100*/  IMAD R9, R7, UR8, R0 ;  /* 0x0000000807097c24 */ /* 0x000fc6000f8e0200 */
[----:B------:R-:W-:-:S04]  /*0110*/  ISETP.NE.AND P0, PT, R0, UR4, PT ;  /* 0x0000000400007c0c */ /* 0x000fc8000bf05270 */
[----:B------:R-:W-:-:S13]  /*0120*/  ISETP.EQ.OR P0, PT, R0, RZ, !P0 ;  /* 0x000000ff0000720c */ /* 0x000fda0004702670 */
[----:B------:R-:W2:Y:S01]  /*0130*/  @!P0 LDC.64 R4, c[0x0][0x388] ;  /* 0x0000e200ff048b82 */ /* 0x000ea20000000a00 */
[----:B0-----:R-:W-:-:S05]  /*0140*/  IMAD.WIDE R2, R9, 0x4, R2 ;  /* 0x0000000409027825 */ /* 0x001fca00078e0202 */
[----:B-1----:R0:W-:Y:S01]  /*0150*/  STG.E desc[UR6][R2.64], RZ ;  /* 0x000000ff02007986 */ /* 0x0021e2000c101906 */
[----:B--2---:R-:W-:-:S05]  /*0160*/  @!P0 IMAD.WIDE R4, R9, 0x4, R4 ;  /* 0x0000000409048825 */ /* 0x004fca00078e0204 */
[----:B------:R-:W2:Y:S04]  /*0170*/  @!P0 LDG.E R0, desc[UR6][R4.64+0x4] ;  /* 0x0000040604008981 */ /* 0x000ea8000c1e1900 */
[----:B------:R-:W2:Y:S01]  /*0180*/  @!P0 LDG.E R13, desc[UR6][R4.64+-0x4] ;  /* 0xfffffc06040d8981 */ /* 0x000ea2000c1e1900 */
[----:B------:R-:W-:Y:S01]  /*0190*/  UIADD3 UR4, UPT, UPT, UR9, -0x1, URZ ;  /* 0xffffffff09047890 */ /* 0x000fe2000fffe0ff */
[----:B------:R-:W-:-:S05]  /*01a0*/  HFMA2 R11, -RZ, RZ, 0, 0 ;  /* 0x00000000ff0b7431 */ /* 0x000fca00000001ff */
[----:B------:R-:W-:-:S04]  /*01b0*/  ISETP.NE.AND P1, PT, R7, UR4, PT ;  /* 0x0000000407007c0c */ /* 0x000fc8000bf25270 */
[----:B------:R-:W-:Y:S01]  /*01c0*/  ISETP.EQ.OR P1, PT, R7, RZ, !P1 ;  /* 0x000000ff0700720c */ /* 0x000fe20004f22670 */
[----:B--2---:R-:W-:-:S04]  /*01d0*/  @!P0 FADD R0, R0, -R13 ;  /* 0x8000000d00008221 */ /* 0x004fc80000000000 */
[----:B------:R-:W-:-:S05]  /*01e0*/  @!P0 FFMA R11, R0, 0.5, RZ ;  /* 0x3f000000000b8823 */ /* 0x000fca00000000ff */
[----:B------:R0:W-:Y:S03]  /*01f0*/  @!P0 STG.E desc[UR6][R2.64], R11 ;  /* 0x0000000b02008986 */ /* 0x0001e6000c101906 */
[----:B------:R-:W-:Y:S05]  /*0200*/  @P1 EXIT ;  /* 0x000000000000194d */ /* 0x000fea0003800000 */
[----:B------:R-:W1:Y:S01]  /*0210*/  LDC.64 R6, c[0x0][0x390] ;  /* 0x0000e400ff067b82 */ /* 0x000e620000000a00 */
[C---:B------:R-:W-:Y:S02]  /*0220*/  IADD3 R5, PT, PT, R9.reuse, UR8, RZ ;  /* 0x0000000809057c10 */ /* 0x040fe4000fffe0ff */
[----:B------:R-:W-:-:S03]  /*0230*/  IADD3 R9, PT, PT, R9, -UR8, RZ ;  /* 0x8000000809097c10 */ /* 0x000fc6000fffe0ff */
[----:B-1----:R-:W-:-:S04]  /*0240*/  IMAD.WIDE R4, R5, 0x4, R6 ;  /* 0x0000000405047825 */ /* 0x002fc800078e0206 */
[----:B------:R-:W-:Y:S02]  /*0250*/  IMAD.WIDE R6, R9, 0x4, R6 ;  /* 0x0000000409067825 */ /* 0x000fe400078e0206 */
[----:B------:R-:W2:Y:S04]  /*0260*/  LDG.E R4, desc[UR6][R4.64] ;  /* 0x0000000604047981 */ /* 0x000ea8000c1e1900 */
[----:B------:R-:W2:Y:S02]  /*0270*/  LDG.E R7, desc[UR6][R6.64] ;  /* 0x0000000606077981 */ /* 0x000ea4000c1e1900 */
[----:B--2---:R-:W-:-:S04]  /*0280*/  FADD R0, R4, -R7 ;  /* 0x8000000704007221 */ /* 0x004fc80000000000 */
[----:B0-----:R-:W-:-:S05]  /*0290*/  FFMA R11, R0, 0.5, R11 ;  /* 0x3f000000000b7823 */ /* 0x001fca000000000b */
[----:B------:R-:W-:Y:S01]  /*02a0*/  STG.E desc[UR6][R2.64], R11 ;  /* 0x0000000b02007986 */ /* 0x000fe2000c101906 */
[----:B------:R-:W-:Y:S05]  /*02b0*/  EXIT ;  /* 0x000000000000794d */ /* 0x000fea0003800000 */
.L_x_28:
        /* <DEDUP_REMOVED lines=12> */
.L_x_479:


//--------------------- .text._Z17compute_laplacianiiPfS_Pb --------------------------
	.section	.text._Z17compute_laplacianiiPfS_Pb,"ax",@progbits
	.align	128
        .global         _Z17compute_laplacianiiPfS_Pb
        .type           _Z17compute_laplacianiiPfS_Pb,@function
        .size           _Z17compute_laplacianiiPfS_Pb,(.L_x_464 - _Z17compute_laplacianiiPfS_Pb)
        .other          _Z17compute_laplacianiiPfS_Pb,@"STO_CUDA_ENTRY STV_DEFAULT"
_Z17compute_laplacianiiPfS_Pb:
.text._Z17compute_laplacianiiPfS_Pb:
[----:B------:R-:W-:Y:S01]  /*0000*/  LDC R1, c[0x0][0x37c] ;  /* 0x0000df00ff017b82 */ /* 0x000fe20000000800 */
[----:B------:R-:W0:Y:S01]  /*0010*/  S2R R0, SR_CTAID.Y ;  /* 0x0000000000007919 */ /* 0x000e220000002600 */
[----:B------:R-:W1:Y:S06]  /*0020*/  LDCU UR4, c[0x0][0x360] ;  /* 0x00006c00ff0477ac */ /* 0x000e6c0008000800 */
[----:B------:R-:W2:Y:S01]  /*0030*/  LDC.64 R2, c[0x0][0x380] ;  /* 0x0000e000ff027b82 */ /* 0x000ea20000000a00 */
[----:B------:R-:W0:Y:S01]  /*0040*/  S2R R5, SR_TID.Y ;  /* 0x0000000000057919 */ /* 0x000e220000002200 */
[----:B------:R-:W0:Y:S01]  /*0050*/  LDCU UR5, c[0x0][0x364] ;  /* 0x00006c80ff0577ac */ /* 0x000e220008000800 */
[----:B------:R-:W1:Y:S01]  /*0060*/  S2R R13, SR_CTAID.X ;  /* 0x00000000000d7919 */ /* 0x000e620000002500 */
[----:B------:R-:W1:Y:S01]  /*0070*/  S2R R4, SR_TID.X ;  /* 0x0000000000047919 */ /* 0x000e620000002100 */
[----:B0-----:R-:W-:-:S05]  /*0080*/  IMAD R0, R0, UR5, R5 ;  /* 0x0000000500007c24 */ /* 0x001fca000f8e0205 */
[----:B--2---:R-:W-:Y:S01]  /*0090*/  ISETP.GE.AND P0, PT, R0, R3, PT ;  /* 0x000000030000720c */ /* 0x004fe20003f06270 */
[----:B-1----:R-:W-:-:S05]  /*00a0*/  IMAD R13, R13, UR4, R4 ;  /* 0x000000040d0d7c24 */ /* 0x002fca000f8e0204 */
[----:B------:R-:W-:-:S13]  /*00b0*/  ISETP.GE.OR P0, PT, R13, R2, P0 ;  /* 0x000000020d00720c */ /* 0x000fda0000706670 */
[----:B------:R-:W-:Y:S05]  /*00c0*/  @P0 EXIT ;  /* 0x000000000000094d */ /* 0x000fea0003800000 */
[----:B------:R-:W0:Y:S01]  /*00d0*/  LDC.64 R4, c[0x0][0x390] ;  /* 0x0000e400ff047b82 */ /* 0x000e220000000a00 */
[----:B------:R-:W1:Y:S01]  /*00e0*/  LDCU.64 UR4, c[0x0][0x358] ;  /* 0x00006b00ff0477ac */ /* 0x000e620008000a00 */
[----:B------:R-:W-:Y:S01]  /*00f0*/  IMAD R15, R0, R2, R13 ;  /* 0x00000002000f7224 */ /* 0x000fe200078e020d */
[----:B------:R-:W2:Y:S02]  /*0100*/  LDCU.64 UR6, c[0x0][0x398] ;  /* 0x00007300ff0677ac */ /* 0x000ea40008000a00 */
[----:B--2---:R-:W-:Y:S01]  /*0110*/  UISETP.NE.U32.AND UP0, UPT, UR6, URZ, UPT ;  /* 0x000000ff0600728c */ /* 0x004fe2000bf05070 */
[----:B0-----:R-:W-:-:S03]  /*0120*/  IMAD.WIDE R4, R15, 0x4, R4 ;  /* 0x000000040f047825 */ /* 0x001fc600078e0204 */
[----:B------:R-:W-:Y:S02]  /*0130*/  UISETP.NE.AND.EX UP0, UPT, UR7, URZ, UPT, UP0 ;  /* 0x000000ff0700728c */ /* 0x000fe4000bf05300 */
[----:B-1----:R0:W-:Y:S07]  /*0140*/  STG.E desc[UR4][R4.64], RZ ;  /* 0x000000ff04007986 */ /* 0x0021ee000c101904 */
[----:B------:R-:W-:Y:S05]  /*0150*/  BRA.U !UP0, `(.L_x_29) ;  /* 0x0000000108147547 */ /* 0x000fea000b800000 */
[----:B------:R-:W-:-:S04]  /*0160*/  IADD3 R6, P0, PT, R15, UR6, RZ ;  /* 0x000000060f067c10 */ /* 0x000fc8000ff1e0ff */
[----:B------:R-:W-:-:S05]  /*0170*/  LEA.HI.X.SX32 R7, R15, UR7, 0x1, P0 ;  /* 0x000000070f077c11 */ /* 0x000fca00080f0eff */
[----:B------:R-:W2:Y:S02]  /*0180*/  LDG.E.U8 R6, desc[UR4][R6.64] ;  /* 0x0000000406067981 */ /* 0x000ea4000c1e1100 */
[----:B--2---:R-:W-:-:S13]  /*0190*/  ISETP.NE.AND P0, PT, R6, RZ, PT ;  /* 0x000000ff0600720c */ /* 0x004fda0003f05270 */
[----:B------:R-:W-:Y:S05]  /*01a0*/  @P0 EXIT ;  /* 0x000000000000094d */ /* 0x000fea0003800000 */
.L_x_29:
[----:B------:R-:W1:Y:S01]  /*01b0*/  LDC.64 R10, c[0x0][0x388] ;  /* 0x0000e200ff0a7b82 */ /* 0x000e620000000a00 */
[----:B------:R-:W-:Y:S01]  /*01c0*/  ISETP.GE.AND P0, PT, R13, 0x1, PT ;  /* 0x000000010d00780c */ /* 0x000fe20003f06270 */
[----:B-1----:R-:W-:-:S12]  /*01d0*/  IMAD.WIDE R6, R15, 0x4, R10 ;  /* 0x000000040f067825 */ /* 0x002fd800078e020a */
[----:B------:R-:W2:Y:S01]  /*01e0*/  @P0 LDG.E R8, desc[UR4][R6.64+-0x4] ;  /* 0xfffffc0406080981 */ /* 0x000ea2000c1e1900 */
[----:B------:R-:W-:Y:S01]  /*01f0*/  ISETP.NE.AND P1, PT, R0, RZ, PT ;  /* 0x000000ff0000720c */ /* 0x000fe20003f25270 */
[----:B------:R-:W-:-:S12]  /*0200*/  IMAD.MOV.U32 R9, RZ, RZ, RZ ;  /* 0x000000ffff097224 */ /* 0x000fd800078e00ff */
[----:B------:R-:W-:-:S04]  /*0210*/  @P1 IMAD.IADD R15, R15, 0x1, -R2 ;  /* 0x000000010f0f1824 */ /* 0x000fc800078e0a02 */
[----:B------:R-:W-:-:S04]  /*0220*/  @P1 IMAD.WIDE R10, R15, 0x4, R10 ;  /* 0x000000040f0a1825 */ /* 0x000fc800078e020a */
[----:B--2---:R-:W-:-:S05]  /*0230*/  @P0 FADD R9, RZ, R8 ;  /* 0x00000008ff090221 */ /* 0x004fca0000000000 */
[----:B------:R1:W-:Y:S04]  /*0240*/  @P0 STG.E desc[UR4][R4.64], R9 ;  /* 0x0000000904000986 */ /* 0x0003e8000c101904 */
[----:B------:R-:W1:Y:S01]  /*0250*/  @P1 LDG.E R10, desc[UR4][R10.64] ;  /* 0x000000040a0a1981 */ /* 0x000e62000c1e1900 */
[----:B------:R-:W-:-:S05]  /*0260*/  VIADD R8, R2, 0xffffffff ;  /* 0xffffffff02087836 */ /* 0x000fca0000000000 */
[----:B------:R-:W-:Y:S01]  /*0270*/  ISETP.GE.AND P2, PT, R13, R8, PT ;  /* 0x000000080d00720c */ /* 0x000fe20003f46270 */
[----:B------:R-:W-:Y:S02]  /*0280*/  VIADD R3, R3, 0xffffffff ;  /* 0xffffffff03037836 */ /* 0x000fe40000000000 */
[----:B-1----:R-:W-:-:S05]  /*0290*/  @P1 FADD R9, R9, R10 ;  /* 0x0000000a09091221 */ /* 0x002fca0000000000 */
[----:B------:R1:W-:Y:S05]  /*02a0*/  @P1 STG.E desc[UR4][R4.64], R9 ;  /* 0x0000000904001986 */ /* 0x0003ea000c101904 */
[----:B------:R-:W1:Y:S01]  /*02b0*/  @!P2 LDG.E R8, desc[UR4][R6.64+0x4] ;  /* 0x000004040608a981 */ /* 0x000e62000c1e1900 */
[----:B------:R-:W-:-:S13]  /*02c0*/  ISETP.GE.U32.AND P3, PT, R0, R3, PT ;  /* 0x000000030000720c */ /* 0x000fda0003f66070 */
[----:B------:R-:W-:-:S04]  /*02d0*/  @!P3 IMAD.WIDE R2, R2, 0x4, R6 ;  /* 0x000000040202b825 */ /* 0x000fc800078e0206 */
[----:B-1----:R-:W-:-:S05]  /*02e0*/  @!P2 FADD R9, R9, R8 ;  /* 0x000000080909a221 */ /* 0x002fca0000000000 */
[----:B------:R1:W-:Y:S04]  /*02f0*/  @!P2 STG.E desc[UR4][R4.64], R9 ;  /* 0x000000090400a986 */ /* 0x0003e8000c101904 */
[----:B------:R-:W1:Y:S01]  /*0300*/  @!P3 LDG.E R2, desc[UR4][R2.64] ;  /* 0x000000040202b981 */ /* 0x000e62000c1e1900 */
[----:B------:R-:W-:Y:S01]  /*0310*/  IMAD.MOV.U32 R8, RZ, RZ, RZ ;  /* 0x000000ffff087224 */ /* 0x000fe200078e00ff */
[----:B------:R-:W-:Y:S01]  /*0320*/  BSSY.RECONVERGENT B0, `(.L_x_30) ;  /* 0x0000013000007945 */ /* 0x000fe20003800200 */
[----:B------:R-:W-:-:S04]  /*0330*/  @P0 IMAD.MOV.U32 R8, RZ, RZ, 0x3f800000 ;  /* 0x3f800000ff080424 */ /* 0x000fc800078e00ff */
[----:B------:R-:W-:-:S04]  /*0340*/  @P1 FADD R8, R8, 1 ;  /* 0x3f80000008081421 */ /* 0x000fc80000000000 */
[----:B------:R-:W-:-:S04]  /*0350*/  @!P2 FADD R8, R8, 1 ;  /* 0x3f8000000808a421 */ /* 0x000fc80000000000 */
[----:B------:R-:W-:-:S04]  /*0360*/  @!P3 FADD R8, R8, 1 ;  /* 0x3f8000000808b421 */ /* 0x000fc80000000000 */
[----:B------:R-:W2:Y:S02]  /*0370*/  MUFU.RCP R11, R8 ;  /* 0x00000008000b7308 */ /* 0x000ea40000001000 */
[----:B--2---:R-:W-:-:S04]  /*0380*/  FFMA R0, R11, -R8, 1 ;  /* 0x3f8000000b007423 */ /* 0x004fc80000000808 */
[----:B------:R-:W-:Y:S01]  /*0390*/  FFMA R0, R11, R0, R11 ;  /* 0x000000000b007223 */ /* 0x000fe2000000000b */
[----:B-1----:R-:W-:-:S04]  /*03a0*/  @!P3 FADD R9, R9, R2 ;  /* 0x000000020909b221 */ /* 0x002fc80000000000 */
[----:B------:R-:W1:Y:S01]  /*03b0*/  FCHK P0, R9, R8 ;  /* 0x0000000809007302 */ /* 0x000e620000000000 */
[----:B------:R-:W-:-:S04]  /*03c0*/  FFMA R2, R0, R9, RZ ;  /* 0x0000000900027223 */ /* 0x000fc800000000ff */
[----:B------:R-:W-:-:S04]  /*03d0*/  FFMA R3, R2, -R8, R9 ;  /* 0x8000000802037223 */ /* 0x000fc80000000009 */
[----:B------:R-:W-:Y:S01]  /*03e0*/  FFMA R3, R0, R3, R2 ;  /* 0x0000000300037223 */ /* 0x000fe20000000002 */
[----:B-1----:R-:W-:Y:S06]  /*03f0*/  @!P0 BRA `(.L_x_31) ;  /* 0x0000000000148947 */ /* 0x002fec0003800000 */
[----:B------:R-:W-:Y:S01]  /*0400*/  IMAD.MOV.U32 R0, RZ, RZ, R9 ;  /* 0x000000ffff007224 */ /* 0x000fe200078e0009 */
[----:B------:R-:W-:Y:S01]  /*0410*/  MOV R2, 0x440 ;  /* 0x0000044000027802 */ /* 0x000fe20000000f00 */
[----:B------:R-:W-:-:S07]  /*0420*/  IMAD.MOV.U32 R3, RZ, RZ, R8 ;  /* 0x000000ffff037224 */ /* 0x000fce00078e0008 */
[----:B0-----:R-:W-:Y:S05]  /*0430*/  CALL.REL.NOINC `($__internal_2_$__cuda_sm3x_div_rn_noftz_f32_slowpath) ;  /* 0x00000000001c7944 */ /* 0x001fea0003c00000 */
[----:B------:R-:W-:-:S07]  /*0440*/  IMAD.MOV.U32 R3, RZ, RZ, R0 ;  /* 0x000000ffff037224 */ /* 0x000fce00078e0000 */
.L_x_31:
[----:B------:R-:W-:Y:S05]  /*0450*/  BSYNC.RECONVERGENT B0 ;  /* 0x0000000000007941 */ /* 0x000fea0003800200 */
.L_x_30:
[----:B------:R-:W-:Y:S04]  /*0460*/  STG.E desc[UR4][R4.64], R3 ;  /* 0x0000000304007986 */ /* 0x000fe8000c101904 */
[----:B------:R-:W2:Y:S02]  /*0470*/  LDG.E R6, desc[UR4][R6.64] ;  /* 0x0000000406067981 */ /* 0x000ea4000c1e1900 */
[----:B--2---:R-:W-:-:S05]  /*0480*/  FADD R9, -R6, R3 ;  /* 0x0000000306097221 */ /* 0x004fca0000000100 */
[----:B------:R-:W-:Y:S01]  /*0490*/  STG.E desc[UR4][R4.64], R9 ;  /* 0x0000000904007986 */ /* 0x000fe2000c101904 */
[----:B------:R-:W-:Y:S05]  /*04a0*/  EXIT ;  /* 0x000000000000794d */ /* 0x000fea0003800000 */
        .weak           $__internal_2_$__cuda_sm3x_div_rn_noftz_f32_slowpath
        .type           $__internal_2_$__cuda_sm3x_div_rn_noftz_f32_slowpath,@function
        .size           $__internal_2_$__cuda_sm3x_div_rn_noftz_f32_slowpath,(.L_x_464 - $__internal_2_$__cuda_sm3x_div_rn_noftz_f32_slowpath)
$__internal_2_$__cuda_sm3x_div_rn_noftz_f32_slowpath:
[----:B------:R-:W-:Y:S01]  /*04b0*/  SHF.R.U32.HI R9, RZ, 0x17, R3 ;  /* 0x00000017ff097819 */ /* 0x000fe20000011603 */
[----:B------:R-:W-:Y:S01]  /*04c0*/  BSSY.RECONVERGENT B1, `(.L_x_32) ;  /* 0x0000062000017945 */ /* 0x000fe20003800200 */
[----:B------:R-:W-:Y:S02]  /*04d0*/  SHF.R.U32.HI R8, RZ, 0x17, R0 ;  /* 0x00000017ff087819 */ /* 0x000fe40000011600 */
        /* <DEDUP_REMOVED lines=26> */
[----:B------:R-:W-:Y:S01]  /*0680*/  @P0 MOV R8, RZ ;  /* 0x000000ff00080202 */ /* 0x000fe20000000f00 */
[----:B------:R-:W-:Y:S02]  /*0690*/  @!P0 IMAD.MOV.U32 R8, RZ, RZ, -0x40 ;  /* 0xffffffc0ff088424 */ /* 0x000fe400078e00ff */
[----:B------:R-:W-:Y:S01]  /*06a0*/  @!P0 FFMA R0, R0, 1.84467440737095516160e+19, RZ ;  /* 0x5f80000000008823 */ /* 0x000fe200000000ff */
[----:B------:R-:W-:Y:S01]  /*06b0*/  @!P1 FFMA R3, R3, 1.84467440737095516160e+19, RZ ;  /* 0x5f80000003039823 */ /* 0x000fe200000000ff */
[----:B------:R-:W-:-:S07]  /*06c0*/  @!P1 VIADD R8, R8, 0x40 ;  /* 0x0000004008089836 */ /* 0x000fce0000000000 */
.L_x_33:
[----:B------:R-:W-:Y:S01]  /*06d0*/  LEA R10, R14, 0xc0800000, 0x17 ;  /* 0xc08000000e0a7811 */ /* 0x000fe200078eb8ff */
[----:B------:R-:W-:Y:S04]  /*06e0*/  BSSY.RECONVERGENT B2, `(.L_x_38) ;  /* 0x0000036000027945 */ /* 0x000fe80003800200 */
[----:B------:R-:W-:Y:S02]  /*06f0*/  IMAD.IADD R10, R3, 0x1, -R10 ;  /* 0x00000001030a7824 */ /* 0x000fe400078e0a0a */
[----:B------:R-:W-:Y:S02]  /*0700*/  VIADD R3, R12, 0xffffff81 ;  /* 0xffffff810c037836 */ /* 0x000fe40000000000 */
[----:B------:R-:W0:Y:S01]  /*0710*/  MUFU.RCP R9, R10 ;  /* 0x0000000a00097308 */ /* 0x000e220000001000 */
[----:B------:R-:W-:Y:S01]  /*0720*/  FADD.FTZ R11, -R10, -RZ ;  /* 0x800000ff0a0b7221 */ /* 0x000fe20000010100 */
[----:B------:R-:W-:-:S03]  /*0730*/  IMAD R0, R3, -0x800000, R0 ;  /* 0xff80000003007824 */ /* 0x000fc600078e0200 */
[----:B0-----:R-:W-:-:S04]  /*0740*/  FFMA R12, R9, R11, 1 ;  /* 0x3f800000090c7423 */ /* 0x001fc8000000000b */
[----:B------:R-:W-:-:S04]  /*0750*/  FFMA R16, R9, R12, R9 ;  /* 0x0000000c09107223 */ /* 0x000fc80000000009 */
[----:B------:R-:W-:-:S04]  /*0760*/  FFMA R9, R0, R16, RZ ;  /* 0x0000001000097223 */ /* 0x000fc800000000ff */
[----:B------:R-:W-:-:S04]  /*0770*/  FFMA R12, R11, R9, R0 ;  /* 0x000000090b0c7223 */ /* 0x000fc80000000000 */
[----:B------:R-:W-:Y:S01]  /*0780*/  FFMA R13, R16, R12, R9 ;  /* 0x0000000c100d7223 */ /* 0x000fe20000000009 */
[----:B------:R-:W-:-:S03]  /*0790*/  IADD3 R9, PT, PT, R3, 0x7f, -R14 ;  /* 0x0000007f03097810 */ /* 0x000fc60007ffe80e */
[----:B------:R-:W-:Y:S02]  /*07a0*/  FFMA R12, R11, R13, R0 ;  /* 0x0000000d0b0c7223 */ /* 0x000fe40000000000 */
[----:B------:R-:W-:Y:S02]  /*07b0*/  IMAD.IADD R9, R9, 0x1, R8 ;  /* 0x0000000109097824 */ /* 0x000fe400078e0208 */
[----:B------:R-:W-:-:S05]  /*07c0*/  FFMA R0, R16, R12, R13 ;  /* 0x0000000c10007223 */ /* 0x000fca000000000d */
[----:B------:R-:W-:-:S04]  /*07d0*/  SHF.R.U32.HI R3, RZ, 0x17, R0 ;  /* 0x00000017ff037819 */ /* 0x000fc80000011600 */
[----:B------:R-:W-:-:S05]  /*07e0*/  LOP3.LUT R3, R3, 0xff, RZ, 0xc0, !PT ;  /* 0x000000ff03037812 */ /* 0x000fca00078ec0ff */
[----:B------:R-:W-:-:S05]  /*07f0*/  IMAD.IADD R11, R3, 0x1, R9 ;  /* 0x00000001030b7824 */ /* 0x000fca00078e0209 */
[----:B------:R-:W-:-:S04]  /*0800*/  IADD3 R3, PT, PT, R11, -0x1, RZ ;  /* 0xffffffff0b037810 */ /* 0x000fc80007ffe0ff */
        /* <DEDUP_REMOVED lines=15> */
[----:B------:R-:W-:Y:S01]  /*0900*/  ISETP.NE.AND P1, PT, R11, RZ, PT ;  /* 0x000000ff0b00720c */ /* 0x000fe20003f25270 */
[----:B------:R-:W-:Y:S01]  /*0910*/  IMAD.MOV R11, RZ, RZ, -R11 ;  /* 0x000000ffff0b7224 */ /* 0x000fe200078e0a0b */
        /* <DEDUP_REMOVED lines=14> */
.L_x_40:
[----:B------:R-:W-:-:S04]  /*0a00*/  LOP3.LUT R0, R0, 0x80000000, RZ, 0xc0, !PT ;  /* 0x8000000000007812 */ /* 0x000fc800078ec0ff */
[----:B------:R-:W-:Y:S01]  /*0a10*/  LOP3.LUT R0, R0, 0x7f800000, RZ, 0xfc, !PT ;  /* 0x7f80000000007812 */ /* 0x000fe200078efcff */
[----:B------:R-:W-:Y:S06]  /*0a20*/  BRA `(.L_x_41) ;  /* 0x0000000000047947 */ /* 0x000fec0003800000 */
.L_x_39:
[----:B------:R-:W-:-:S07]  /*0a30*/  IMAD R0, R9, 0x800000, R0 ;  /* 0x0080000009007824 */ /* 0x000fce00078e0200 */
.L_x_41:
[----:B------:R-:W-:Y:S05]  /*0a40*/  BSYNC.RECONVERGENT B2 ;  /* 0x0000000000027941 */ /* 0x000fea0003800200 */
.L_x_38:
[----:B------:R-:W-:Y:S05]  /*0a50*/  BRA `(.L_x_42) ;  /* 0x0000000000207947 */ /* 0x000fea0003800000 */
.L_x_37:
[----:B------:R-:W-:-:S04]  /*0a60*/  LOP3.LUT R0, R3, 0x80000000, R0, 0x48, !PT ;  /* 0x8000000003007812 */ /* 0x000fc800078e4800 */
[----:B------:R-:W-:Y:S01]  /*0a70*/  LOP3.LUT R0, R0, 0x7f800000, RZ, 0xfc, !PT ;  /* 0x7f80000000007812 */ /* 0x000fe200078efcff */
[----:B------:R-:W-:Y:S06]  /*0a80*/  BRA `(.L_x_42) ;  /* 0x0000000000147947 */ /* 0x000fec0003800000 */
.L_x_36:
[----:B------:R-:W-:Y:S01]  /*0a90*/  LOP3.LUT R0, R3, 0x80000000, R0, 0x48, !PT ;  /* 0x8000000003007812 */ /* 0x000fe200078e4800 */
[----:B------:R-:W-:Y:S06]  /*0aa0*/  BRA `(.L_x_42) ;  /* 0x00000000000c7947 */ /* 0x000fec0003800000 */
.L_x_35:
[----:B------:R-:W0:Y:S01]  /*0ab0*/  MUFU.RSQ R0, -QNAN ;  /* 0xffc0000000007908 */ /* 0x000e220000001400 */
[----:B------:R-:W-:Y:S05]  /*0ac0*/  BRA `(.L_x_42) ;  /* 0x0000000000047947 */ /* 0x000fea0003800000 */
.L_x_34:
[----:B------:R-:W-:-:S07]  /*0ad0*/  FADD.FTZ R0, R0, R3 ;  /* 0x0000000300007221 */ /* 0x000fce0000010000 */
.L_x_42:
[----:B------:R-:W-:Y:S05]  /*0ae0*/  BSYNC.RECONVERGENT B1 ;  /* 0x0000000000017941 */ /* 0x000fea0003800200 */
.L_x_32:
[----:B------:R-:W-:-:S04]  /*0af0*/  IMAD.MOV.U32 R3, RZ, RZ, 0x0 ;  /* 0x00000000ff037424 */ /* 0x000fc800078e00ff */
[----:B0-----:R-:W-:Y:S05]  /*0b00*/  RET.REL.NODEC R2 `(_Z17compute_laplacianiiPfS_Pb) ;  /* 0xfffffff4023c7950 */ /* 0x001fea0003c3ffff */
.L_x_43:
        /* <DEDUP_REMOVED lines=15> */
.L_x_464:


//--------------------- .text._Z14set_B_bilineariiiimPfS_S_ --------------------------
	.section	.text._Z14set_B_bilineariiiimPfS_S_,"ax",@progbits
	.align	128
        .global         _Z14set_B_bilineariiiimPfS_S_
        .type           _Z14set_B_bilineariiiimPfS_S_,@function
        .size           _Z14set_B_bilineariiiimPfS_S_,(.L_x_465 - _Z14set_B_bilineariiiimPfS_S_)
        .other          _Z14set_B_bilineariiiimPfS_S_,@"STO_CUDA_ENTRY STV_DEFAULT"
_Z14set_B_bilineariiiimPfS_S_:
.text._Z14set_B_bilineariiiimPfS_S_:
        /* <DEDUP_REMOVED lines=13> */
[----:B------:R-:W0:Y:S01]  /*00d0*/  LDCU.64 UR6, c[0x0][0x390] ;  /* 0x00007200ff0677ac */ /* 0x000e220008000a00 */
[----:B------:R-:W-:Y:S02]  /*00e0*/  IMAD R8, R8, R2, R5 ;  /* 0x0000000208087224 */ /* 0x000fe400078e0205 */
[----:B------:R-:W-:Y:S01]  /*00f0*/  IMAD.MOV.U32 R3, RZ, RZ, RZ ;  /* 0x000000ffff037224 */ /* 0x000fe200078e00ff */
[----:B------:R-:W1:Y:S02]  /*0100*/  LDCU.64 UR10, c[0x0][0x358] ;  /* 0x00006b00ff0a77ac */ /* 0x000e640008000a00 */
[----:B------:R-:W-:Y:S01]  /*0110*/  SHF.R.S32.HI R5, RZ, 0x1f, R8 ;  /* 0x0000001fff057819 */ /* 0x000fe20000011408 */
[----:B0-----:R-:W-:-:S04]  /*0120*/  UISETP.NE.U32.AND UP0, UPT, UR6, URZ, UPT ;  /* 0x000000ff0600728c */ /* 0x001fc8000bf05070 */
[----:B------:R-:W-:-:S09]  /*0130*/  UISETP.NE.AND.EX UP0, UPT, UR7, URZ, UPT, UP0 ;  /* 0x000000ff0700728c */ /* 0x000fd2000bf05300 */
[----:B-1----:R-:W-:Y:S05]  /*0140*/  BRA.U !UP0, `(.L_x_44) ;  /* 0x0000004108b07547 */ /* 0x002fea000b800000 */
[----:B------:R-:W0:Y:S01]  /*0150*/  LDCU.64 UR4, c[0x0][0x3a0] ;  /* 0x00007400ff0477ac */ /* 0x000e220008000a00 */
[C---:B------:R-:W-:Y:S01]  /*0160*/  IMAD.SHL.U32 R10, R8.reuse, 0x4, RZ ;  /* 0x00000004080a7824 */ /* 0x040fe200078e00ff */
[----:B------:R-:W-:Y:S01]  /*0170*/  SHF.L.U64.HI R0, R8, 0x2, R5 ;  /* 0x0000000208007819 */ /* 0x000fe20000010205 */
[----:B------:R-:W1:Y:S01]  /*0180*/  LDC R9, c[0x0][0x380] ;  /* 0x0000e000ff097b82 */ /* 0x000e620000000800 */
[----:B------:R-:W2:Y:S02]  /*0190*/  LDCU.64 UR8, c[0x0][0x398] ;  /* 0x00007300ff0877ac */ /* 0x000ea40008000a00 */
[----:B0-----:R-:W-:-:S04]  /*01a0*/  IADD3 R6, P0, PT, R10, UR4, RZ ;  /* 0x000000040a067c10 */ /* 0x001fc8000ff1e0ff */
[----:B------:R-:W-:Y:S02]  /*01b0*/  IADD3.X R7, PT, PT, R0, UR5, RZ, P0, !PT ;  /* 0x0000000500077c10 */ /* 0x000fe400087fe4ff */
[----:B--2---:R-:W-:-:S03]  /*01c0*/  IADD3 R10, P0, PT, R10, UR8, RZ ;  /* 0x000000080a0a7c10 */ /* 0x004fc6000ff1e0ff */
[----:B------:R0:W2:Y:S01]  /*01d0*/  LDG.E R6, desc[UR10][R6.64] ;  /* 0x0000000a06067981 */ /* 0x0000a2000c1e1900 */
[----:B------:R-:W-:-:S05]  /*01e0*/  IADD3.X R11, PT, PT, R0, UR9, RZ, P0, !PT ;  /* 0x00000009000b7c10 */ /* 0x000fca00087fe4ff */
[----:B------:R-:W3:Y:S01]  /*01f0*/  LDG.E R10, desc[UR10][R10.64] ;  /* 0x0000000a0a0a7981 */ /* 0x000ee2000c1e1900 */
[----:B------:R-:W-:Y:S01]  /*0200*/  IABS R3, R2 ;  /* 0x0000000200037213 */ /* 0x000fe20000000000 */
[----:B------:R-:W-:Y:S01]  /*0210*/  IMAD.WIDE.U32 R14, R8, UR6, RZ ;  /* 0x00000006080e7c25 */ /* 0x000fe2000f8e00ff */
[----:B------:R-:W-:Y:S02]  /*0220*/  UIADD3 UR9, UP0, UPT, UR6, -0x1, URZ ;  /* 0xffffffff06097890 */ /* 0x000fe4000ff1e0ff */
[----:B------:R-:W4:Y:S01]  /*0230*/  I2F.RP R0, R3 ;  /* 0x0000000300007306 */ /* 0x000f220000209400 */
[----:B------:R-:W-:Y:S02]  /*0240*/  ULOP3.LUT UR12, UR6, 0x3, URZ, 0xc0, !UPT ;  /* 0x00000003060c7892 */ /* 0x000fe4000f8ec0ff */
[----:B------:R-:W-:Y:S02]  /*0250*/  ULOP3.LUT UR8, UR6, 0xfffffffc, URZ, 0xc0, !UPT ;  /* 0xfffffffc06087892 */ /* 0x000fe4000f8ec0ff */
[----:B------:R-:W-:-:S02]  /*0260*/  USHF.L.U64.HI UR13, UR6, 0x4, UR7 ;  /* 0x00000004060d7899 */ /* 0x000fc40008010207 */
[----:B------:R-:W-:Y:S02]  /*0270*/  USHF.L.U32 UR14, UR6, 0x4, URZ ;  /* 0x00000004060e7899 */ /* 0x000fe400080006ff */
[----:B------:R-:W-:Y:S01]  /*0280*/  UIADD3.X UR15, UPT, UPT, UR7, -0x1, URZ, UP0, !UPT ;  /* 0xffffffff070f7890 */ /* 0x000fe200087fe4ff */
[----:B------:R-:W-:Y:S01]  /*0290*/  UMOV UR4, URZ ;  /* 0x000000ff00047c82 */ /* 0x000fe20008000000 */
[----:B----4-:R-:W4:Y:S02]  /*02a0*/  MUFU.RCP R0, R0 ;  /* 0x0000000000007308 */ /* 0x010f240000001000 */
[----:B----4-:R-:W-:-:S06]  /*02b0*/  IADD3 R12, PT, PT, R0, 0xffffffe, RZ ;  /* 0x0ffffffe000c7810 */ /* 0x010fcc0007ffe0ff */
[----:B------:R4:W5:Y:S02]  /*02c0*/  F2I.FTZ.U32.TRUNC.NTZ R13, R12 ;  /* 0x0000000c000d7305 */ /* 0x000964000021f000 */
[----:B----4-:R-:W-:Y:S02]  /*02d0*/  IMAD.MOV.U32 R12, RZ, RZ, RZ ;  /* 0x000000ffff0c7224 */ /* 0x010fe400078e00ff */
[----:B-----5:R-:W-:-:S04]  /*02e0*/  IMAD.MOV R4, RZ, RZ, -R13 ;  /* 0x000000ffff047224 */ /* 0x020fc800078e0a0d */
[----:B0-----:R-:W-:Y:S01]  /*02f0*/  IMAD R7, R4, R3, RZ ;  /* 0x0000000304077224 */ /* 0x001fe200078e02ff */
[----:B-1----:R-:W-:-:S03]  /*0300*/  IABS R4, R9 ;  /* 0x0000000900047213 */ /* 0x002fc60000000000 */
[----:B------:R-:W-:-:S06]  /*0310*/  IMAD.HI.U32 R13, R13, R7, R12 ;  /* 0x000000070d0d7227 */ /* 0x000fcc00078e000c */
[----:B------:R-:W-:-:S05]  /*0320*/  IMAD.HI.U32 R13, R13, R4, RZ ;  /* 0x000000040d0d7227 */ /* 0x000fca00078e00ff */
[----:B------:R-:W-:-:S05]  /*0330*/  IADD3 R0, PT, PT, -R13, RZ, RZ ;  /* 0x000000ff0d007210 */ /* 0x000fca0007ffe1ff */
[----:B------:R-:W-:-:S05]  /*0340*/  IMAD R0, R3, R0, R4 ;  /* 0x0000000003007224 */ /* 0x000fca00078e0204 */
[----:B------:R-:W-:-:S13]  /*0350*/  ISETP.GT.U32.AND P2, PT, R3, R0, PT ;  /* 0x000000000300720c */ /* 0x000fda0003f44070 */
[----:B------:R-:W-:Y:S02]  /*0360*/  @!P2 IMAD.IADD R0, R0, 0x1, -R3 ;  /* 0x000000010000a824 */ /* 0x000fe400078e0a03 */
[----:B------:R-:W-:Y:S01]  /*0370*/  @!P2 VIADD R13, R13, 0x1 ;  /* 0x000000010d0da836 */ /* 0x000fe20000000000 */
[----:B------:R-:W-:Y:S02]  /*0380*/  ISETP.NE.AND P2, PT, R2, RZ, PT ;  /* 0x000000ff0200720c */ /* 0x000fe40003f45270 */
[----:B------:R-:W-:Y:S02]  /*0390*/  ISETP.GE.U32.AND P0, PT, R0, R3, PT ;  /* 0x000000030000720c */ /* 0x000fe40003f06070 */
[----:B------:R-:W-:Y:S01]  /*03a0*/  LOP3.LUT R0, R9, R2, RZ, 0x3c, !PT ;  /* 0x0000000209007212 */ /* 0x000fe200078e3cff */
[----:B------:R-:W-:-:S03]  /*03b0*/  IMAD R9, R5, UR6, RZ ;  /* 0x0000000605097c24 */ /* 0x000fc6000f8e02ff */
[----:B------:R-:W-:Y:S01]  /*03c0*/  ISETP.GE.AND P1, PT, R0, RZ, PT ;  /* 0x000000ff0000720c */ /* 0x000fe20003f26270 */
[----:B------:R-:W-:-:S06]  /*03d0*/  IMAD R9, R8, UR7, R9 ;  /* 0x0000000708097c24 */ /* 0x000fcc000f8e0209 */
[----:B------:R-:W-:-:S06]  /*03e0*/  @P0 IADD3 R13, PT, PT, R13, 0x1, RZ ;  /* 0x000000010d0d0810 */ /* 0x000fcc0007ffe0ff */
[----:B------:R-:W-:Y:S01]  /*03f0*/  @!P1 IMAD.MOV R13, RZ, RZ, -R13 ;  /* 0x000000ffff0d9224 */ /* 0x000fe200078e0a0d */
[----:B------:R-:W-:-:S04]  /*0400*/  @!P2 LOP3.LUT R13, RZ, R2, RZ, 0x33, !PT ;  /* 0x00000002ff0da212 */ /* 0x000fc800078e33ff */
[----:B------:R-:W-:-:S06]  /*0410*/  I2FP.F32.S32 R20, R13 ;  /* 0x0000000d00147245 */ /* 0x000fcc0000201400 */
[----:B------:R-:W-:Y:S01]  /*0420*/  F2F.F64.F32 R20, R20 ;  /* 0x0000001400147310 */ /* 0x000fe20000201800 */
[----:B--2---:R-:W-:-:S07]  /*0430*/  FADD R16, R6, -0.5 ;  /* 0xbf00000006107421 */ /* 0x004fce0000000000 */
[----:B------:R-:W0:Y:S01]  /*0440*/  F2F.F64.F32 R16, R16 ;  /* 0x0000001000107310 */ /* 0x000e220000201800 */
[----:B---3--:R-:W-:-:S07]  /*0450*/  FADD R2, R10, -0.5 ;  /* 0xbf0000000a027421 */ /* 0x008fce0000000000 */
[----:B------:R-:W1:Y:S01]  /*0460*/  F2F.F64.F32 R2, R2 ;  /* 0x0000000200027310 */ /* 0x000e620000201800 */
[C-C-:B0-----:R-:W-:Y:S02]  /*0470*/  DFMA R10, R20.reuse, -0.5, R16.reuse ;  /* 0xbfe00000140a782b */ /* 0x141fe40000000010 */
[C-C-:B------:R-:W-:Y:S02]  /*0480*/  DFMA R12, R20.reuse, 0.5, R16.reuse ;  /* 0x3fe00000140c782b */ /* 0x140fe40000000010 */
[C---:B------:R-:W-:Y:S02]  /*0490*/  DFMA R16, R20.reuse, 0.5, -R16 ;  /* 0x3fe000001410782b */ /* 0x040fe40000000810 */
[--C-:B-1----:R-:W-:Y:S02]  /*04a0*/  DFMA R6, R20, -0.5, R2.reuse ;  /* 0xbfe000001406782b */ /* 0x102fe40000000002 */
[----:B------:R-:W-:Y:S02]  /*04b0*/  DADD R10, R10, 0.5 ;  /* 0x3fe000000a0a7429 */ /* 0x000fe40000000000 */
[----:B------:R-:W-:-:S02]  /*04c0*/  DFMA R18, R20, 0.5, R2 ;  /* 0x3fe000001412782b */ /* 0x000fc40000000002 */
[----:B------:R-:W-:Y:S02]  /*04d0*/  DFMA R20, R20, 0.5, -R2 ;  /* 0x3fe000001414782b */ /* 0x000fe40000000802 */
[----:B------:R-:W0:Y:S01]  /*04e0*/  F2I.F64.FLOOR R4, R10 ;  /* 0x0000000a00047311 */ /* 0x000e220000305100 */
[----:B------:R-:W-:Y:S01]  /*04f0*/  DADD R6, R6, 0.5 ;  /* 0x3fe0000006067429 */ /* 0x000fe20000000000 */
[----:B------:R-:W-:-:S09]  /*0500*/  IMAD.MOV.U32 R3, RZ, RZ, RZ ;  /* 0x000000ffff037224 */ /* 0x000fd200078e00ff */
[----:B------:R1:W2:Y:S02]  /*0510*/  F2I.F64.FLOOR R6, R6 ;  /* 0x0000000600067311 */ /* 0x0002a40000305100 */
[----:B01----:R-:W-:-:S07]  /*0520*/  IADD3 R7, PT, PT, R15, R9, RZ ;  /* 0x000000090f077210 */ /* 0x003fce0007ffe0ff */
.L_x_131:
[----:B--23--:R-:W-:Y:S01]  /*0530*/  VIADD R0, R6, UR4 ;  /* 0x0000000406007c36 */ /* 0x00cfe20008000000 */
[----:B0-----:R-:W0:Y:S04]  /*0540*/  LDCU UR5, c[0x0][0x380] ;  /* 0x00007000ff0577ac */ /* 0x001e280008000800 */
[----:B----4-:R-:W-:Y:S01]  /*0550*/  I2FP.F32.U32 R10, R0 ;  /* 0x00000000000a7245 */ /* 0x010fe20000201000 */
[----:B------:R-:W-:Y:S01]  /*0560*/  UISETP.NE.U32.AND UP0, UPT, UR4, URZ, UPT ;  /* 0x000000ff0400728c */ /* 0x000fe2000bf05070 */
[----:B------:R-:W-:-:S03]  /*0570*/  UMOV UR7, URZ ;  /* 0x000000ff00077c82 */ /* 0x000fc60008000000 */
[----:B------:R-:W-:Y:S01]  /*0580*/  UISETP.NE.AND.EX UP0, UPT, UR7, URZ, UPT, UP0 ;  /* 0x000000ff0700728c */ /* 0x000fe2000bf05300 */
[----:B-1----:R-:W1:Y:S01]  /*0590*/  F2F.F64.F32 R10, R10 ;  /* 0x0000000a000a7310 */ /* 0x002e620000201800 */
[----:B0-----:R-:W-:-:S04]  /*05a0*/  ISETP.GE.AND P0, PT, R0, UR5, PT ;  /* 0x0000000500007c0c */ /* 0x001fc8000bf06270 */
[----:B------:R-:W-:Y:S01]  /*05b0*/  ISETP.GT.AND P0, PT, R0, -0x1, !P0 ;  /* 0xffffffff0000780c */ /* 0x000fe20004704270 */
[----:B-1----:R-:W-:-:S08]  /*05c0*/  DADD R22, R10, -0.5 ;  /* 0xbfe000000a167429 */ /* 0x002fd00000000000 */
[----:B------:R-:W-:-:S06]  /*05d0*/  DADD R22, R18, -R22 ;  /* 0x0000000012167229 */ /* 0x000fcc0000000816 */
[----:B------:R0:W1:Y:S01]  /*05e0*/  F2F.F32.F64 R9, R22 ;  /* 0x0000001600097310 */ /* 0x0000620000301000 */
[----:B------:R-:W-:Y:S05]  /*05f0*/  BRA.U UP0, `(.L_x_45) ;  /* 0x0000001500207547 */ /* 0x000fea000b800000 */
[----:B------:R-:W-:Y:S01]  /*0600*/  DADD R10, R10, 0.5 ;  /* 0x3fe000000a0a7429 */ /* 0x000fe20000000000 */
[----:B------:R-:W-:Y:S01]  /*0610*/  UISETP.GE.U32.AND UP0, UPT, UR9, 0x3, UPT ;  /* 0x000000030900788c */ /* 0x000fe2000bf06070 */
[----:B------:R-:W-:Y:S01]  /*0620*/  UMOV UR5, URZ ;  /* 0x000000ff00057c82 */ /* 0x000fe20008000000 */
[----:B------:R-:W-:Y:S02]  /*0630*/  UMOV UR6, URZ ;  /* 0x000000ff00067c82 */ /* 0x000fe40008000000 */
[----:B------:R-:W-:-:S03]  /*0640*/  UISETP.GE.U32.AND.EX UP0, UPT, UR15, URZ, UPT, UP0 ;  /* 0x000000ff0f00728c */ /* 0x000fc6000bf06100 */
[----:B------:R-:W-:-:S06]  /*0650*/  DADD R10, R20, R10 ;  /* 0x00000000140a7229 */ /* 0x000fcc000000000a */
[----:B------:R2:W3:Y:S01]  /*0660*/  F2F.F32.F64 R0, R10 ;  /* 0x0000000a00007310 */ /* 0x0004e20000301000 */
[----:B------:R-:W-:Y:S05]  /*0670*/  BRA.U !UP0, `(.L_x_46) ;  /* 0x0000000908cc7547 */ /* 0x000fea000b800000 */
[----:B------:R-:W-:Y:S01]  /*0680*/  BSSY.RECONVERGENT B0, `(.L_x_47) ;  /* 0x00000b1000007945 */ /* 0x000fe20003800200 */
[----:B-1----:R-:W-:Y:S01]  /*0690*/  IMAD.MOV.U32 R9, RZ, RZ, RZ ;  /* 0x000000ffff097224 */ /* 0x002fe200078e00ff */
[----:B------:R-:W-:Y:S01]  /*06a0*/  MOV R2, RZ ;  /* 0x000000ff00027202 */ /* 0x000fe20000000f00 */
[----:B------:R-:W1:Y:S01]  /*06b0*/  LDCU UR6, c[0x0][0x394] ;  /* 0x00007280ff0677ac */ /* 0x000e620008000800 */
[----:B------:R-:W4:Y:S01]  /*06c0*/  LDCU.64 UR18, c[0x0][0x3a8] ;  /* 0x00007500ff1277ac */ /* 0x000f220008000a00 */
[----:B------:R-:W0:Y:S04]  /*06d0*/  LDCU.64 UR16, c[0x0][0x390] ;  /* 0x00007200ff1077ac */ /* 0x000e280008000a00 */
.L_x_63:
[----:B--2---:R-:W2:Y:S01]  /*06e0*/  LDC R10, c[0x0][0x384] ;  /* 0x0000e100ff0a7b82 */ /* 0x004ea20000000800 */
[----:B------:R-:W-:Y:S01]  /*06f0*/  IMAD.IADD R11, R4, 0x1, R9 ;  /* 0x00000001040b7824 */ /* 0x000fe200078e0209 */
[----:B------:R-:W-:Y:S04]  /*0700*/  BSSY.RECONVERGENT B1, `(.L_x_48) ;  /* 0x0000035000017945 */ /* 0x000fe80003800200 */
[----:B--2---:R-:W-:-:S04]  /*0710*/  ISETP.GE.AND P1, PT, R11, R10, PT ;  /* 0x0000000a0b00720c */ /* 0x004fc80003f26270 */
[----:B------:R-:W-:-:S13]  /*0720*/  ISETP.GT.AND P1, PT, R11, -0x1, !P1 ;  /* 0xffffffff0b00780c */ /* 0x000fda0004f24270 */
[----:B-1----:R-:W-:Y:S05]  /*0730*/  @P0 BRA P1, `(.L_x_49) ;  /* 0x0000000000380947 */ /* 0x002fea0000800000 */
[----:B0-----:R-:W-:Y:S01]  /*0740*/  IADD3 R22, P1, PT, R9, R14, RZ ;  /* 0x0000000e09167210 */ /* 0x001fe20007f3e0ff */
[----:B------:R-:W-:Y:S01]  /*0750*/  IMAD.U32 R26, RZ, RZ, UR16 ;  /* 0x00000010ff1a7e24 */ /* 0x000fe2000f8e00ff */
[----:B----4-:R-:W-:Y:S01]  /*0760*/  MOV R31, UR19 ;  /* 0x00000013001f7c02 */ /* 0x010fe20008000f00 */
[----:B------:R-:W-:Y:S01]  /*0770*/  IMAD.U32 R27, RZ, RZ, UR17 ;  /* 0x00000011ff1b7e24 */ /* 0x000fe2000f8e00ff */
[----:B------:R-:W-:Y:S01]  /*0780*/  IADD3.X R23, PT, PT, R2, R7, RZ, P1, !PT ;  /* 0x0000000702177210 */ /* 0x000fe20000ffe4ff */
[----:B------:R-:W-:Y:S02]  /*0790*/  IMAD.U32 R29, RZ, RZ, UR18 ;  /* 0x00000012ff1d7e24 */ /* 0x000fe4000f8e00ff */
[----:B------:R-:W-:-:S04]  /*07a0*/  IMAD.WIDE.U32 R24, R22, R26, RZ ;  /* 0x0000001a16187225 */ /* 0x000fc800078e00ff */
[----:B------:R-:W-:-:S04]  /*07b0*/  IMAD R23, R23, R26, RZ ;  /* 0x0000001a17177224 */ /* 0x000fc800078e02ff */
[----:B------:R-:W-:Y:S01]  /*07c0*/  IMAD R23, R22, R27, R23 ;  /* 0x0000001b16177224 */ /* 0x000fe200078e0217 */
[----:B------:R-:W-:-:S03]  /*07d0*/  LEA R22, P1, R24, R29, 0x2 ;  /* 0x0000001d18167211 */ /* 0x000fc600078210ff */
[----:B------:R-:W-:-:S05]  /*07e0*/  IMAD.IADD R23, R25, 0x1, R23 ;  /* 0x0000000119177824 */ /* 0x000fca00078e0217 */
[----:B------:R-:W-:-:S05]  /*07f0*/  LEA.HI.X R23, R24, R31, R23, 0x2, P1 ;  /* 0x0000001f18177211 */ /* 0x000fca00008f1417 */
[----:B------:R2:W-:Y:S01]  /*0800*/  STG.E desc[UR10][R22.64], RZ ;  /* 0x000000ff16007986 */ /* 0x0005e2000c10190a */
[----:B------:R-:W-:Y:S05]  /*0810*/  BRA `(.L_x_50) ;  /* 0x00000000008c7947 */ /* 0x000fea0003800000 */
.L_x_49:
[----:B------:R-:W-:Y:S01]  /*0820*/  ISETP.NE.U32.AND P1, PT, R9, RZ, PT ;  /* 0x000000ff0900720c */ /* 0x000fe20003f25070 */
[----:B------:R-:W-:Y:S03]  /*0830*/  BSSY.RECONVERGENT B2, `(.L_x_51) ;  /* 0x0000012000027945 */ /* 0x000fe60003800200 */
[----:B------:R-:W-:-:S13]  /*0840*/  ISETP.NE.AND.EX P1, PT, R2, RZ, PT, P1 ;  /* 0x000000ff0200720c */ /* 0x000fda0003f25310 */
[----:B------:R-:W-:Y:S05]  /*0850*/  @!P1 BRA `(.L_x_52) ;  /* 0x0000000000289947 */ /* 0x000fea0003800000 */
[----:B------:R-:W-:Y:S01]  /*0860*/  ISETP.NE.U32.AND P1, PT, R9, UR9, PT ;  /* 0x0000000909007c0c */ /* 0x000fe2000bf25070 */
[----:B------:R-:W-:-:S03]  /*0870*/  IMAD.MOV.U32 R33, RZ, RZ, 0x3f800000 ;  /* 0x3f800000ff217424 */ /* 0x000fc600078e00ff */
[----:B------:R-:W-:-:S13]  /*0880*/  ISETP.NE.AND.EX P1, PT, R2, UR15, PT, P1 ;  /* 0x0000000f02007c0c */ /* 0x000fda000bf25310 */
[----:B------:R-:W-:Y:S05]  /*0890*/  @P1 BRA `(.L_x_53) ;  /* 0x00000000002c1947 */ /* 0x000fea0003800000 */
[----:B------:R-:W-:-:S04]  /*08a0*/  I2FP.F32.U32 R24, R11 ;  /* 0x0000000b00187245 */ /* 0x000fc80000201000 */
[----:B0-----:R-:W0:Y:S02]  /*08b0*/  F2F.F64.F32 R22, R24 ;  /* 0x0000001800167310 */ /* 0x001e240000201800 */
[----:B0-----:R-:W-:-:S08]  /*08c0*/  DADD R22, R22, -0.5 ;  /* 0xbfe0000016167429 */ /* 0x001fd00000000000 */
[----:B------:R-:W-:-:S06]  /*08d0*/  DADD R22, R12, -R22 ;  /* 0x000000000c167229 */ /* 0x000fcc0000000816 */
[----:B------:R0:W2:Y:S01]  /*08e0*/  F2F.F32.F64 R33, R22 ;  /* 0x0000001600217310 */ /* 0x0000a20000301000 */
[----:B------:R-:W-:Y:S05]  /*08f0*/  BRA `(.L_x_53) ;  /* 0x0000000000147947 */ /* 0x000fea0003800000 */
.L_x_52:
[----:B------:R-:W-:-:S04]  /*0900*/  I2FP.F32.U32 R24, R11 ;  /* 0x0000000b00187245 */ /* 0x000fc80000201000 */
[----:B0-----:R-:W0:Y:S02]  /*0910*/  F2F.F64.F32 R22, R24 ;  /* 0x0000001800167310 */ /* 0x001e240000201800 */
[----:B0-----:R-:W-:-:S08]  /*0920*/  DADD R22, R22, 0.5 ;  /* 0x3fe0000016167429 */ /* 0x001fd00000000000 */
[----:B------:R-:W-:-:S06]  /*0930*/  DADD R22, R16, R22 ;  /* 0x0000000010167229 */ /* 0x000fcc0000000016 */
[----:B------:R0:W2:Y:S05]  /*0940*/  F2F.F32.F64 R33, R22 ;  /* 0x0000001600217310 */ /* 0x0000aa0000301000 */
.L_x_53:
[----:B01--4-:R-:W-:Y:S05]  /*0950*/  BSYNC.RECONVERGENT B2 ;  /* 0x0000000000027941 */ /* 0x013fea0003800200 */
.L_x_51:
[----:B------:R-:W-:Y:S01]  /*0960*/  IADD3 R24, P1, PT, R9, R14, RZ ;  /* 0x0000000e09187210 */ /* 0x000fe20007f3e0ff */
[----:B------:R-:W-:Y:S01]  /*0970*/  IMAD.U32 R27, RZ, RZ, UR17 ;  /* 0x00000011ff1b7e24 */ /* 0x000fe2000f8e00ff */
[----:B------:R-:W-:Y:S01]  /*0980*/  MOV R26, UR16 ;  /* 0x00000010001a7c02 */ /* 0x000fe20008000f00 */
[----:B------:R-:W-:Y:S01]  /*0990*/  IMAD.U32 R31, RZ, RZ, UR19 ;  /* 0x00000013ff1f7e24 */ /* 0x000fe2000f8e00ff */
[----:B------:R-:W-:Y:S01]  /*09a0*/  MOV R29, UR18 ;  /* 0x00000012001d7c02 */ /* 0x000fe20008000f00 */
[----:B------:R-:W-:Y:S02]  /*09b0*/  IMAD.X R23, R2, 0x1, R7, P1 ;  /* 0x0000000102177824 */ /* 0x000fe400008e0607 */
[----:B--23--:R-:W-:Y:S02]  /*09c0*/  FMUL R33, R0, R33 ;  /* 0x0000002100217220 */ /* 0x00cfe40000400000 */
[-C--:B------:R-:W-:Y:S02]  /*09d0*/  IMAD R25, R23, R26.reuse, RZ ;  /* 0x0000001a17197224 */ /* 0x080fe400078e02ff */
[----:B------:R-:W-:Y:S01]  /*09e0*/  FADD R3, R3, R33 ;  /* 0x0000002103037221 */ /* 0x000fe20000000000 */
[----:B------:R-:W-:-:S04]  /*09f0*/  IMAD.WIDE.U32 R22, R24, R26, RZ ;  /* 0x0000001a18167225 */ /* 0x000fc800078e00ff */
[----:B------:R-:W-:Y:S01]  /*0a00*/  IMAD R25, R24, R27, R25 ;  /* 0x0000001b18197224 */ /* 0x000fe200078e0219 */
[----:B------:R-:W-:-:S03]  /*0a10*/  LEA R24, P1, R22, R29, 0x2 ;  /* 0x0000001d16187211 */ /* 0x000fc600078210ff */
[----:B------:R-:W-:-:S05]  /*0a20*/  IMAD.IADD R25, R23, 0x1, R25 ;  /* 0x0000000117197824 */ /* 0x000fca00078e0219 */
[----:B------:R-:W-:-:S05]  /*0a30*/  LEA.HI.X R25, R22, R31, R25, 0x2, P1 ;  /* 0x0000001f16197211 */ /* 0x000fca00008f1419 */
[----:B------:R0:W-:Y:S02]  /*0a40*/  STG.E desc[UR10][R24.64], R33 ;  /* 0x0000002118007986 */ /* 0x0001e4000c10190a */
.L_x_50:
[----:B-1----:R-:W-:Y:S05]  /*0a50*/  BSYNC.RECONVERGENT B1 ;  /* 0x0000000000017941 */ /* 0x002fea0003800200 */
.L_x_48:
[----:B0-----:R-:W-:Y:S01]  /*0a60*/  IADD3 R25, PT, PT, R11, 0x1, RZ ;  /* 0x000000010b197810 */ /* 0x001fe20007ffe0ff */
[----:B--2---:R-:W-:Y:S01]  /*0a70*/  VIADD R22, R9, 0x1 ;  /* 0x0000000109167836 */ /* 0x004fe20000000000 */
[----:B------:R-:W-:Y:S02]  /*0a80*/  BSSY.RECONVERGENT B1, `(.L_x_54) ;  /* 0x0000022000017945 */ /* 0x000fe40003800200 */
[C---:B------:R-:W-:Y:S02]  /*0a90*/  ISETP.GE.AND P1, PT, R25.reuse, R10, PT ;  /* 0x0000000a1900720c */ /* 0x040fe40003f26270 */
[----:B------:R-:W-:Y:S02]  /*0aa0*/  LOP3.LUT R23, R22, 0xfffffffd, RZ, 0xc0, !PT ;  /* 0xfffffffd16177812 */ /* 0x000fe400078ec0ff */
[----:B------:R-:W-:-:S13]  /*0ab0*/  ISETP.GT.AND P1, PT, R25, -0x1, !P1 ;  /* 0xffffffff1900780c */ /* 0x000fda0004f24270 */
[----:B------:R-:W-:Y:S05]  /*0ac0*/  @P0 BRA P1, `(.L_x_55) ;  /* 0x0000000000280947 */ /* 0x000fea0000800000 */
[----:B------:R-:W-:-:S05]  /*0ad0*/  IADD3 R22, P1, PT, R23, R14, RZ ;  /* 0x0000000e17167210 */ /* 0x000fca0007f3e0ff */
[----:B------:R-:W-:Y:S02]  /*0ae0*/  IMAD.X R23, RZ, RZ, R7, P1 ;  /* 0x000000ffff177224 */ /* 0x000fe400008e0607 */
[----:B------:R-:W-:-:S04]  /*0af0*/  IMAD.WIDE.U32 R24, R22, R26, RZ ;  /* 0x0000001a16187225 */ /* 0x000fc800078e00ff */
[----:B------:R-:W-:-:S04]  /*0b00*/  IMAD R23, R23, R26, RZ ;  /* 0x0000001a17177224 */ /* 0x000fc800078e02ff */
[----:B------:R-:W-:Y:S01]  /*0b10*/  IMAD R23, R22, R27, R23 ;  /* 0x0000001b16177224 */ /* 0x000fe200078e0217 */
[----:B------:R-:W-:-:S04]  /*0b20*/  LEA R22, P1, R24, R29, 0x2 ;  /* 0x0000001d18167211 */ /* 0x000fc800078210ff */
[----:B------:R-:W-:-:S04]  /*0b30*/  IADD3 R23, PT, PT, R25, R23, RZ ;  /* 0x0000001719177210 */ /* 0x000fc80007ffe0ff */
[----:B------:R-:W-:-:S05]  /*0b40*/  LEA.HI.X R23, R24, R31, R23, 0x2, P1 ;  /* 0x0000001f18177211 */ /* 0x000fca00008f1417 */
[----:B------:R0:W-:Y:S01]  /*0b50*/  STG.E desc[UR10][R22.64], RZ ;  /* 0x000000ff16007986 */ /* 0x0001e2000c10190a */
[----:B------:R-:W-:Y:S05]  /*0b60*/  BRA `(.L_x_56) ;  /* 0x00000000004c7947 */ /* 0x000fea0003800000 */
.L_x_55:
[C---:B------:R-:W-:Y:S01]  /*0b70*/  ISETP.NE.U32.AND P1, PT, R23.reuse, UR9, PT ;  /* 0x0000000917007c0c */ /* 0x040fe2000bf25070 */
[----:B------:R-:W-:Y:S01]  /*0b80*/  IMAD.MOV.U32 R35, RZ, RZ, 0x3f800000 ;  /* 0x3f800000ff237424 */ /* 0x000fe200078e00ff */
[----:B------:R-:W-:Y:S02]  /*0b90*/  IADD3 R24, P2, PT, R23, R14, RZ ;  /* 0x0000000e17187210 */ /* 0x000fe40007f5e0ff */
[----:B------:R-:W-:-:S03]  /*0ba0*/  ISETP.NE.AND.EX P1, PT, RZ, UR15, PT, P1 ;  /* 0x0000000fff007c0c */ /* 0x000fc6000bf25310 */
[----:B------:R-:W-:-:S10]  /*0bb0*/  IMAD.X R23, RZ, RZ, R7, P2 ;  /* 0x000000ffff177224 */ /* 0x000fd400010e0607 */
[----:B------:R-:W-:Y:S01]  /*0bc0*/  @!P1 I2FP.F32.U32 R28, R25 ;  /* 0x00000019001c9245 */ /* 0x000fe20000201000 */
[-C--:B------:R-:W-:Y:S02]  /*0bd0*/  IMAD R25, R23, R26.reuse, RZ ;  /* 0x0000001a17197224 */ /* 0x080fe400078e02ff */
[C---:B------:R-:W-:Y:S01]  /*0be0*/  IMAD.WIDE.U32 R22, R24.reuse, R26, RZ ;  /* 0x0000001a18167225 */ /* 0x040fe200078e00ff */
[----:B------:R-:W0:Y:S03]  /*0bf0*/  @!P1 F2F.F64.F32 R32, R28 ;  /* 0x0000001c00209310 */ /* 0x000e260000201800 */
[----:B------:R-:W-:-:S05]  /*0c00*/  IMAD R25, R24, R27, R25 ;  /* 0x0000001b18197224 */ /* 0x000fca00078e0219 */
[----:B------:R-:W-:Y:S01]  /*0c10*/  IADD3 R25, PT, PT, R23, R25, RZ ;  /* 0x0000001917197210 */ /* 0x000fe20007ffe0ff */
[----:B0-----:R-:W-:-:S08]  /*0c20*/  @!P1 DADD R32, R32, -0.5 ;  /* 0xbfe0000020209429 */ /* 0x001fd00000000000 */
[----:B------:R-:W-:-:S06]  /*0c30*/  @!P1 DADD R32, R12, -R32 ;  /* 0x000000000c209229 */ /* 0x000fcc0000000820 */
[----:B------:R-:W3:Y:S01]  /*0c40*/  @!P1 F2F.F32.F64 R35, R32 ;  /* 0x0000002000239310 */ /* 0x000ee20000301000 */
[----:B------:R-:W-:-:S04]  /*0c50*/  LEA R24, P1, R22, R29, 0x2 ;  /* 0x0000001d16187211 */ /* 0x000fc800078210ff */
[----:B------:R-:W-:Y:S01]  /*0c60*/  LEA.HI.X R25, R22, R31, R25, 0x2, P1 ;  /* 0x0000001f16197211 */ /* 0x000fe200008f1419 */
[----:B---3--:R-:W-:-:S04]  /*0c70*/  FMUL R35, R0, R35 ;  /* 0x0000002300237220 */ /* 0x008fc80000400000 */
[----:B------:R-:W-:Y:S01]  /*0c80*/  FADD R3, R3, R35 ;  /* 0x0000002303037221 */ /* 0x000fe20000000000 */
[----:B------:R1:W-:Y:S06]  /*0c90*/  STG.E desc[UR10][R24.64], R35 ;  /* 0x0000002318007986 */ /* 0x0003ec000c10190a */
.L_x_56:
[----:B------:R-:W-:Y:S05]  /*0ca0*/  BSYNC.RECONVERGENT B1 ;  /* 0x0000000000017941 */ /* 0x000fea0003800200 */
.L_x_54:
[----:B-1----:R-:W-:Y:S01]  /*0cb0*/  VIADD R25, R11, 0x2 ;  /* 0x000000020b197836 */ /* 0x002fe20000000000 */
[----:B------:R-:W-:Y:S01]  /*0cc0*/  BSSY.RECONVERGENT B1, `(.L_x_57) ;  /* 0x0000023000017945 */ /* 0x000fe20003800200 */
[----:B0-----:R-:W-:-:S03]  /*0cd0*/  VIADD R22, R9, 0x2 ;  /* 0x0000000209167836 */ /* 0x001fc60000000000 */
[C---:B------:R-:W-:Y:S02]  /*0ce0*/  ISETP.GE.AND P1, PT, R25.reuse, R10, PT ;  /* 0x0000000a1900720c */ /* 0x040fe40003f26270 */
[----:B------:R-:W-:Y:S02]  /*0cf0*/  LOP3.LUT R23, R22, 0xfffffffe, RZ, 0xc0, !PT ;  /* 0xfffffffe16177812 */ /* 0x000fe400078ec0ff */
[----:B------:R-:W-:-:S13]  /*0d00*/  ISETP.GT.AND P1, PT, R25, -0x1, !P1 ;  /* 0xffffffff1900780c */ /* 0x000fda0004f24270 */
[----:B------:R-:W-:Y:S05]  /*0d10*/  @P0 BRA P1, `(.L_x_58) ;  /* 0x0000000000280947 */ /* 0x000fea0000800000 */
[----:B------:R-:W-:-:S04]  /*0d20*/  IADD3 R22, P1, PT, R23, R14, RZ ;  /* 0x0000000e17167210 */ /* 0x000fc80007f3e0ff */
[----:B------:R-:W-:Y:S01]  /*0d30*/  IADD3.X R23, PT, PT, RZ, R7, RZ, P1, !PT ;  /* 0x00000007ff177210 */ /* 0x000fe20000ffe4ff */
        /* <DEDUP_REMOVED lines=8> */
.L_x_58:
[C---:B------:R-:W-:Y:S01]  /*0dc0*/  ISETP.NE.U32.AND P1, PT, R23.reuse, UR9, PT ;  /* 0x0000000917007c0c */ /* 0x040fe2000bf25070 */
[----:B------:R-:W-:Y:S01]  /*0dd0*/  IMAD.MOV.U32 R35, RZ, RZ, 0x3f800000 ;  /* 0x3f800000ff237424 */ /* 0x000fe200078e00ff */
[----:B------:R-:W-:Y:S02]  /*0de0*/  IADD3 R24, P2, PT, R23, R14, RZ ;  /* 0x0000000e17187210 */ /* 0x000fe40007f5e0ff */
[----:B------:R-:W-:Y:S02]  /*0df0*/  ISETP.NE.AND.EX P1, PT, RZ, UR15, PT, P1 ;  /* 0x0000000fff007c0c */ /* 0x000fe4000bf25310 */
[----:B------:R-:W-:-:S11]  /*0e00*/  IADD3.X R23, PT, PT, RZ, R7, RZ, P2, !PT ;  /* 0x00000007ff177210 */ /* 0x000fd600017fe4ff */
[----:B------:R-:W-:Y:S01]  /*0e10*/  @!P1 I2FP.F32.U32 R28, R25 ;  /* 0x00000019001c9245 */ /* 0x000fe20000201000 */
[-C--:B------:R-:W-:Y:S02]  /*0e20*/  IMAD R25, R23, R26.reuse, RZ ;  /* 0x0000001a17197224 */ /* 0x080fe400078e02ff */
[C---:B------:R-:W-:Y:S01]  /*0e30*/  IMAD.WIDE.U32 R22, R24.reuse, R26, RZ ;  /* 0x0000001a18167225 */ /* 0x040fe200078e00ff */
[----:B------:R-:W0:Y:S03]  /*0e40*/  @!P1 F2F.F64.F32 R32, R28 ;  /* 0x0000001c00209310 */ /* 0x000e260000201800 */
[----:B------:R-:W-:-:S04]  /*0e50*/  IMAD R25, R24, R27, R25 ;  /* 0x0000001b18197224 */ /* 0x000fc800078e0219 */
[----:B------:R-:W-:Y:S01]  /*0e60*/  IMAD.IADD R25, R23, 0x1, R25 ;  /* 0x0000000117197824 */ /* 0x000fe200078e0219 */
        /* <DEDUP_REMOVED lines=8> */
.L_x_59:
[----:B------:R-:W-:Y:S05]  /*0ef0*/  BSYNC.RECONVERGENT B1 ;  /* 0x0000000000017941 */ /* 0x000fea0003800200 */
.L_x_57:
[----:B------:R-:W-:Y:S01]  /*0f00*/  VIADD R11, R11, 0x3 ;  /* 0x000000030b0b7836 */ /* 0x000fe20000000000 */
[----:B------:R-:W-:Y:S01]  /*0f10*/  BSSY.RECONVERGENT B1, `(.L_x_60) ;  /* 0x0000022000017945 */ /* 0x000fe20003800200 */
[----:B0-----:R-:W-:-:S03]  /*0f20*/  IADD3 R23, PT, PT, R9, 0x3, RZ ;  /* 0x0000000309177810 */ /* 0x001fc60007ffe0ff */
[----:B------:R-:W-:-:S04]  /*0f30*/  ISETP.GE.AND P1, PT, R11, R10, PT ;  /* 0x0000000a0b00720c */ /* 0x000fc80003f26270 */
[----:B------:R-:W-:-:S13]  /*0f40*/  ISETP.GT.AND P1, PT, R11, -0x1, !P1 ;  /* 0xffffffff0b00780c */ /* 0x000fda0004f24270 */
[----:B------:R-:W-:Y:S05]  /*0f50*/  @P0 BRA P1, `(.L_x_61) ;  /* 0x0000000000280947 */ /* 0x000fea0000800000 */
[----:B------:R-:W-:-:S05]  /*0f60*/  IADD3 R22, P1, PT, R23, R14, RZ ;  /* 0x0000000e17167210 */ /* 0x000fca0007f3e0ff */
[----:B------:R-:W-:-:S04]  /*0f70*/  IMAD.X R11, RZ, RZ, R7, P1 ;  /* 0x000000ffff0b7224 */ /* 0x000fc800008e0607 */
[-C--:B------:R-:W-:Y:S02]  /*0f80*/  IMAD R23, R11, R26.reuse, RZ ;  /* 0x0000001a0b177224 */ /* 0x080fe400078e02ff */
[----:B------:R-:W-:-:S04]  /*0f90*/  IMAD.WIDE.U32 R10, R22, R26, RZ ;  /* 0x0000001a160a7225 */ /* 0x000fc800078e00ff */
[----:B------:R-:W-:Y:S01]  /*0fa0*/  IMAD R23, R22, R27, R23 ;  /* 0x0000001b16177224 */ /* 0x000fe200078e0217 */
[----:B------:R-:W-:-:S03]  /*0fb0*/  LEA R22, P1, R10, R29, 0x2 ;  /* 0x0000001d0a167211 */ /* 0x000fc600078210ff */
[----:B------:R-:W-:-:S05]  /*0fc0*/  IMAD.IADD R11, R11, 0x1, R23 ;  /* 0x000000010b0b7824 */ /* 0x000fca00078e0217 */
[----:B------:R-:W-:-:S05]  /*0fd0*/  LEA.HI.X R23, R10, R31, R11, 0x2, P1 ;  /* 0x0000001f0a177211 */ /* 0x000fca00008f140b */
[----:B------:R0:W-:Y:S01]  /*0fe0*/  STG.E desc[UR10][R22.64], RZ ;  /* 0x000000ff16007986 */ /* 0x0001e2000c10190a */
[----:B------:R-:W-:Y:S05]  /*0ff0*/  BRA `(.L_x_62) ;  /* 0x00000000004c7947 */ /* 0x000fea0003800000 */
.L_x_61:
[C---:B------:R-:W-:Y:S02]  /*1000*/  ISETP.NE.U32.AND P1, PT, R23.reuse, UR9, PT ;  /* 0x0000000917007c0c */ /* 0x040fe4000bf25070 */
[----:B-1----:R-:W-:Y:S02]  /*1010*/  IADD3 R24, P2, PT, R23, R14, RZ ;  /* 0x0000000e17187210 */ /* 0x002fe40007f5e0ff */
[----:B------:R-:W-:Y:S02]  /*1020*/  ISETP.NE.AND.EX P1, PT, RZ, UR15, PT, P1 ;  /* 0x0000000fff007c0c */ /* 0x000fe4000bf25310 */
[----:B------:R-:W-:Y:S01]  /*1030*/  MOV R33, 0x3f800000 ;  /* 0x3f80000000217802 */ /* 0x000fe20000000f00 */
[----:B------:R-:W-:-:S04]  /*1040*/  IMAD.X R23, RZ, RZ, R7, P2 ;  /* 0x000000ffff177224 */ /* 0x000fc800010e0607 */
[-C--:B------:R-:W-:Y:S02]  /*1050*/  IMAD R25, R23, R26.reuse, RZ ;  /* 0x0000001a17197224 */ /* 0x080fe400078e02ff */
[----:B------:R-:W-:-:S04]  /*1060*/  IMAD.WIDE.U32 R22, R24, R26, RZ ;  /* 0x0000001a18167225 */ /* 0x000fc800078e00ff */
[----:B------:R-:W-:Y:S01]  /*1070*/  @!P1 I2FP.F32.U32 R28, R11 ;  /* 0x0000000b001c9245 */ /* 0x000fe20000201000 */
[----:B------:R-:W-:-:S03]  /*1080*/  IMAD R25, R24, R27, R25 ;  /* 0x0000001b18197224 */ /* 0x000fc600078e0219 */
[----:B------:R-:W0:Y:S01]  /*1090*/  @!P1 F2F.F64.F32 R10, R28 ;  /* 0x0000001c000a9310 */ /* 0x000e220000201800 */
        /* <DEDUP_REMOVED lines=9> */
.L_x_62:
[----:B------:R-:W-:Y:S05]  /*1130*/  BSYNC.RECONVERGENT B1 ;  /* 0x0000000000017941 */ /* 0x000fea0003800200 */
.L_x_60:
[----:B------:R-:W-:-:S04]  /*1140*/  IADD3 R9, P1, PT, R9, 0x4, RZ ;  /* 0x0000000409097810 */ /* 0x000fc80007f3e0ff */
[----:B------:R-:W-:Y:S02]  /*1150*/  IADD3.X R2, PT, PT, RZ, R2, RZ, P1, !PT ;  /* 0x00000002ff027210 */ /* 0x000fe40000ffe4ff */
[----:B------:R-:W-:-:S04]  /*1160*/  ISETP.NE.U32.AND P1, PT, R9, UR8, PT ;  /* 0x0000000809007c0c */ /* 0x000fc8000bf25070 */
[----:B------:R-:W-:-:S13]  /*1170*/  ISETP.NE.AND.EX P1, PT, R2, R27, PT, P1 ;  /* 0x0000001b0200720c */ /* 0x000fda0003f25310 */
[----:B------:R-:W-:Y:S05]  /*1180*/  @P1 BRA `(.L_x_63) ;  /* 0xfffffff400541947 */ /* 0x000fea000383ffff */
[----:B------:R-:W-:Y:S05]  /*1190*/  BSYNC.RECONVERGENT B0 ;  /* 0x0000000000007941 */ /* 0x000fea0003800200 */
.L_x_47:
[----:B------:R-:W-:-:S05]  /*11a0*/  UMOV UR5, UR8 ;  /* 0x0000000800057c82 */ /* 0x000fca0008000000 */
.L_x_46:
[----:B------:R-:W-:-:S04]  /*11b0*/  UISETP.NE.U32.AND UP0, UPT, UR12, URZ, UPT ;  /* 0x000000ff0c00728c */ /* 0x000fc8000bf05070 */
[----:B------:R-:W-:-:S09]  /*11c0*/  UISETP.NE.AND.EX UP0, UPT, URZ, URZ, UPT, UP0 ;  /* 0x000000ffff00728c */ /* 0x000fd2000bf05300 */
[----:B------:R-:W-:Y:S05]  /*11d0*/  BRA.U !UP0, `(.L_x_64) ;  /* 0x0000003108787547 */ /* 0x000fea000b800000 */
[----:B------:R-:W4:Y:S01]  /*11e0*/  LDCU UR7, c[0x0][0x384] ;  /* 0x00007080ff0777ac */ /* 0x000f220008000800 */
[----:B-1----:R-:W-:Y:S01]  /*11f0*/  VIADD R9, R4, UR5 ;  /* 0x0000000504097c36 */ /* 0x002fe20008000000 */
[----:B------:R-:W-:Y:S04]  /*1200*/  BSSY.RECONVERGENT B0, `(.L_x_65) ;  /* 0x0000036000007945 */ /* 0x000fe80003800200 */
[----:B----4-:R-:W-:-:S04]  /*1210*/  ISETP.GE.AND P1, PT, R9, UR7, PT ;  /* 0x0000000709007c0c */ /* 0x010fc8000bf26270 */
[----:B------:R-:W-:-:S13]  /*1220*/  ISETP.GT.AND P1, PT, R9, -0x1, !P1 ;  /* 0xffffffff0900780c */ /* 0x000fda0004f24270 */
[----:B------:R-:W-:Y:S05]  /*1230*/  @P0 BRA P1, `(.L_x_66) ;  /* 0x0000000000400947 */ /* 0x000fea0000800000 */
[----:B------:R-:W2:Y:S01]  /*1240*/  LDCU.64 UR16, c[0x0][0x390] ;  /* 0x00007200ff1077ac */ /* 0x000ea20008000a00 */
[----:B------:R-:W-:Y:S01]  /*1250*/  IADD3 R2, P1, PT, R14, UR5, RZ ;  /* 0x000000050e027c10 */ /* 0x000fe2000ff3e0ff */
[----:B------:R-:W1:Y:S03]  /*1260*/  LDCU.64 UR18, c[0x0][0x3a8] ;  /* 0x00007500ff1277ac */ /* 0x000e660008000a00 */
[----:B0-----:R-:W-:Y:S01]  /*1270*/  IADD3.X R23, PT, PT, R7, UR6, RZ, P1, !PT ;  /* 0x0000000607177c10 */ /* 0x001fe20008ffe4ff */
[----:B--2---:R-:W-:Y:S01]  /*1280*/  IMAD.U32 R10, RZ, RZ, UR16 ;  /* 0x00000010ff0a7e24 */ /* 0x004fe2000f8e00ff */
[----:B------:R-:W-:-:S03]  /*1290*/  MOV R11, UR17 ;  /* 0x00000011000b7c02 */ /* 0x000fc60008000f00 */
[-C--:B------:R-:W-:Y:S02]  /*12a0*/  IMAD R23, R23, R10.reuse, RZ ;  /* 0x0000000a17177224 */ /* 0x080fe400078e02ff */
[----:B-1----:R-:W-:Y:S02]  /*12b0*/  IMAD.U32 R27, RZ, RZ, UR18 ;  /* 0x00000012ff1b7e24 */ /* 0x002fe4000f8e00ff */
[----:B------:R-:W-:-:S04]  /*12c0*/  IMAD.WIDE.U32 R24, R2, R10, RZ ;  /* 0x0000000a02187225 */ /* 0x000fc800078e00ff */
[----:B------:R-:W-:Y:S01]  /*12d0*/  IMAD R23, R2, R11, R23 ;  /* 0x0000000b02177224 */ /* 0x000fe200078e0217 */
[----:B------:R-:W-:Y:S01]  /*12e0*/  LEA R22, P1, R24, R27, 0x2 ;  /* 0x0000001b18167211 */ /* 0x000fe200078210ff */
[----:B------:R-:W-:-:S03]  /*12f0*/  IMAD.U32 R2, RZ, RZ, UR19 ;  /* 0x00000013ff027e24 */ /* 0x000fc6000f8e00ff */
[----:B------:R-:W-:-:S04]  /*1300*/  IADD3 R23, PT, PT, R25, R23, RZ ;  /* 0x0000001719177210 */ /* 0x000fc80007ffe0ff */
[----:B------:R-:W-:-:S05]  /*1310*/  LEA.HI.X R23, R24, R2, R23, 0x2, P1 ;  /* 0x0000000218177211 */ /* 0x000fca00008f1417 */
[----:B------:R0:W-:Y:S01]  /*1320*/  STG.E desc[UR10][R22.64], RZ ;  /* 0x000000ff16007986 */ /* 0x0001e2000c10190a */
[----:B------:R-:W-:Y:S05]  /*1330*/  BRA `(.L_x_67) ;  /* 0x0000000000887947 */ /* 0x000fea0003800000 */
.L_x_66:
[----:B------:R-:W-:-:S09]  /*1340*/  UISETP.NE.AND UP0, UPT, UR5, URZ, UPT ;  /* 0x000000ff0500728c */ /* 0x000fd2000bf05270 */
[----:B------:R-:W-:Y:S05]  /*1350*/  BRA.U !UP0, `(.L_x_68) ;  /* 0x0000000108287547 */ /* 0x000fea000b800000 */
[----:B------:R-:W-:Y:S01]  /*1360*/  UISETP.NE.U32.AND UP0, UPT, UR9, UR5, UPT ;  /* 0x000000050900728c */ /* 0x000fe2000bf05070 */
[----:B------:R-:W-:-:S03]  /*1370*/  IMAD.MOV.U32 R29, RZ, RZ, 0x3f800000 ;  /* 0x3f800000ff1d7424 */ /* 0x000fc600078e00ff */
[----:B------:R-:W-:-:S09]  /*1380*/  UISETP.NE.AND.EX UP0, UPT, UR15, UR6, UPT, UP0 ;  /* 0x000000060f00728c */ /* 0x000fd2000bf05300 */
[----:B------:R-:W-:Y:S05]  /*1390*/  BRA.U UP0, `(.L_x_69) ;  /* 0x00000001002c7547 */ /* 0x000fea000b800000 */
[----:B------:R-:W-:-:S04]  /*13a0*/  I2FP.F32.U32 R2, R9 ;  /* 0x0000000900027245 */ /* 0x000fc80000201000 */
[----:B--2---:R-:W1:Y:S02]  /*13b0*/  F2F.F64.F32 R10, R2 ;  /* 0x00000002000a7310 */ /* 0x004e640000201800 */
[----:B-1----:R-:W-:-:S08]  /*13c0*/  DADD R10, R10, -0.5 ;  /* 0xbfe000000a0a7429 */ /* 0x002fd00000000000 */
[----:B------:R-:W-:-:S06]  /*13d0*/  DADD R10, R12, -R10 ;  /* 0x000000000c0a7229 */ /* 0x000fcc000000080a */
[----:B------:R1:W4:Y:S01]  /*13e0*/  F2F.F32.F64 R29, R10 ;  /* 0x0000000a001d7310 */ /* 0x0003220000301000 */
[----:B------:R-:W-:Y:S05]  /*13f0*/  BRA `(.L_x_69) ;  /* 0x0000000000147947 */ /* 0x000fea0003800000 */
.L_x_68:
[----:B------:R-:W-:-:S04]  /*1400*/  I2FP.F32.U32 R2, R9 ;  /* 0x0000000900027245 */ /* 0x000fc80000201000 */
[----:B--2---:R-:W1:Y:S02]  /*1410*/  F2F.F64.F32 R10, R2 ;  /* 0x00000002000a7310 */ /* 0x004e640000201800 */
[----:B-1----:R-:W-:-:S08]  /*1420*/  DADD R10, R10, 0.5 ;  /* 0x3fe000000a0a7429 */ /* 0x002fd00000000000 */
[----:B------:R-:W-:-:S06]  /*1430*/  DADD R10, R16, R10 ;  /* 0x00000000100a7229 */ /* 0x000fcc000000000a */
[----:B------:R1:W2:Y:S05]  /*1440*/  F2F.F32.F64 R29, R10 ;  /* 0x0000000a001d7310 */ /* 0x0002aa0000301000 */
.L_x_69:
[----:B------:R-:W1:Y:S01]  /*1450*/  LDCU.64 UR16, c[0x0][0x390] ;  /* 0x00007200ff1077ac */ /* 0x000e620008000a00 */
[----:B------:R-:W-:Y:S01]  /*1460*/  IADD3 R2, P1, PT, R14, UR5, RZ ;  /* 0x000000050e027c10 */ /* 0x000fe2000ff3e0ff */
[----:B--234-:R-:W-:Y:S01]  /*1470*/  FMUL R29, R0, R29 ;  /* 0x0000001d001d7220 */ /* 0x01cfe20000400000 */
[----:B------:R-:W2:Y:S02]  /*1480*/  LDCU.64 UR18, c[0x0][0x3a8] ;  /* 0x00007500ff1277ac */ /* 0x000ea40008000a00 */
[----:B0-----:R-:W-:Y:S01]  /*1490*/  IADD3.X R23, PT, PT, R7, UR6, RZ, P1, !PT ;  /* 0x0000000607177c10 */ /* 0x001fe20008ffe4ff */
[----:B------:R-:W-:Y:S01]  /*14a0*/  FADD R3, R3, R29 ;  /* 0x0000001d03037221 */ /* 0x000fe20000000000 */
[----:B-1----:R-:W-:Y:S01]  /*14b0*/  IMAD.U32 R10, RZ, RZ, UR16 ;  /* 0x00000010ff0a7e24 */ /* 0x002fe2000f8e00ff */
[----:B------:R-:W-:-:S03]  /*14c0*/  MOV R11, UR17 ;  /* 0x00000011000b7c02 */ /* 0x000fc60008000f00 */
[-C--:B------:R-:W-:Y:S02]  /*14d0*/  IMAD R24, R23, R10.reuse, RZ ;  /* 0x0000000a17187224 */ /* 0x080fe400078e02ff */
[----:B--2---:R-:W-:Y:S02]  /*14e0*/  IMAD.U32 R27, RZ, RZ, UR18 ;  /* 0x00000012ff1b7e24 */ /* 0x004fe4000f8e00ff */
[----:B------:R-:W-:-:S04]  /*14f0*/  IMAD.WIDE.U32 R22, R2, R10, RZ ;  /* 0x0000000a02167225 */ /* 0x000fc800078e00ff */
[----:B------:R-:W-:Y:S01]  /*1500*/  IMAD R25, R2, R11, R24 ;  /* 0x0000000b02197224 */ /* 0x000fe200078e0218 */
[----:B------:R-:W-:Y:S01]  /*1510*/  LEA R24, P1, R22, R27, 0x2 ;  /* 0x0000001b16187211 */ /* 0x000fe200078210ff */
[----:B------:R-:W-:-:S03]  /*1520*/  IMAD.U32 R2, RZ, RZ, UR19 ;  /* 0x00000013ff027e24 */ /* 0x000fc6000f8e00ff */
[----:B------:R-:W-:-:S04]  /*1530*/  IADD3 R25, PT, PT, R23, R25, RZ ;  /* 0x0000001917197210 */ /* 0x000fc80007ffe0ff */
[----:B------:R-:W-:-:S05]  /*1540*/  LEA.HI.X R25, R22, R2, R25, 0x2, P1 ;  /* 0x0000000216197211 */ /* 0x000fca00008f1419 */
[----:B------:R1:W-:Y:S02]  /*1550*/  STG.E desc[UR10][R24.64], R29 ;  /* 0x0000001d18007986 */ /* 0x0003e4000c10190a */
.L_x_67:
[----:B------:R-:W-:Y:S05]  /*1560*/  BSYNC.RECONVERGENT B0 ;  /* 0x0000000000007941 */ /* 0x000fea0003800200 */
.L_x_65:
[----:B------:R-:W-:-:S04]  /*1570*/  UISETP.NE.U32.AND UP0, UPT, UR12, 0x1, UPT ;  /* 0x000000010c00788c */ /* 0x000fc8000bf05070 */
[----:B------:R-:W-:-:S09]  /*1580*/  UISETP.NE.AND.EX UP0, UPT, URZ, URZ, UPT, UP0 ;  /* 0x000000ffff00728c */ /* 0x000fd2000bf05300 */
[----:B------:R-:W-:Y:S05]  /*1590*/  BRA.U !UP0, `(.L_x_64) ;  /* 0x0000002d08887547 */ /* 0x000fea000b800000 */
[----:B------:R-:W-:Y:S01]  /*15a0*/  VIADD R26, R9, 0x1 ;  /* 0x00000001091a7836 */ /* 0x000fe20000000000 */
[----:B------:R-:W-:Y:S01]  /*15b0*/  UIADD3 UR6, UPT, UPT, UR5, 0x1, URZ ;  /* 0x0000000105067890 */ /* 0x000fe2000fffe0ff */
[----:B------:R-:W-:Y:S03]  /*15c0*/  BSSY.RECONVERGENT B0, `(.L_x_70) ;  /* 0x0000022000007945 */ /* 0x000fe60003800200 */
[----:B------:R-:W-:-:S04]  /*15d0*/  ISETP.GE.AND P1, PT, R26, UR7, PT ;  /* 0x000000071a007c0c */ /* 0x000fc8000bf26270 */
[----:B------:R-:W-:-:S13]  /*15e0*/  ISETP.GT.AND P1, PT, R26, -0x1, !P1 ;  /* 0xffffffff1a00780c */ /* 0x000fda0004f24270 */
[----:B------:R-:W-:Y:S05]  /*15f0*/  @P0 BRA P1, `(.L_x_71) ;  /* 0x0000000000280947 */ /* 0x000fea0000800000 */
[----:B-1----:R-:W-:-:S05]  /*1600*/  IADD3 R24, P1, PT, R14, UR6, RZ ;  /* 0x000000060e187c10 */ /* 0x002fca000ff3e0ff */
[----:B0-----:R-:W-:-:S04]  /*1610*/  IMAD.X R23, RZ, RZ, R7, P1 ;  /* 0x000000ffff177224 */ /* 0x001fc800008e0607 */
[-C--:B------:R-:W-:Y:S02]  /*1620*/  IMAD R25, R23, R10.reuse, RZ ;  /* 0x0000000a17197224 */ /* 0x080fe400078e02ff */
[----:B------:R-:W-:-:S04]  /*1630*/  IMAD.WIDE.U32 R22, R24, R10, RZ ;  /* 0x0000000a18167225 */ /* 0x000fc800078e00ff */
[----:B------:R-:W-:Y:S01]  /*1640*/  IMAD R25, R24, R11, R25 ;  /* 0x0000000b18197224 */ /* 0x000fe200078e0219 */
[----:B------:R-:W-:-:S04]  /*1650*/  LEA R24, P1, R22, R27, 0x2 ;  /* 0x0000001b16187211 */ /* 0x000fc800078210ff */
[----:B------:R-:W-:-:S04]  /*1660*/  IADD3 R23, PT, PT, R23, R25, RZ ;  /* 0x0000001917177210 */ /* 0x000fc80007ffe0ff */
[----:B------:R-:W-:-:S05]  /*1670*/  LEA.HI.X R25, R22, R2, R23, 0x2, P1 ;  /* 0x0000000216197211 */ /* 0x000fca00008f1417 */
[----:B------:R1:W-:Y:S01]  /*1680*/  STG.E desc[UR10][R24.64], RZ ;  /* 0x000000ff18007986 */ /* 0x0003e2000c10190a */
[----:B------:R-:W-:Y:S05]  /*1690*/  BRA `(.L_x_72) ;  /* 0x0000000000507947 */ /* 0x000fea0003800000 */
.L_x_71:
[----:B------:R-:W-:Y:S02]  /*16a0*/  UISETP.NE.U32.AND UP0, UPT, UR9, UR6, UPT ;  /* 0x000000060900728c */ /* 0x000fe4000bf05070 */
[----:B-1----:R-:W-:Y:S01]  /*16b0*/  IADD3 R24, P1, PT, R14, UR6, RZ ;  /* 0x000000060e187c10 */ /* 0x002fe2000ff3e0ff */
[----:B------:R-:W-:Y:S01]  /*16c0*/  IMAD.MOV.U32 R31, RZ, RZ, 0x3f800000 ;  /* 0x3f800000ff1f7424 */ /* 0x000fe200078e00ff */
[----:B------:R-:W-:-:S03]  /*16d0*/  UISETP.NE.AND.EX UP0, UPT, UR15, URZ, UPT, UP0 ;  /* 0x000000ff0f00728c */ /* 0x000fc6000bf05300 */
[----:B0-----:R-:W-:-:S03]  /*16e0*/  IMAD.X R23, RZ, RZ, R7, P1 ;  /* 0x000000ffff177224 */ /* 0x001fc600008e0607 */
[----:B------:R-:W-:Y:S01]  /*16f0*/  PLOP3.LUT P2, PT, PT, PT, UP0, 0x80, 0x8 ;  /* 0x000000000008781c */ /* 0x000fe20003f4f008 */
[-C--:B------:R-:W-:Y:S02]  /*1700*/  IMAD R25, R23, R10.reuse, RZ ;  /* 0x0000000a17197224 */ /* 0x080fe400078e02ff */
[----:B------:R-:W-:-:S04]  /*1710*/  IMAD.WIDE.U32 R22, R24, R10, RZ ;  /* 0x0000000a18167225 */ /* 0x000fc800078e00ff */
[----:B------:R-:W-:Y:S01]  /*1720*/  IMAD R25, R24, R11, R25 ;  /* 0x0000000b18197224 */ /* 0x000fe200078e0219 */
[----:B------:R-:W-:-:S04]  /*1730*/  LEA R24, P1, R22, R27, 0x2 ;  /* 0x0000001b16187211 */ /* 0x000fc800078210ff */
[----:B------:R-:W-:Y:S02]  /*1740*/  IADD3 R25, PT, PT, R23, R25, RZ ;  /* 0x0000001917197210 */ /* 0x000fe40007ffe0ff */
[----:B------:R-:W-:Y:S02]  /*1750*/  @!P2 I2FP.F32.U32 R26, R26 ;  /* 0x0000001a001aa245 */ /* 0x000fe40000201000 */
[----:B------:R-:W-:Y:S02]  /*1760*/  LEA.HI.X R25, R22, R2, R25, 0x2, P1 ;  /* 0x0000000216197211 */ /* 0x000fe400008f1419 */
[----:B------:R-:W0:Y:S02]  /*1770*/  @!P2 F2F.F64.F32 R28, R26 ;  /* 0x0000001a001ca310 */ /* 0x000e240000201800 */
[----:B0-----:R-:W-:-:S08]  /*1780*/  @!P2 DADD R28, R28, -0.5 ;  /* 0xbfe000001c1ca429 */ /* 0x001fd00000000000 */
[----:B------:R-:W-:-:S06]  /*1790*/  @!P2 DADD R28, R12, -R28 ;  /* 0x000000000c1ca229 */ /* 0x000fcc000000081c */
[----:B------:R-:W3:Y:S02]  /*17a0*/  @!P2 F2F.F32.F64 R31, R28 ;  /* 0x0000001c001fa310 */ /* 0x000ee40000301000 */
[----:B---3--:R-:W-:-:S04]  /*17b0*/  FMUL R31, R0, R31 ;  /* 0x0000001f001f7220 */ /* 0x008fc80000400000 */
[----:B------:R-:W-:Y:S01]  /*17c0*/  FADD R3, R3, R31 ;  /* 0x0000001f03037221 */ /* 0x000fe20000000000 */
[----:B------:R0:W-:Y:S06]  /*17d0*/  STG.E desc[UR10][R24.64], R31 ;  /* 0x0000001f18007986 */ /* 0x0001ec000c10190a */
.L_x_72:
[----:B------:R-:W-:Y:S05]  /*17e0*/  BSYNC.RECONVERGENT B0 ;  /* 0x0000000000007941 */ /* 0x000fea0003800200 */
.L_x_70:
        /* <DEDUP_REMOVED lines=9> */
[----:B---3--:R-:W-:-:S05]  /*1880*/  IADD3 R0, P0, PT, R14, UR5, RZ ;  /* 0x000000050e007c10 */ /* 0x008fca000ff1e0ff */
[----:B------:R-:W-:Y:S02]  /*1890*/  IMAD.X R9, RZ, RZ, R7, P0 ;  /* 0x000000ffff097224 */ /* 0x000fe400000e0607 */
[----:B------:R-:W-:-:S04]  /*18a0*/  IMAD.WIDE.U32 R22, R0, R10, RZ ;  /* 0x0000000a00167225 */ /* 0x000fc800078e00ff */
[----:B------:R-:W-:Y:S01]  /*18b0*/  IMAD R9, R9, R10, RZ ;  /* 0x0000000a09097224 */ /* 0x000fe200078e02ff */
[----:B------:R-:W-:-:S03]  /*18c0*/  LEA R10, P0, R22, R27, 0x2 ;  /* 0x0000001b160a7211 */ /* 0x000fc600078010ff */
[----:B------:R-:W-:-:S05]  /*18d0*/  IMAD R9, R0, R11, R9 ;  /* 0x0000000b00097224 */ /* 0x000fca00078e0209 */
[----:B------:R-:W-:-:S04]  /*18e0*/  IADD3 R9, PT, PT, R23, R9, RZ ;  /* 0x0000000917097210 */ /* 0x000fc80007ffe0ff */
[----:B------:R-:W-:-:S05]  /*18f0*/  LEA.HI.X R11, R22, R2, R9, 0x2, P0 ;  /* 0x00000002160b7211 */ /* 0x000fca00000f1409 */
[----:B------:R2:W-:Y:S01]  /*1900*/  STG.E desc[UR10][R10.64], RZ ;  /* 0x000000ff0a007986 */ /* 0x0005e2000c10190a */
[----:B------:R-:W-:Y:S05]  /*1910*/  BRA `(.L_x_75) ;  /* 0x0000000000507947 */ /* 0x000fea0003800000 */
.L_x_74:
[----:B------:R-:W-:Y:S02]  /*1920*/  UISETP.NE.U32.AND UP0, UPT, UR9, UR5, UPT ;  /* 0x000000050900728c */ /* 0x000fe4000bf05070 */
[----:B------:R-:W-:Y:S02]  /*1930*/  IADD3 R28, P0, PT, R14, UR5, RZ ;  /* 0x000000050e1c7c10 */ /* 0x000fe4000ff1e0ff */
[----:B------:R-:W-:-:S03]  /*1940*/  UISETP.NE.AND.EX UP0, UPT, UR15, URZ, UPT, UP0 ;  /* 0x000000ff0f00728c */ /* 0x000fc6000bf05300 */
[----:B01----:R-:W-:-:S03]  /*1950*/  IMAD.X R25, RZ, RZ, R7, P0 ;  /* 0x000000ffff197224 */ /* 0x003fc600000e0607 */
[----:B------:R-:W-:Y:S01]  /*1960*/  PLOP3.LUT P1, PT, PT, PT, UP0, 0x80, 0x8 ;  /* 0x000000000008781c */ /* 0x000fe20003f2f008 */
[-C--:B------:R-:W-:Y:S02]  /*1970*/  IMAD R29, R25, R10.reuse, RZ ;  /* 0x0000000a191d7224 */ /* 0x080fe400078e02ff */
[----:B------:R-:W-:-:S04]  /*1980*/  IMAD.WIDE.U32 R24, R28, R10, RZ ;  /* 0x0000000a1c187225 */ /* 0x000fc800078e00ff */
[----:B------:R-:W-:Y:S01]  /*1990*/  IMAD R29, R28, R11, R29 ;  /* 0x0000000b1c1d7224 */ /* 0x000fe200078e021d */
[----:B------:R-:W-:-:S04]  /*19a0*/  LEA R10, P0, R24, R27, 0x2 ;  /* 0x0000001b180a7211 */ /* 0x000fc800078010ff */
[----:B------:R-:W-:Y:S02]  /*19b0*/  IADD3 R29, PT, PT, R25, R29, RZ ;  /* 0x0000001d191d7210 */ /* 0x000fe40007ffe0ff */
[----:B------:R-:W-:Y:S01]  /*19c0*/  @!P1 I2FP.F32.U32 R26, R9 ;  /* 0x00000009001a9245 */ /* 0x000fe20000201000 */
[----:B------:R-:W-:Y:S01]  /*19d0*/  IMAD.MOV.U32 R9, RZ, RZ, 0x3f800000 ;  /* 0x3f800000ff097424 */ /* 0x000fe200078e00ff */
        /* <DEDUP_REMOVED lines=8> */
.L_x_75:
[----:B------:R-:W-:Y:S05]  /*1a60*/  BSYNC.RECONVERGENT B0 ;  /* 0x0000000000007941 */ /* 0x000fea0003800200 */
.L_x_73:
[----:B------:R-:W-:Y:S05]  /*1a70*/  BRA `(.L_x_64) ;  /* 0x0000002800507947 */ /* 0x000fea0003800000 */
.L_x_45:
[----:B------:R-:W-:Y:S01]  /*1a80*/  UISETP.NE.U32.AND UP0, UPT, UR9, UR4, UPT ;  /* 0x000000040900728c */ /* 0x000fe2000bf05070 */
[----:B------:R-:W-:Y:S03]  /*1a90*/  BSSY.RECONVERGENT B0, `(.L_x_64) ;  /* 0x0000292000007945 */ /* 0x000fe60003800200 */
[----:B------:R-:W-:-:S09]  /*1aa0*/  UISETP.NE.AND.EX UP0, UPT, UR15, UR7, UPT, UP0 ;  /* 0x000000070f00728c */ /* 0x000fd2000bf05300 */
[----:B------:R-:W-:Y:S05]  /*1ab0*/  BRA.U UP0, `(.L_x_76) ;  /* 0x0000001500347547 */ /* 0x000fea000b800000 */
[----:B------:R-:W-:Y:S01]  /*1ac0*/  UISETP.GE.U32.AND UP0, UPT, UR9, 0x3, UPT ;  /* 0x000000030900788c */ /* 0x000fe2000bf06070 */
[----:B------:R-:W-:Y:S01]  /*1ad0*/  UMOV UR5, URZ ;  /* 0x000000ff00057c82 */ /* 0x000fe20008000000 */
[----:B------:R-:W-:Y:S02]  /*1ae0*/  UMOV UR6, URZ ;  /* 0x000000ff00067c82 */ /* 0x000fe40008000000 */
[----:B------:R-:W-:-:S09]  /*1af0*/  UISETP.GE.U32.AND.EX UP0, UPT, UR15, URZ, UPT, UP0 ;  /* 0x000000ff0f00728c */ /* 0x000fd2000bf06100 */
[----:B------:R-:W-:Y:S05]  /*1b00*/  BRA.U !UP0, `(.L_x_77) ;  /* 0x0000000908dc7547 */ /* 0x000fea000b800000 */
[----:B------:R-:W-:Y:S01]  /*1b10*/  BSSY.RECONVERGENT B1, `(.L_x_78) ;  /* 0x00000b5000017945 */ /* 0x000fe20003800200 */
[----:B------:R-:W-:Y:S01]  /*1b20*/  CS2R R10, SRZ ;  /* 0x00000000000a7805 */ /* 0x000fe2000001ff00 */
[----:B------:R-:W2:Y:S01]  /*1b30*/  LDCU UR6, c[0x0][0x394] ;  /* 0x00007280ff0677ac */ /* 0x000ea20008000800 */
[----:B------:R-:W3:Y:S01]  /*1b40*/  LDCU.64 UR18, c[0x0][0x390] ;  /* 0x00007200ff1277ac */ /* 0x000ee20008000a00 */
[----:B------:R-:W4:Y:S01]  /*1b50*/  LDCU.64 UR20, c[0x0][0x3a8] ;  /* 0x00007500ff1477ac */ /* 0x000f220008000a00 */
[----:B------:R-:W0:Y:S03]  /*1b60*/  LDCU.64 UR16, c[0x0][0x390] ;  /* 0x00007200ff1077ac */ /* 0x000e260008000a00 */
.L_x_94:
[----:B0-----:R-:W5:Y:S01]  /*1b70*/  LDC R28, c[0x0][0x384] ;  /* 0x0000e100ff1c7b82 */ /* 0x001f620000000800 */
[----:B------:R-:W-:Y:S01]  /*1b80*/  IMAD.IADD R29, R4, 0x1, R11 ;  /* 0x00000001041d7824 */ /* 0x000fe200078e020b */
[----:B------:R-:W-:Y:S04]  /*1b90*/  BSSY.RECONVERGENT B2, `(.L_x_79) ;  /* 0x0000039000027945 */ /* 0x000fe80003800200 */
[----:B-----5:R-:W-:-:S04]  /*1ba0*/  ISETP.GE.AND P1, PT, R29, R28, PT ;  /* 0x0000001c1d00720c */ /* 0x020fc80003f26270 */
[----:B------:R-:W-:-:S13]  /*1bb0*/  ISETP.GT.AND P1, PT, R29, -0x1, !P1 ;  /* 0xffffffff1d00780c */ /* 0x000fda0004f24270 */
[----:B--2---:R-:W-:Y:S05]  /*1bc0*/  @P0 BRA P1, `(.L_x_80) ;  /* 0x0000000000400947 */ /* 0x004fea0000800000 */
[----:B------:R-:W-:Y:S01]  /*1bd0*/  IADD3 R0, P1, PT, R11, R14, RZ ;  /* 0x0000000e0b007210 */ /* 0x000fe20007f3e0ff */
[----:B0-----:R-:W-:Y:S01]  /*1be0*/  IMAD.U32 R31, RZ, RZ, UR16 ;  /* 0x00000010ff1f7e24 */ /* 0x001fe2000f8e00ff */
[----:B------:R-:W-:Y:S01]  /*1bf0*/  MOV R33, UR17 ;  /* 0x0000001100217c02 */ /* 0x000fe20008000f00 */
[----:B---3--:R-:W-:Y:S01]  /*1c00*/  IMAD.U32 R22, RZ, RZ, UR18 ;  /* 0x00000012ff167e24 */ /* 0x008fe2000f8e00ff */
[----:B------:R-:W-:Y:S01]  /*1c10*/  IADD3.X R2, PT, PT, R10, R7, RZ, P1, !PT ;  /* 0x000000070a027210 */ /* 0x000fe20000ffe4ff */
[----:B------:R-:W-:-:S04]  /*1c20*/  IMAD.U32 R23, RZ, RZ, UR19 ;  /* 0x00000013ff177e24 */ /* 0x000fc8000f8e00ff */
[-C--:B------:R-:W-:Y:S02]  /*1c30*/  IMAD R24, R2, R31.reuse, RZ ;  /* 0x0000001f02187224 */ /* 0x080fe400078e02ff */
[----:B----4-:R-:W-:Y:S02]  /*1c40*/  IMAD.U32 R2, RZ, RZ, UR20 ;  /* 0x00000014ff027e24 */ /* 0x010fe4000f8e00ff */
[----:B------:R-:W-:-:S04]  /*1c50*/  IMAD.WIDE.U32 R26, R0, R31, R22 ;  /* 0x0000001f001a7225 */ /* 0x000fc800078e0016 */
[----:B------:R-:W-:Y:S01]  /*1c60*/  IMAD R25, R0, R33, R24 ;  /* 0x0000002100197224 */ /* 0x000fe200078e0218 */
[----:B------:R-:W-:Y:S01]  /*1c70*/  LEA R24, P1, R26, R2, 0x2 ;  /* 0x000000021a187211 */ /* 0x000fe200078210ff */
[----:B------:R-:W-:-:S03]  /*1c80*/  IMAD.U32 R0, RZ, RZ, UR21 ;  /* 0x00000015ff007e24 */ /* 0x000fc6000f8e00ff */
[----:B------:R-:W-:-:S04]  /*1c90*/  IADD3 R25, PT, PT, R27, R25, RZ ;  /* 0x000000191b197210 */ /* 0x000fc80007ffe0ff */
[----:B------:R-:W-:-:S05]  /*1ca0*/  LEA.HI.X R25, R26, R0, R25, 0x2, P1 ;  /* 0x000000001a197211 */ /* 0x000fca00008f1419 */
[----:B------:R0:W-:Y:S01]  /*1cb0*/  STG.E desc[UR10][R24.64+-0x4], RZ ;  /* 0xfffffcff18007986 */ /* 0x0001e2000c10190a */
[----:B------:R-:W-:Y:S05]  /*1cc0*/  BRA `(.L_x_81) ;  /* 0x0000000000947947 */ /* 0x000fea0003800000 */
.L_x_80:
        /* <DEDUP_REMOVED lines=12> */
[----:B------:R0:W0:Y:S01]  /*1d90*/  F2F.F32.F64 R30, R22 ;  /* 0x00000016001e7310 */ /* 0x0000220000301000 */
[----:B------:R-:W-:Y:S05]  /*1da0*/  BRA `(.L_x_84) ;  /* 0x0000000000147947 */ /* 0x000fea0003800000 */
.L_x_83:
[----:B------:R-:W-:-:S04]  /*1db0*/  I2FP.F32.U32 R0, R29 ;  /* 0x0000001d00007245 */ /* 0x000fc80000201000 */
[----:B0-----:R-:W0:Y:S02]  /*1dc0*/  F2F.F64.F32 R22, R0 ;  /* 0x0000000000167310 */ /* 0x001e240000201800 */
[----:B0-----:R-:W-:-:S08]  /*1dd0*/  DADD R22, R22, 0.5 ;  /* 0x3fe0000016167429 */ /* 0x001fd00000000000 */
[----:B------:R-:W-:-:S06]  /*1de0*/  DADD R22, R16, R22 ;  /* 0x0000000010167229 */ /* 0x000fcc0000000016 */
[----:B------:R0:W0:Y:S05]  /*1df0*/  F2F.F32.F64 R30, R22 ;  /* 0x00000016001e7310 */ /* 0x00002a0000301000 */
.L_x_84:
[----:B0-234-:R-:W-:Y:S05]  /*1e00*/  BSYNC.RECONVERGENT B3 ;  /* 0x0000000000037941 */ /* 0x01dfea0003800200 */
.L_x_82:
[----:B------:R-:W-:Y:S01]  /*1e10*/  IADD3 R0, P1, PT, R11, R14, RZ ;  /* 0x0000000e0b007210 */ /* 0x000fe20007f3e0ff */
[----:B------:R-:W-:Y:S01]  /*1e20*/  IMAD.U32 R31, RZ, RZ, UR16 ;  /* 0x00000010ff1f7e24 */ /* 0x000fe2000f8e00ff */
[----:B------:R-:W-:Y:S01]  /*1e30*/  MOV R33, UR17 ;  /* 0x0000001100217c02 */ /* 0x000fe20008000f00 */
[----:B------:R-:W-:Y:S01]  /*1e40*/  IMAD.U32 R22, RZ, RZ, UR18 ;  /* 0x00000012ff167e24 */ /* 0x000fe2000f8e00ff */
[----:B------:R-:W-:Y:S01]  /*1e50*/  IADD3.X R2, PT, PT, R10, R7, RZ, P1, !PT ;  /* 0x000000070a027210 */ /* 0x000fe20000ffe4ff */
[----:B------:R-:W-:Y:S02]  /*1e60*/  IMAD.U32 R23, RZ, RZ, UR19 ;  /* 0x00000013ff177e24 */ /* 0x000fe4000f8e00ff */
[----:B-1----:R-:W-:Y:S02]  /*1e70*/  FMUL R30, R9, R30 ;  /* 0x0000001e091e7220 */ /* 0x002fe40000400000 */
[-C--:B------:R-:W-:Y:S02]  /*1e80*/  IMAD R2, R2, R31.reuse, RZ ;  /* 0x0000001f02027224 */ /* 0x080fe400078e02ff */
[----:B------:R-:W-:Y:S01]  /*1e90*/  FADD R3, R3, R30 ;  /* 0x0000001e03037221 */ /* 0x000fe20000000000 */
[----:B------:R-:W-:-:S04]  /*1ea0*/  IMAD.WIDE.U32 R26, R0, R31, R22 ;  /* 0x0000001f001a7225 */ /* 0x000fc800078e0016 */
[----:B------:R-:W-:Y:S02]  /*1eb0*/  IMAD R25, R0, R33, R2 ;  /* 0x0000002100197224 */ /* 0x000fe400078e0202 */
[----:B------:R-:W-:Y:S02]  /*1ec0*/  IMAD.U32 R2, RZ, RZ, UR20 ;  /* 0x00000014ff027e24 */ /* 0x000fe4000f8e00ff */
[----:B------:R-:W-:Y:S01]  /*1ed0*/  IMAD.U32 R0, RZ, RZ, UR21 ;  /* 0x00000015ff007e24 */ /* 0x000fe2000f8e00ff */
[----:B------:R-:W-:Y:S02]  /*1ee0*/  IADD3 R25, PT, PT, R27, R25, RZ ;  /* 0x000000191b197210 */ /* 0x000fe40007ffe0ff */
[----:B------:R-:W-:-:S04]  /*1ef0*/  LEA R24, P1, R26, R2, 0x2 ;  /* 0x000000021a187211 */ /* 0x000fc800078210ff */
[----:B------:R-:W-:-:S05]  /*1f00*/  LEA.HI.X R25, R26, R0, R25, 0x2, P1 ;  /* 0x000000001a197211 */ /* 0x000fca00008f1419 */
[----:B------:R3:W-:Y:S04]  /*1f10*/  STG.E desc[UR10][R24.64+-0x4], R30 ;  /* 0xfffffc1e18007986 */ /* 0x0007e8000c10190a */
.L_x_81:
[----:B--2---:R-:W-:Y:S05]  /*1f20*/  BSYNC.RECONVERGENT B2 ;  /* 0x0000000000027941 */ /* 0x004fea0003800200 */
.L_x_79:
[----:B------:R-:W-:Y:S01]  /*1f30*/  VIADD R27, R29, 0x1 ;  /* 0x000000011d1b7836 */ /* 0x000fe20000000000 */
[----:B------:R-:W-:Y:S01]  /*1f40*/  BSSY.RECONVERGENT B2, `(.L_x_85) ;  /* 0x0000023000027945 */ /* 0x000fe20003800200 */
[----:B0--3--:R-:W-:-:S03]  /*1f50*/  VIADD R24, R11, 0x1 ;  /* 0x000000010b187836 */ /* 0x009fc60000000000 */
[C---:B------:R-:W-:Y:S02]  /*1f60*/  ISETP.GE.AND P1, PT, R27.reuse, R28, PT ;  /* 0x0000001c1b00720c */ /* 0x040fe40003f26270 */
[----:B------:R-:W-:Y:S02]  /*1f70*/  LOP3.LUT R25, R24, 0xfffffffd, RZ, 0xc0, !PT ;  /* 0xfffffffd18197812 */ /* 0x000fe400078ec0ff */
[----:B------:R-:W-:-:S13]  /*1f80*/  ISETP.GT.AND P1, PT, R27, -0x1, !P1 ;  /* 0xffffffff1b00780c */ /* 0x000fda0004f24270 */
[----:B------:R-:W-:Y:S05]  /*1f90*/  @P0 BRA P1, `(.L_x_86) ;  /* 0x0000000000280947 */ /* 0x000fea0000800000 */
[----:B------:R-:W-:-:S04]  /*1fa0*/  IADD3 R24, P1, PT, R25, R14, RZ ;  /* 0x0000000e19187210 */ /* 0x000fc80007f3e0ff */
[----:B------:R-:W-:-:S05]  /*1fb0*/  IADD3.X R26, PT, PT, RZ, R7, RZ, P1, !PT ;  /* 0x00000007ff1a7210 */ /* 0x000fca0000ffe4ff */
[-C--:B------:R-:W-:Y:S02]  /*1fc0*/  IMAD R25, R26, R31.reuse, RZ ;  /* 0x0000001f1a197224 */ /* 0x080fe400078e02ff */
[----:B------:R-:W-:-:S04]  /*1fd0*/  IMAD.WIDE.U32 R26, R24, R31, R22 ;  /* 0x0000001f181a7225 */ /* 0x000fc800078e0016 */
[----:B------:R-:W-:Y:S01]  /*1fe0*/  IMAD R25, R24, R33, R25 ;  /* 0x0000002118197224 */ /* 0x000fe200078e0219 */
[----:B------:R-:W-:-:S03]  /*1ff0*/  LEA R24, P1, R26, R2, 0x2 ;  /* 0x000000021a187211 */ /* 0x000fc600078210ff */
[----:B------:R-:W-:-:S05]  /*2000*/  IMAD.IADD R25, R27, 0x1, R25 ;  /* 0x000000011b197824 */ /* 0x000fca00078e0219 */
[----:B------:R-:W-:-:S05]  /*2010*/  LEA.HI.X R25, R26, R0, R25, 0x2, P1 ;  /* 0x000000001a197211 */ /* 0x000fca00008f1419 */
[----:B------:R2:W-:Y:S01]  /*2020*/  STG.E desc[UR10][R24.64+-0x4], RZ ;  /* 0xfffffcff18007986 */ /* 0x0005e2000c10190a */
[----:B------:R-:W-:Y:S05]  /*2030*/  BRA `(.L_x_87) ;  /* 0x00000000004c7947 */ /* 0x000fea0003800000 */
.L_x_86:
[C---:B------:R-:W-:Y:S01]  /*2040*/  ISETP.NE.U32.AND P1, PT, R25.reuse, UR9, PT ;  /* 0x0000000919007c0c */ /* 0x040fe2000bf25070 */
[----:B------:R-:W-:Y:S01]  /*2050*/  IMAD.MOV.U32 R30, RZ, RZ, 0x3f800000 ;  /* 0x3f800000ff1e7424 */ /* 0x000fe200078e00ff */
[----:B------:R-:W-:Y:S02]  /*2060*/  IADD3 R24, P2, PT, R25, R14, RZ ;  /* 0x0000000e19187210 */ /* 0x000fe40007f5e0ff */
[----:B------:R-:W-:Y:S02]  /*2070*/  ISETP.NE.AND.EX P1, PT, RZ, UR15, PT, P1 ;  /* 0x0000000fff007c0c */ /* 0x000fe4000bf25310 */
[----:B------:R-:W-:-:S05]  /*2080*/  IADD3.X R32, PT, PT, RZ, R7, RZ, P2, !PT ;  /* 0x00000007ff207210 */ /* 0x000fca00017fe4ff */
[----:B------:R-:W-:-:S06]  /*2090*/  IMAD R32, R32, R31, RZ ;  /* 0x0000001f20207224 */ /* 0x000fcc00078e02ff */
[----:B------:R-:W-:Y:S01]  /*20a0*/  @!P1 I2FP.F32.U32 R26, R27 ;  /* 0x0000001b001a9245 */ /* 0x000fe20000201000 */
[C---:B------:R-:W-:Y:S02]  /*20b0*/  IMAD R27, R24.reuse, R33, R32 ;  /* 0x00000021181b7224 */ /* 0x040fe400078e0220 */
[----:B------:R-:W-:Y:S01]  /*20c0*/  IMAD.WIDE.U32 R24, R24, R31, R22 ;  /* 0x0000001f18187225 */ /* 0x000fe200078e0016 */
[----:B------:R-:W0:Y:S03]  /*20d0*/  @!P1 F2F.F64.F32 R34, R26 ;  /* 0x0000001a00229310 */ /* 0x000e260000201800 */
[----:B------:R-:W-:Y:S01]  /*20e0*/  IMAD.IADD R27, R25, 0x1, R27 ;  /* 0x00000001191b7824 */ /* 0x000fe200078e021b */
[----:B0-----:R-:W-:-:S08]  /*20f0*/  @!P1 DADD R34, R34, -0.5 ;  /* 0xbfe0000022229429 */ /* 0x001fd00000000000 */
[----:B------:R-:W-:-:S06]  /*2100*/  @!P1 DADD R34, R12, -R34 ;  /* 0x000000000c229229 */ /* 0x000fcc0000000822 */
[----:B------:R-:W1:Y:S01]  /*2110*/  @!P1 F2F.F32.F64 R30, R34 ;  /* 0x00000022001e9310 */ /* 0x000e620000301000 */
[----:B------:R-:W-:-:S04]  /*2120*/  LEA R26, P1, R24, R2, 0x2 ;  /* 0x00000002181a7211 */ /* 0x000fc800078210ff */
[----:B------:R-:W-:Y:S01]  /*2130*/  LEA.HI.X R27, R24, R0, R27, 0x2, P1 ;  /* 0x00000000181b7211 */ /* 0x000fe200008f141b */
[----:B-1----:R-:W-:-:S04]  /*2140*/  FMUL R30, R9, R30 ;  /* 0x0000001e091e7220 */ /* 0x002fc80000400000 */
[----:B------:R-:W-:Y:S01]  /*2150*/  FADD R3, R3, R30 ;  /* 0x0000001e03037221 */ /* 0x000fe20000000000 */
[----:B------:R0:W-:Y:S06]  /*2160*/  STG.E desc[UR10][R26.64+-0x4], R30 ;  /* 0xfffffc1e1a007986 */ /* 0x0001ec000c10190a */
.L_x_87:
[----:B------:R-:W-:Y:S05]  /*2170*/  BSYNC.RECONVERGENT B2 ;  /* 0x0000000000027941 */ /* 0x000fea0003800200 */
.L_x_85:
[----:B0-----:R-:W-:Y:S01]  /*2180*/  VIADD R27, R29, 0x2 ;  /* 0x000000021d1b7836 */ /* 0x001fe20000000000 */
[----:B--2---:R-:W-:Y:S01]  /*2190*/  IADD3 R24, PT, PT, R11, 0x2, RZ ;  /* 0x000000020b187810 */ /* 0x004fe20007ffe0ff */
[----:B------:R-:W-:Y:S03]  /*21a0*/  BSSY.RECONVERGENT B2, `(.L_x_88) ;  /* 0x0000022000027945 */ /* 0x000fe60003800200 */
[C---:B------:R-:W-:Y:S02]  /*21b0*/  ISETP.GE.AND P1, PT, R27.reuse, R28, PT ;  /* 0x0000001c1b00720c */ /* 0x040fe40003f26270 */
[----:B------:R-:W-:Y:S02]  /*21c0*/  LOP3.LUT R25, R24, 0xfffffffe, RZ, 0xc0, !PT ;  /* 0xfffffffe18197812 */ /* 0x000fe400078ec0ff */
[----:B------:R-:W-:-:S13]  /*21d0*/  ISETP.GT.AND P1, PT, R27, -0x1, !P1 ;  /* 0xffffffff1b00780c */ /* 0x000fda0004f24270 */
[----:B------:R-:W-:Y:S05]  /*21e0*/  @P0 BRA P1, `(.L_x_89) ;  /* 0x0000000000280947 */ /* 0x000fea0000800000 */
[----:B------:R-:W-:-:S05]  /*21f0*/  IADD3 R24, P1, PT, R25, R14, RZ ;  /* 0x0000000e19187210 */ /* 0x000fca0007f3e0ff */
[----:B------:R-:W-:-:S04]  /*2200*/  IMAD.X R26, RZ, RZ, R7, P1 ;  /* 0x000000ffff1a7224 */ /* 0x000fc800008e0607 */
        /* <DEDUP_REMOVED lines=8> */
.L_x_89:
[C---:B------:R-:W-:Y:S02]  /*2290*/  ISETP.NE.U32.AND P1, PT, R25.reuse, UR9, PT ;  /* 0x0000000919007c0c */ /* 0x040fe4000bf25070 */
[----:B------:R-:W-:Y:S02]  /*22a0*/  IADD3 R24, P2, PT, R25, R14, RZ ;  /* 0x0000000e19187210 */ /* 0x000fe40007f5e0ff */
[----:B------:R-:W-:Y:S02]  /*22b0*/  ISETP.NE.AND.EX P1, PT, RZ, UR15, PT, P1 ;  /* 0x0000000fff007c0c */ /* 0x000fe4000bf25310 */
[----:B------:R-:W-:Y:S01]  /*22c0*/  MOV R30, 0x3f800000 ;  /* 0x3f800000001e7802 */ /* 0x000fe20000000f00 */
[----:B------:R-:W-:-:S04]  /*22d0*/  IMAD.X R32, RZ, RZ, R7, P2 ;  /* 0x000000ffff207224 */ /* 0x000fc800010e0607 */
        /* <DEDUP_REMOVED lines=14> */
.L_x_90:
[----:B------:R-:W-:Y:S05]  /*23c0*/  BSYNC.RECONVERGENT B2 ;  /* 0x0000000000027941 */ /* 0x000fea0003800200 */
.L_x_88:
[----:B------:R-:W-:Y:S01]  /*23d0*/  IADD3 R29, PT, PT, R29, 0x3, RZ ;  /* 0x000000031d1d7810 */ /* 0x000fe20007ffe0ff */
[----:B------:R-:W-:Y:S01]  /*23e0*/  BSSY.RECONVERGENT B2, `(.L_x_91) ;  /* 0x0000022000027945 */ /* 0x000fe20003800200 */
[----:B--2---:R-:W-:Y:S02]  /*23f0*/  VIADD R27, R11, 0x3 ;  /* 0x000000030b1b7836 */ /* 0x004fe40000000000 */
[----:B------:R-:W-:-:S04]  /*2400*/  ISETP.GE.AND P1, PT, R29, R28, PT ;  /* 0x0000001c1d00720c */ /* 0x000fc80003f26270 */
[----:B------:R-:W-:-:S13]  /*2410*/  ISETP.GT.AND P1, PT, R29, -0x1, !P1 ;  /* 0xffffffff1d00780c */ /* 0x000fda0004f24270 */
[----:B------:R-:W-:Y:S05]  /*2420*/  @P0 BRA P1, `(.L_x_92) ;  /* 0x0000000000280947 */ /* 0x000fea0000800000 */
[----:B0-----:R-:W-:-:S05]  /*2430*/  IADD3 R24, P1, PT, R27, R14, RZ ;  /* 0x0000000e1b187210 */ /* 0x001fca0007f3e0ff */
[----:B------:R-:W-:Y:S02]  /*2440*/  IMAD.X R26, RZ, RZ, R7, P1 ;  /* 0x000000ffff1a7224 */ /* 0x000fe400008e0607 */
[----:B------:R-:W-:-:S04]  /*2450*/  IMAD.WIDE.U32 R22, R24, R31, R22 ;  /* 0x0000001f18167225 */ /* 0x000fc800078e0016 */
[----:B------:R-:W-:-:S04]  /*2460*/  IMAD R26, R26, R31, RZ ;  /* 0x0000001f1a1a7224 */ /* 0x000fc800078e02ff */
[----:B------:R-:W-:Y:S01]  /*2470*/  IMAD R25, R24, R33, R26 ;  /* 0x0000002118197224 */ /* 0x000fe200078e021a */
[----:B------:R-:W-:-:S04]  /*2480*/  LEA R24, P1, R22, R2, 0x2 ;  /* 0x0000000216187211 */ /* 0x000fc800078210ff */
[----:B------:R-:W-:-:S04]  /*2490*/  IADD3 R23, PT, PT, R23, R25, RZ ;  /* 0x0000001917177210 */ /* 0x000fc80007ffe0ff */
[----:B------:R-:W-:-:S05]  /*24a0*/  LEA.HI.X R25, R22, R0, R23, 0x2, P1 ;  /* 0x0000000016197211 */ /* 0x000fca00008f1417 */
[----:B------:R2:W-:Y:S01]  /*24b0*/  STG.E desc[UR10][R24.64+-0x4], RZ ;  /* 0xfffffcff18007986 */ /* 0x0005e2000c10190a */
[----:B------:R-:W-:Y:S05]  /*24c0*/  BRA `(.L_x_93) ;  /* 0x00000000004c7947 */ /* 0x000fea0003800000 */
.L_x_92:
[C---:B------:R-:W-:Y:S01]  /*24d0*/  ISETP.NE.U32.AND P1, PT, R27.reuse, UR9, PT ;  /* 0x000000091b007c0c */ /* 0x040fe2000bf25070 */
[----:B------:R-:W-:Y:S01]  /*24e0*/  IMAD.MOV.U32 R28, RZ, RZ, 0x3f800000 ;  /* 0x3f800000ff1c7424 */ /* 0x000fe200078e00ff */
[----:B------:R-:W-:Y:S02]  /*24f0*/  IADD3 R26, P2, PT, R27, R14, RZ ;  /* 0x0000000e1b1a7210 */ /* 0x000fe40007f5e0ff */
[----:B------:R-:W-:-:S03]  /*2500*/  ISETP.NE.AND.EX P1, PT, RZ, UR15, PT, P1 ;  /* 0x0000000fff007c0c */ /* 0x000fc6000bf25310 */
[----:B------:R-:W-:Y:S02]  /*2510*/  IMAD.X R30, RZ, RZ, R7, P2 ;  /* 0x000000ffff1e7224 */ /* 0x000fe400010e0607 */
[----:B------:R-:W-:-:S04]  /*2520*/  IMAD.WIDE.U32 R22, R26, R31, R22 ;  /* 0x0000001f1a167225 */ /* 0x000fc800078e0016 */
[----:B------:R-:W-:-:S04]  /*2530*/  IMAD R30, R30, R31, RZ ;  /* 0x0000001f1e1e7224 */ /* 0x000fc800078e02ff */
[----:B------:R-:W-:Y:S01]  /*2540*/  @!P1 I2FP.F32.U32 R29, R29 ;  /* 0x0000001d001d9245 */ /* 0x000fe20000201000 */
[----:B------:R-:W-:-:S03]  /*2550*/  IMAD R27, R26, R33, R30 ;  /* 0x000000211a1b7224 */ /* 0x000fc600078e021e */
[----:B0-----:R-:W0:Y:S02]  /*2560*/  @!P1 F2F.F64.F32 R24, R29 ;  /* 0x0000001d00189310 */ /* 0x001e240000201800 */
[----:B------:R-:W-:Y:S01]  /*2570*/  IADD3 R27, PT, PT, R23, R27, RZ ;  /* 0x0000001b171b7210 */ /* 0x000fe20007ffe0ff */
        /* <DEDUP_REMOVED lines=8> */
.L_x_93:
[----:B------:R-:W-:Y:S05]  /*2600*/  BSYNC.RECONVERGENT B2 ;  /* 0x0000000000027941 */ /* 0x000fea0003800200 */
.L_x_91:
[----:B------:R-:W-:-:S05]  /*2610*/  IADD3 R11, P1, PT, R11, 0x4, RZ ;  /* 0x000000040b0b7810 */ /* 0x000fca0007f3e0ff */
[----:B------:R-:W-:Y:S01]  /*2620*/  IMAD.X R10, RZ, RZ, R10, P1 ;  /* 0x000000ffff0a7224 */ /* 0x000fe200008e060a */
[----:B------:R-:W-:-:S04]  /*2630*/  ISETP.NE.U32.AND P1, PT, R11, UR8, PT ;  /* 0x000000080b007c0c */ /* 0x000fc8000bf25070 */
[----:B------:R-:W-:-:S13]  /*2640*/  ISETP.NE.AND.EX P1, PT, R10, R33, PT, P1 ;  /* 0x000000210a00720c */ /* 0x000fda0003f25310 */
[----:B------:R-:W-:Y:S05]  /*2650*/  @P1 BRA `(.L_x_94) ;  /* 0xfffffff400441947 */ /* 0x000fea000383ffff */
[----:B------:R-:W-:Y:S05]  /*2660*/  BSYNC.RECONVERGENT B1 ;  /* 0x0000000000017941 */ /* 0x000fea0003800200 */
.L_x_78:
[----:B------:R-:W-:-:S05]  /*2670*/  UMOV UR5, UR8 ;  /* 0x0000000800057c82 */ /* 0x000fca0008000000 */
.L_x_77:
[----:B------:R-:W-:-:S04]  /*2680*/  UISETP.NE.U32.AND UP0, UPT, UR12, URZ, UPT ;  /* 0x000000ff0c00728c */ /* 0x000fc8000bf05070 */
[----:B------:R-:W-:-:S09]  /*2690*/  UISETP.NE.AND.EX UP0, UPT, URZ, URZ, UPT, UP0 ;  /* 0x000000ffff00728c */ /* 0x000fd2000bf05300 */
[----:B------:R-:W-:Y:S05]  /*26a0*/  BRA.U !UP0, `(.L_x_95) ;  /* 0x0000001d08407547 */ /* 0x000fea000b800000 */
[----:B------:R-:W3:Y:S01]  /*26b0*/  LDCU UR7, c[0x0][0x384] ;  /* 0x00007080ff0777ac */ /* 0x000ee20008000800 */
[----:B------:R-:W-:Y:S01]  /*26c0*/  VIADD R0, R4, UR5 ;  /* 0x0000000504007c36 */ /* 0x000fe20008000000 */
[----:B------:R-:W-:Y:S04]  /*26d0*/  BSSY.RECONVERGENT B1, `(.L_x_96) ;  /* 0x000003c000017945 */ /* 0x000fe80003800200 */
[----:B---3--:R-:W-:-:S04]  /*26e0*/  ISETP.GE.AND P1, PT, R0, UR7, PT ;  /* 0x0000000700007c0c */ /* 0x008fc8000bf26270 */
[----:B------:R-:W-:-:S13]  /*26f0*/  ISETP.GT.AND P1, PT, R0, -0x1, !P1 ;  /* 0xffffffff0000780c */ /* 0x000fda0004f24270 */
[----:B------:R-:W-:Y:S05]  /*2700*/  @P0 BRA P1, `(.L_x_97) ;  /* 0x00000000004c0947 */ /* 0x000fea0000800000 */
[----:B------:R-:W3:Y:S01]  /*2710*/  LDCU.64 UR16, c[0x0][0x390] ;  /* 0x00007200ff1077ac */ /* 0x000ee20008000a00 */
[----:B--2---:R-:W-:Y:S01]  /*2720*/  IADD3 R25, P1, PT, R14, UR5, RZ ;  /* 0x000000050e197c10 */ /* 0x004fe2000ff3e0ff */
[----:B------:R-:W0:Y:S03]  /*2730*/  LDCU.64 UR18, c[0x0][0x390] ;  /* 0x00007200ff1277ac */ /* 0x000e260008000a00 */
[----:B------:R-:W-:Y:S01]  /*2740*/  IADD3.X R11, PT, PT, R7, UR6, RZ, P1, !PT ;  /* 0x00000006070b7c10 */ /* 0x000fe20008ffe4ff */
[----:B------:R-:W2:Y:S01]  /*2750*/  LDCU.64 UR20, c[0x0][0x3a8] ;  /* 0x00007500ff1477ac */ /* 0x000ea20008000a00 */
[----:B---3--:R-:W-:Y:S02]  /*2760*/  MOV R2, UR16 ;  /* 0x0000001000027c02 */ /* 0x008fe40008000f00 */
[----:B------:R-:W-:Y:S01]  /*2770*/  MOV R10, UR17 ;  /* 0x00000011000a7c02 */ /* 0x000fe20008000f00 */
[----:B0-----:R-:W-:-:S02]  /*2780*/  IMAD.U32 R22, RZ, RZ, UR18 ;  /* 0x00000012ff167e24 */ /* 0x001fc4000f8e00ff */
[----:B------:R-:W-:Y:S02]  /*2790*/  IMAD.U32 R23, RZ, RZ, UR19 ;  /* 0x00000013ff177e24 */ /* 0x000fe4000f8e00ff */
[-C--:B------:R-:W-:Y:S02]  /*27a0*/  IMAD R24, R11, R2.reuse, RZ ;  /* 0x000000020b187224 */ /* 0x080fe400078e02ff */
[----:B------:R-:W-:-:S04]  /*27b0*/  IMAD.WIDE.U32 R26, R25, R2, R22 ;  /* 0x00000002191a7225 */ /* 0x000fc800078e0016 */
[----:B--2---:R-:W-:Y:S02]  /*27c0*/  IMAD.U32 R11, RZ, RZ, UR20 ;  /* 0x00000014ff0b7e24 */ /* 0x004fe4000f8e00ff */
[----:B------:R-:W-:Y:S02]  /*27d0*/  IMAD R25, R25, R10, R24 ;  /* 0x0000000a19197224 */ /* 0x000fe400078e0218 */
[----:B------:R-:W-:Y:S01]  /*27e0*/  IMAD.U32 R29, RZ, RZ, UR21 ;  /* 0x00000015ff1d7e24 */ /* 0x000fe2000f8e00ff */
[----:B------:R-:W-:Y:S02]  /*27f0*/  LEA R24, P1, R26, R11, 0x2 ;  /* 0x0000000b1a187211 */ /* 0x000fe400078210ff */
[----:B------:R-:W-:-:S04]  /*2800*/  IADD3 R25, PT, PT, R27, R25, RZ ;  /* 0x000000191b197210 */ /* 0x000fc80007ffe0ff */
[----:B------:R-:W-:-:S05]  /*2810*/  LEA.HI.X R25, R26, R29, R25, 0x2, P1 ;  /* 0x0000001d1a197211 */ /* 0x000fca00008f1419 */
[----:B------:R2:W-:Y:S01]  /*2820*/  STG.E desc[UR10][R24.64+-0x4], RZ ;  /* 0xfffffcff18007986 */ /* 0x0005e2000c10190a */
[----:B------:R-:W-:Y:S05]  /*2830*/  BRA `(.L_x_98) ;  /* 0x0000000000947947 */ /* 0x000fea0003800000 */
.L_x_97:
[----:B------:R-:W-:-:S09]  /*2840*/  UISETP.NE.AND UP0, UPT, UR5, URZ, UPT ;  /* 0x000000ff0500728c */ /* 0x000fd2000bf05270 */
[----:B------:R-:W-:Y:S05]  /*2850*/  BRA.U !UP0, `(.L_x_99) ;  /* 0x0000000108287547 */ /* 0x000fea000b800000 */
[----:B------:R-:W-:Y:S01]  /*2860*/  UISETP.NE.U32.AND UP0, UPT, UR9, UR5, UPT ;  /* 0x000000050900728c */ /* 0x000fe2000bf05070 */
[----:B0-----:R-:W-:-:S03]  /*2870*/  IMAD.MOV.U32 R28, RZ, RZ, 0x3f800000 ;  /* 0x3f800000ff1c7424 */ /* 0x001fc600078e00ff */
[----:B------:R-:W-:-:S09]  /*2880*/  UISETP.NE.AND.EX UP0, UPT, UR15, UR6, UPT, UP0 ;  /* 0x000000060f00728c */ /* 0x000fd2000bf05300 */
[----:B------:R-:W-:Y:S05]  /*2890*/  BRA.U UP0, `(.L_x_100) ;  /* 0x00000001002c7547 */ /* 0x000fea000b800000 */
[----:B------:R-:W-:-:S04]  /*28a0*/  I2FP.F32.U32 R2, R0 ;  /* 0x0000000000027245 */ /* 0x000fc80000201000 */
[----:B------:R-:W0:Y:S02]  /*28b0*/  F2F.F64.F32 R10, R2 ;  /* 0x00000002000a7310 */ /* 0x000e240000201800 */
[----:B0-----:R-:W-:-:S08]  /*28c0*/  DADD R10, R10, -0.5 ;  /* 0xbfe000000a0a7429 */ /* 0x001fd00000000000 */
[----:B------:R-:W-:-:S06]  /*28d0*/  DADD R10, R12, -R10 ;  /* 0x000000000c0a7229 */ /* 0x000fcc000000080a */
[----:B------:R4:W0:Y:S01]  /*28e0*/  F2F.F32.F64 R28, R10 ;  /* 0x0000000a001c7310 */ /* 0x0008220000301000 */
[----:B------:R-:W-:Y:S05]  /*28f0*/  BRA `(.L_x_100) ;  /* 0x0000000000147947 */ /* 0x000fea0003800000 */
.L_x_99:
[----:B------:R-:W-:-:S04]  /*2900*/  I2FP.F32.U32 R2, R0 ;  /* 0x0000000000027245 */ /* 0x000fc80000201000 */
[----:B------:R-:W3:Y:S02]  /*2910*/  F2F.F64.F32 R10, R2 ;  /* 0x00000002000a7310 */ /* 0x000ee40000201800 */
[----:B---3--:R-:W-:-:S08]  /*2920*/  DADD R10, R10, 0.5 ;  /* 0x3fe000000a0a7429 */ /* 0x008fd00000000000 */
[----:B------:R-:W-:-:S06]  /*2930*/  DADD R10, R16, R10 ;  /* 0x00000000100a7229 */ /* 0x000fcc000000000a */
[----:B0-----:R0:W3:Y:S05]  /*2940*/  F2F.F32.F64 R28, R10 ;  /* 0x0000000a001c7310 */ /* 0x0010ea0000301000 */
.L_x_100:
[----:B------:R-:W5:Y:S01]  /*2950*/  LDCU.64 UR16, c[0x0][0x390] ;  /* 0x00007200ff1077ac */ /* 0x000f620008000a00 */
[----:B------:R-:W-:Y:S01]  /*2960*/  IADD3 R27, P1, PT, R14, UR5, RZ ;  /* 0x000000050e1b7c10 */ /* 0x000fe2000ff3e0ff */
[----:B01-3--:R-:W-:Y:S01]  /*2970*/  FMUL R28, R9, R28 ;  /* 0x0000001c091c7220 */ /* 0x00bfe20000400000 */
[----:B------:R-:W0:Y:S02]  /*2980*/  LDCU.64 UR18, c[0x0][0x390] ;  /* 0x00007200ff1277ac */ /* 0x000e240008000a00 */
[----:B----4-:R-:W-:Y:S01]  /*2990*/  IADD3.X R11, PT, PT, R7, UR6, RZ, P1, !PT ;  /* 0x00000006070b7c10 */ /* 0x010fe20008ffe4ff */
[----:B------:R-:W-:Y:S01]  /*29a0*/  FADD R3, R3, R28 ;  /* 0x0000001c03037221 */ /* 0x000fe20000000000 */
[----:B------:R-:W1:Y:S01]  /*29b0*/  LDCU.64 UR20, c[0x0][0x3a8] ;  /* 0x00007500ff1477ac */ /* 0x000e620008000a00 */
[----:B-----5:R-:W-:Y:S02]  /*29c0*/  IMAD.U32 R2, RZ, RZ, UR16 ;  /* 0x00000010ff027e24 */ /* 0x020fe4000f8e00ff */
[----:B------:R-:W-:Y:S01]  /*29d0*/  IMAD.U32 R10, RZ, RZ, UR17 ;  /* 0x00000011ff0a7e24 */ /* 0x000fe2000f8e00ff */
[----:B0-----:R-:W-:Y:S01]  /*29e0*/  MOV R22, UR18 ;  /* 0x0000001200167c02 */ /* 0x001fe20008000f00 */
[----:B------:R-:W-:-:S02]  /*29f0*/  IMAD.U32 R23, RZ, RZ, UR19 ;  /* 0x00000013ff177e24 */ /* 0x000fc4000f8e00ff */
[-C--:B------:R-:W-:Y:S01]  /*2a00*/  IMAD R26, R11, R2.reuse, RZ ;  /* 0x000000020b1a7224 */ /* 0x080fe200078e02ff */
[----:B-1----:R-:W-:Y:S01]  /*2a10*/  MOV R11, UR20 ;  /* 0x00000014000b7c02 */ /* 0x002fe20008000f00 */
[----:B--2---:R-:W-:-:S04]  /*2a20*/  IMAD.WIDE.U32 R24, R27, R2, R22 ;  /* 0x000000021b187225 */ /* 0x004fc800078e0016 */
[----:B------:R-:W-:Y:S01]  /*2a30*/  IMAD R27, R27, R10, R26 ;  /* 0x0000000a1b1b7224 */ /* 0x000fe200078e021a */
[----:B------:R-:W-:Y:S01]  /*2a40*/  LEA R26, P1, R24, R11, 0x2 ;  /* 0x0000000b181a7211 */ /* 0x000fe200078210ff */
[----:B------:R-:W-:Y:S02]  /*2a50*/  IMAD.U32 R29, RZ, RZ, UR21 ;  /* 0x00000015ff1d7e24 */ /* 0x000fe4000f8e00ff */
[----:B------:R-:W-:-:S05]  /*2a60*/  IMAD.IADD R27, R25, 0x1, R27 ;  /* 0x00000001191b7824 */ /* 0x000fca00078e021b */
[----:B------:R-:W-:-:S05]  /*2a70*/  LEA.HI.X R27, R24, R29, R27, 0x2, P1 ;  /* 0x0000001d181b7211 */ /* 0x000fca00008f141b */
[----:B------:R0:W-:Y:S02]  /*2a80*/  STG.E desc[UR10][R26.64+-0x4], R28 ;  /* 0xfffffc1c1a007986 */ /* 0x0001e4000c10190a */
.L_x_98:
[----:B------:R-:W-:Y:S05]  /*2a90*/  BSYNC.RECONVERGENT B1 ;  /* 0x0000000000017941 */ /* 0x000fea0003800200 */
.L_x_96:
[----:B------:R-:W-:-:S04]  /*2aa0*/  UISETP.NE.U32.AND UP0, UPT, UR12, 0x1, UPT ;  /* 0x000000010c00788c */ /* 0x000fc8000bf05070 */
[----:B------:R-:W-:-:S09]  /*2ab0*/  UISETP.NE.AND.EX UP0, UPT, URZ, URZ, UPT, UP0 ;  /* 0x000000ffff00728c */ /* 0x000fd2000bf05300 */
[----:B------:R-:W-:Y:S05]  /*2ac0*/  BRA.U !UP0, `(.L_x_95) ;  /* 0x0000001908387547 */ /* 0x000fea000b800000 */
[----:B------:R-:W-:Y:S01]  /*2ad0*/  IADD3 R32, PT, PT, R0, 0x1, RZ ;  /* 0x0000000100207810 */ /* 0x000fe20007ffe0ff */
[----:B------:R-:W-:Y:S01]  /*2ae0*/  UIADD3 UR6, UPT, UPT, UR5, 0x1, URZ ;  /* 0x0000000105067890 */ /* 0x000fe2000fffe0ff */
[----:B------:R-:W-:Y:S02]  /*2af0*/  BSSY.RECONVERGENT B1, `(.L_x_101) ;  /* 0x0000022000017945 */ /* 0x000fe40003800200 */
[----:B------:R-:W-:-:S04]  /*2b00*/  ISETP.GE.AND P1, PT, R32, UR7, PT ;  /* 0x0000000720007c0c */ /* 0x000fc8000bf26270 */
[----:B------:R-:W-:-:S13]  /*2b10*/  ISETP.GT.AND P1, PT, R32, -0x1, !P1 ;  /* 0xffffffff2000780c */ /* 0x000fda0004f24270 */
[----:B------:R-:W-:Y:S05]  /*2b20*/  @P0 BRA P1, `(.L_x_102) ;  /* 0x0000000000280947 */ /* 0x000fea0000800000 */
[----:B0-----:R-:W-:-:S05]  /*2b30*/  IADD3 R27, P1, PT, R14, UR6, RZ ;  /* 0x000000060e1b7c10 */ /* 0x001fca000ff3e0ff */
[----:B--2---:R-:W-:-:S04]  /*2b40*/  IMAD.X R25, RZ, RZ, R7, P1 ;  /* 0x000000ffff197224 */ /* 0x004fc800008e0607 */
        /* <DEDUP_REMOVED lines=8> */
.L_x_102:
[----:B------:R-:W-:Y:S02]  /*2bd0*/  UISETP.NE.U32.AND UP0, UPT, UR9, UR6, UPT ;  /* 0x000000060900728c */ /* 0x000fe4000bf05070 */
[----:B0-----:R-:W-:Y:S02]  /*2be0*/  IADD3 R27, P1, PT, R14, UR6, RZ ;  /* 0x000000060e1b7c10 */ /* 0x001fe4000ff3e0ff */
[----:B------:R-:W-:Y:S01]  /*2bf0*/  MOV R28, 0x3f800000 ;  /* 0x3f800000001c7802 */ /* 0x000fe20000000f00 */
[----:B------:R-:W-:Y:S02]  /*2c00*/  UISETP.NE.AND.EX UP0, UPT, UR15, URZ, UPT, UP0 ;  /* 0x000000ff0f00728c */ /* 0x000fe4000bf05300 */
[----:B--2---:R-:W-:-:S04]  /*2c10*/  IMAD.X R25, RZ, RZ, R7, P1 ;  /* 0x000000ffff197224 */ /* 0x004fc800008e0607 */
[----:B------:R-:W-:Y:S01]  /*2c20*/  PLOP3.LUT P2, PT, PT, PT, UP0, 0x80, 0x8 ;  /* 0x000000000008781c */ /* 0x000fe20003f4f008 */
[-C--:B------:R-:W-:Y:S02]  /*2c30*/  IMAD R26, R25, R2.reuse, RZ ;  /* 0x00000002191a7224 */ /* 0x080fe400078e02ff */
[----:B------:R-:W-:-:S04]  /*2c40*/  IMAD.WIDE.U32 R24, R27, R2, R22 ;  /* 0x000000021b187225 */ /* 0x000fc800078e0016 */
[----:B------:R-:W-:Y:S01]  /*2c50*/  IMAD R27, R27, R10, R26 ;  /* 0x0000000a1b1b7224 */ /* 0x000fe200078e021a */
[----:B------:R-:W-:-:S03]  /*2c60*/  LEA R26, P1, R24, R11, 0x2 ;  /* 0x0000000b181a7211 */ /* 0x000fc600078210ff */
[----:B------:R-:W-:Y:S02]  /*2c70*/  IMAD.IADD R27, R25, 0x1, R27 ;  /* 0x00000001191b7824 */ /* 0x000fe400078e021b */
[----:B------:R-:W-:-:S03]  /*2c80*/  @!P2 I2FP.F32.U32 R32, R32 ;  /* 0x000000200020a245 */ /* 0x000fc60000201000 */
[----:B------:R-:W-:Y:S01]  /*2c90*/  LEA.HI.X R27, R24, R29, R27, 0x2, P1 ;  /* 0x0000001d181b7211 */ /* 0x000fe200008f141b */
[----:B------:R-:W0:Y:S02]  /*2ca0*/  @!P2 F2F.F64.F32 R30, R32 ;  /* 0x00000020001ea310 */ /* 0x000e240000201800 */
[----:B0-----:R-:W-:-:S08]  /*2cb0*/  @!P2 DADD R30, R30, -0.5 ;  /* 0xbfe000001e1ea429 */ /* 0x001fd00000000000 */
[----:B------:R-:W-:-:S06]  /*2cc0*/  @!P2 DADD R30, R12, -R30 ;  /* 0x000000000c1ea229 */ /* 0x000fcc000000081e */
[----:B------:R-:W1:Y:S02]  /*2cd0*/  @!P2 F2F.F32.F64 R28, R30 ;  /* 0x0000001e001ca310 */ /* 0x000e640000301000 */
[----:B-1----:R-:W-:-:S04]  /*2ce0*/  FMUL R28, R9, R28 ;  /* 0x0000001c091c7220 */ /* 0x002fc80000400000 */
[----:B------:R-:W-:Y:S01]  /*2cf0*/  FADD R3, R3, R28 ;  /* 0x0000001c03037221 */ /* 0x000fe20000000000 */
[----:B------:R2:W-:Y:S06]  /*2d00*/  STG.E desc[UR10][R26.64+-0x4], R28 ;  /* 0xfffffc1c1a007986 */ /* 0x0005ec000c10190a */
.L_x_103:
[----:B------:R-:W-:Y:S05]  /*2d10*/  BSYNC.RECONVERGENT B1 ;  /* 0x0000000000017941 */ /* 0x000fea0003800200 */
.L_x_101:
[----:B------:R-:W-:-:S04]  /*2d20*/  UISETP.NE.U32.AND UP0, UPT, UR12, 0x2, UPT ;  /* 0x000000020c00788c */ /* 0x000fc8000bf05070 */
[----:B------:R-:W-:-:S09]  /*2d30*/  UISETP.NE.AND.EX UP0, UPT, URZ, URZ, UPT, UP0 ;  /* 0x000000ffff00728c */ /* 0x000fd2000bf05300 */
[----:B------:R-:W-:Y:S05]  /*2d40*/  BRA.U !UP0, `(.L_x_95) ;  /* 0x0000001508987547 */ /* 0x000fea000b800000 */
[----:B------:R-:W-:Y:S01]  /*2d50*/  IADD3 R0, PT, PT, R0, 0x2, RZ ;  /* 0x0000000200007810 */ /* 0x000fe20007ffe0ff */
[----:B------:R-:W-:-:S03]  /*2d60*/  UIADD3 UR5, UPT, UPT, UR5, 0x2, URZ ;  /* 0x0000000205057890 */ /* 0x000fc6000fffe0ff */
[----:B------:R-:W-:-:S04]  /*2d70*/  ISETP.GE.AND P1, PT, R0, UR7, PT ;  /* 0x0000000700007c0c */ /* 0x000fc8000bf26270 */
[----:B------:R-:W-:-:S13]  /*2d80*/  ISETP.GT.AND P1, PT, R0, -0x1, !P1 ;  /* 0xffffffff0000780c */ /* 0x000fda0004f24270 */
[----:B------:R-:W-:Y:S05]  /*2d90*/  @P0 BRA P1, `(.L_x_104) ;  /* 0x0000000000280947 */ /* 0x000fea0000800000 */
[----:B-1----:R-:W-:-:S05]  /*2da0*/  IADD3 R9, P0, PT, R14, UR5, RZ ;  /* 0x000000050e097c10 */ /* 0x002fca000ff1e0ff */
[----:B------:R-:W-:Y:S02]  /*2db0*/  IMAD.X R25, RZ, RZ, R7, P0 ;  /* 0x000000ffff197224 */ /* 0x000fe400000e0607 */
[----:B------:R-:W-:-:S04]  /*2dc0*/  IMAD.WIDE.U32 R22, R9, R2, R22 ;  /* 0x0000000209167225 */ /* 0x000fc800078e0016 */
[----:B------:R-:W-:-:S04]  /*2dd0*/  IMAD R25, R25, R2, RZ ;  /* 0x0000000219197224 */ /* 0x000fc800078e02ff */
[----:B------:R-:W-:Y:S01]  /*2de0*/  IMAD R25, R9, R10, R25 ;  /* 0x0000000a09197224 */ /* 0x000fe200078e0219 */
[----:B------:R-:W-:-:S03]  /*2df0*/  LEA R10, P0, R22, R11, 0x2 ;  /* 0x0000000b160a7211 */ /* 0x000fc600078010ff */
[----:B------:R-:W-:-:S05]  /*2e00*/  IMAD.IADD R0, R23, 0x1, R25 ;  /* 0x0000000117007824 */ /* 0x000fca00078e0219 */
[----:B------:R-:W-:-:S05]  /*2e10*/  LEA.HI.X R11, R22, R29, R0, 0x2, P0 ;  /* 0x0000001d160b7211 */ /* 0x000fca00000f1400 */
[----:B------:R4:W-:Y:S01]  /*2e20*/  STG.E desc[UR10][R10.64+-0x4], RZ ;  /* 0xfffffcff0a007986 */ /* 0x0009e2000c10190a */
[----:B------:R-:W-:Y:S05]  /*2e30*/  BRA `(.L_x_95) ;  /* 0x00000014005c7947 */ /* 0x000fea0003800000 */
.L_x_104:
[----:B------:R-:W-:Y:S02]  /*2e40*/  UISETP.NE.U32.AND UP0, UPT, UR9, UR5, UPT ;  /* 0x000000050900728c */ /* 0x000fe4000bf05070 */
[----:B0-2---:R-:W-:Y:S02]  /*2e50*/  IADD3 R27, P0, PT, R14, UR5, RZ ;  /* 0x000000050e1b7c10 */ /* 0x005fe4000ff1e0ff */
[----:B------:R-:W-:-:S03]  /*2e60*/  UISETP.NE.AND.EX UP0, UPT, UR15, URZ, UPT, UP0 ;  /* 0x000000ff0f00728c */ /* 0x000fc6000bf05300 */
[----:B------:R-:W-:Y:S02]  /*2e70*/  IMAD.X R31, RZ, RZ, R7, P0 ;  /* 0x000000ffff1f7224 */ /* 0x000fe400000e0607 */
[----:B------:R-:W-:Y:S01]  /*2e80*/  IMAD.WIDE.U32 R22, R27, R2, R22 ;  /* 0x000000021b167225 */ /* 0x000fe200078e0016 */
[----:B------:R-:W-:-:S03]  /*2e90*/  PLOP3.LUT P1, PT, PT, PT, UP0, 0x80, 0x8 ;  /* 0x000000000008781c */ /* 0x000fc60003f2f008 */
[----:B------:R-:W-:-:S04]  /*2ea0*/  IMAD R31, R31, R2, RZ ;  /* 0x000000021f1f7224 */ /* 0x000fc800078e02ff */
[----:B------:R-:W-:Y:S01]  /*2eb0*/  IMAD R31, R27, R10, R31 ;  /* 0x0000000a1b1f7224 */ /* 0x000fe200078e021f */
[----:B------:R-:W-:-:S03]  /*2ec0*/  LEA R10, P0, R22, R11, 0x2 ;  /* 0x0000000b160a7211 */ /* 0x000fc600078010ff */
[----:B------:R-:W-:Y:S02]  /*2ed0*/  IMAD.IADD R31, R23, 0x1, R31 ;  /* 0x00000001171f7824 */ /* 0x000fe400078e021f */
[----:B------:R-:W-:Y:S02]  /*2ee0*/  @!P1 I2FP.F32.U32 R26, R0 ;  /* 0x00000000001a9245 */ /* 0x000fe40000201000 */
[----:B------:R-:W-:Y:S02]  /*2ef0*/  MOV R0, 0x3f800000 ;  /* 0x3f80000000007802 */ /* 0x000fe40000000f00 */
[----:B------:R-:W0:Y:S01]  /*2f00*/  @!P1 F2F.F64.F32 R24, R26 ;  /* 0x0000001a00189310 */ /* 0x000e220000201800 */
[----:B------:R-:W-:Y:S01]  /*2f10*/  LEA.HI.X R11, R22, R29, R31, 0x2, P0 ;  /* 0x0000001d160b7211 */ /* 0x000fe200000f141f */
[----:B0-----:R-:W-:-:S08]  /*2f20*/  @!P1 DADD R24, R24, -0.5 ;  /* 0xbfe0000018189429 */ /* 0x001fd00000000000 */
[----:B------:R-:W-:-:S06]  /*2f30*/  @!P1 DADD R24, R12, -R24 ;  /* 0x000000000c189229 */ /* 0x000fcc0000000818 */
[----:B------:R-:W1:Y:S02]  /*2f40*/  @!P1 F2F.F32.F64 R0, R24 ;  /* 0x0000001800009310 */ /* 0x000e640000301000 */
[----:B-1----:R-:W-:-:S04]  /*2f50*/  FMUL R0, R9, R0 ;  /* 0x0000000009007220 */ /* 0x002fc80000400000 */
[----:B------:R-:W-:Y:S01]  /*2f60*/  FADD R3, R3, R0 ;  /* 0x0000000003037221 */ /* 0x000fe20000000000 */
[----:B------:R3:W-:Y:S01]  /*2f70*/  STG.E desc[UR10][R10.64+-0x4], R0 ;  /* 0xfffffc000a007986 */ /* 0x0007e2000c10190a */
[----:B------:R-:W-:Y:S05]  /*2f80*/  BRA `(.L_x_95) ;  /* 0x0000001400087947 */ /* 0x000fea0003800000 */
.L_x_76:
[----:B------:R-:W-:Y:S01]  /*2f90*/  UISETP.GE.U32.AND UP0, UPT, UR9, 0x3, UPT ;  /* 0x000000030900788c */ /* 0x000fe2000bf06070 */
[----:B------:R-:W-:Y:S01]  /*2fa0*/  UMOV UR5, URZ ;  /* 0x000000ff00057c82 */ /* 0x000fe20008000000 */
[----:B------:R-:W-:Y:S02]  /*2fb0*/  UMOV UR6, URZ ;  /* 0x000000ff00067c82 */ /* 0x000fe40008000000 */
[----:B------:R-:W-:-:S09]  /*2fc0*/  UISETP.GE.U32.AND.EX UP0, UPT, UR15, URZ, UPT, UP0 ;  /* 0x000000ff0f00728c */ /* 0x000fd2000bf06100 */
[----:B------:R-:W-:Y:S05]  /*2fd0*/  BRA.U !UP0, `(.L_x_105) ;  /* 0x0000000908c87547 */ /* 0x000fea000b800000 */
[----:B0-----:R-:W0:Y:S01]  /*2fe0*/  LDC.64 R22, c[0x0][0x390] ;  /* 0x0000e400ff167b82 */ /* 0x001e220000000a00 */
[----:B------:R-:W2:Y:S01]  /*2ff0*/  LDCU.64 UR16, c[0x0][0x3a8] ;  /* 0x00007500ff1077ac */ /* 0x000ea20008000a00 */
[----:B------:R-:W-:Y:S01]  /*3000*/  BSSY.RECONVERGENT B1, `(.L_x_106) ;  /* 0x00000ad000017945 */ /* 0x000fe20003800200 */
[----:B------:R-:W-:Y:S01]  /*3010*/  IMAD.MOV.U32 R2, RZ, RZ, 0x1 ;  /* 0x00000001ff027424 */ /* 0x000fe200078e00ff */
[----:B------:R-:W-:Y:S01]  /*3020*/  UMOV UR5, UR7 ;  /* 0x0000000700057c82 */ /* 0x000fe20008000000 */
[----:B------:R-:W3:Y:S01]  /*3030*/  LDCU.64 UR18, c[0x0][0x3a8] ;  /* 0x00007500ff1277ac */ /* 0x000ee20008000a00 */
[----:B------:R-:W4:Y:S01]  /*3040*/  LDCU.64 UR20, c[0x0][0x390] ;  /* 0x00007200ff1477ac */ /* 0x000f220008000a00 */
[-C--:B0-----:R-:W-:Y:S02]  /*3050*/  IMAD R0, R7, R22.reuse, RZ ;  /* 0x0000001607007224 */ /* 0x081fe400078e02ff */
[----:B------:R-:W-:-:S04]  /*3060*/  IMAD.WIDE.U32 R10, R14, R22, UR4 ;  /* 0x000000040e0a7e25 */ /* 0x000fc8000f8e0016 */
[----:B-1----:R-:W-:Y:S01]  /*3070*/  IMAD R9, R14, R23, R0 ;  /* 0x000000170e097224 */ /* 0x002fe200078e0200 */
[----:B--2---:R-:W-:Y:S01]  /*3080*/  LEA R22, P1, R10, UR16, 0x2 ;  /* 0x000000100a167c11 */ /* 0x004fe2000f8210ff */
[----:B------:R-:W-:-:S03]  /*3090*/  VIADD R0, R4, 0x3 ;  /* 0x0000000304007836 */ /* 0x000fc60000000000 */
[----:B------:R-:W-:Y:S01]  /*30a0*/  IADD3 R11, PT, PT, R11, R9, RZ ;  /* 0x000000090b0b7210 */ /* 0x000fe20007ffe0ff */
[----:B------:R-:W-:-:S03]  /*30b0*/  HFMA2 R9, -RZ, RZ, 0, 0 ;  /* 0x00000000ff097431 */ /* 0x000fc600000001ff */
[----:B---34-:R-:W-:-:S07]  /*30c0*/  LEA.HI.X R11, R10, UR17, R11, 0x2, P1 ;  /* 0x000000110a0b7c11 */ /* 0x018fce00088f140b */
.L_x_121:
[----:B0-----:R-:W0:Y:S01]  /*30d0*/  LDC R29, c[0x0][0x384] ;  /* 0x0000e100ff1d7b82 */ /* 0x001e220000000800 */
[----:B------:R-:W-:Y:S01]  /*30e0*/  VIADD R26, R0, 0xfffffffd ;  /* 0xfffffffd001a7836 */ /* 0x000fe20000000000 */
[----:B------:R-:W-:Y:S01]  /*30f0*/  BSSY.RECONVERGENT B2, `(.L_x_107) ;  /* 0x000001e000027945 */ /* 0x000fe20003800200 */
[----:B------:R-:W-:-:S03]  /*3100*/  IMAD.MOV.U32 R10, RZ, RZ, R22 ;  /* 0x000000ffff0a7224 */ /* 0x000fc600078e0016 */
[----:B0-----:R-:W-:-:S04]  /*3110*/  ISETP.GE.AND P1, PT, R26, R29, PT ;  /* 0x0000001d1a00720c */ /* 0x001fc80003f26270 */
[----:B------:R-:W-:-:S04]  /*3120*/  ISETP.GT.AND P1, PT, R26, -0x1, !P1 ;  /* 0xffffffff1a00780c */ /* 0x000fc80004f24270 */
[----:B------:R-:W-:-:S13]  /*3130*/  PLOP3.LUT P1, PT, P0, P1, PT, 0x80, 0x8 ;  /* 0x000000000008781c */ /* 0x000fda0000723070 */
[----:B-1----:R-:W-:Y:S05]  /*3140*/  @!P1 BRA `(.L_x_108) ;  /* 0x00000000005c9947 */ /* 0x002fea0003800000 */
[----:B------:R-:W-:Y:S01]  /*3150*/  ISETP.NE.U32.AND P1, PT, R2, 0x1, PT ;  /* 0x000000010200780c */ /* 0x000fe20003f25070 */
[----:B------:R-:W-:Y:S03]  /*3160*/  BSSY.RECONVERGENT B3, `(.L_x_109) ;  /* 0x0000012000037945 */ /* 0x000fe60003800200 */
[----:B------:R-:W-:-:S13]  /*3170*/  ISETP.NE.AND.EX P1, PT, R9, RZ, PT, P1 ;  /* 0x000000ff0900720c */ /* 0x000fda0003f25310 */
[----:B------:R-:W-:-:S04]  /*3180*/  @!P1 I2FP.F32.U32 R24, R26 ;  /* 0x0000001a00189245 */ /* 0x000fc80000201000 */
[----:B------:R-:W0:Y:S02]  /*3190*/  @!P1 F2F.F64.F32 R22, R24 ;  /* 0x0000001800169310 */ /* 0x000e240000201800 */
[----:B0-----:R-:W-:-:S08]  /*31a0*/  @!P1 DADD R22, R22, 0.5 ;  /* 0x3fe0000016169429 */ /* 0x001fd00000000000 */
[----:B------:R-:W-:-:S06]  /*31b0*/  @!P1 DADD R22, R16, R22 ;  /* 0x0000000010169229 */ /* 0x000fcc0000000016 */
[----:B------:R0:W1:Y:S01]  /*31c0*/  @!P1 F2F.F32.F64 R25, R22 ;  /* 0x0000001600199310 */ /* 0x0000620000301000 */
[----:B------:R-:W-:Y:S05]  /*31d0*/  @!P1 BRA `(.L_x_110) ;  /* 0x0000000000289947 */ /* 0x000fea0003800000 */
[----:B0-----:R-:W-:Y:S02]  /*31e0*/  IADD3 R22, P2, PT, R2, -UR20, RZ ;  /* 0x8000001402167c10 */ /* 0x001fe4000ff5e0ff */
[----:B-1----:R-:W-:Y:S02]  /*31f0*/  MOV R25, 0x3f800000 ;  /* 0x3f80000000197802 */ /* 0x002fe40000000f00 */
[----:B------:R-:W-:Y:S02]  /*3200*/  ISETP.NE.U32.AND P1, PT, R22, RZ, PT ;  /* 0x000000ff1600720c */ /* 0x000fe40003f25070 */
[----:B------:R-:W-:-:S04]  /*3210*/  IADD3.X R22, PT, PT, R9, ~UR21, RZ, P2, !PT ;  /* 0x8000001509167c10 */ /* 0x000fc800097fe4ff */
[----:B------:R-:W-:-:S13]  /*3220*/  ISETP.NE.AND.EX P1, PT, R22, RZ, PT, P1 ;  /* 0x000000ff1600720c */ /* 0x000fda0003f25310 */
[----:B------:R-:W-:-:S04]  /*3230*/  @!P1 I2FP.F32.U32 R26, R26 ;  /* 0x0000001a001a9245 */ /* 0x000fc80000201000 */
[----:B------:R-:W0:Y:S02]  /*3240*/  @!P1 F2F.F64.F32 R22, R26 ;  /* 0x0000001a00169310 */ /* 0x000e240000201800 */
[----:B0-----:R-:W-:-:S08]  /*3250*/  @!P1 DADD R22, R22, -0.5 ;  /* 0xbfe0000016169429 */ /* 0x001fd00000000000 */
[----:B------:R-:W-:-:S06]  /*3260*/  @!P1 DADD R22, R12, -R22 ;  /* 0x000000000c169229 */ /* 0x000fcc0000000816 */
[----:B------:R2:W3:Y:S05]  /*3270*/  @!P1 F2F.F32.F64 R25, R22 ;  /* 0x0000001600199310 */ /* 0x0004ea0000301000 */
.L_x_110:
[----:B------:R-:W-:Y:S05]  /*3280*/  BSYNC.RECONVERGENT B3 ;  /* 0x0000000000037941 */ /* 0x000fea0003800200 */
.L_x_109:
[----:B-1-3--:R1:W-:Y:S01]  /*3290*/  STG.E desc[UR10][R10.64], R25 ;  /* 0x000000190a007986 */ /* 0x00a3e2000c10190a */
[----:B------:R-:W-:Y:S01]  /*32a0*/  FADD R3, R3, R25 ;  /* 0x0000001903037221 */ /* 0x000fe20000000000 */
[----:B------:R-:W-:Y:S06]  /*32b0*/  BRA `(.L_x_111) ;  /* 0x0000000000047947 */ /* 0x000fec0003800000 */
.L_x_108:
[----:B------:R3:W-:Y:S02]  /*32c0*/  STG.E desc[UR10][R10.64], RZ ;  /* 0x000000ff0a007986 */ /* 0x0007e4000c10190a */
.L_x_111:
[----:B------:R-:W-:Y:S05]  /*32d0*/  BSYNC.RECONVERGENT B2 ;  /* 0x0000000000027941 */ /* 0x000fea0003800200 */
.L_x_107:
[----:B------:R-:W-:Y:S01]  /*32e0*/  VIADD R24, R0, 0xfffffffe ;  /* 0xfffffffe00187836 */ /* 0x000fe20000000000 */
[----:B------:R-:W-:Y:S01]  /*32f0*/  BSSY.RECONVERGENT B2, `(.L_x_112) ;  /* 0x000002d000027945 */ /* 0x000fe20003800200 */
[----:B-1----:R-:W-:-:S03]  /*3300*/  LOP3.LUT R25, R2, 0xfffffffd, RZ, 0xc0, !PT ;  /* 0xfffffffd02197812 */ /* 0x002fc600078ec0ff */
[----:B------:R-:W-:-:S04]  /*3310*/  ISETP.GE.AND P1, PT, R24, R29, PT ;  /* 0x0000001d1800720c */ /* 0x000fc80003f26270 */
[----:B------:R-:W-:-:S13]  /*3320*/  ISETP.GT.AND P1, PT, R24, -0x1, !P1 ;  /* 0xffffffff1800780c */ /* 0x000fda0004f24270 */
[----:B------:R-:W-:Y:S05]  /*3330*/  @P0 BRA P1, `(.L_x_113) ;  /* 0x0000000000400947 */ /* 0x000fea0000800000 */
[----:B------:R-:W-:Y:S01]  /*3340*/  IADD3 R25, P1, PT, R25, R14, RZ ;  /* 0x0000000e19197210 */ /* 0x000fe20007f3e0ff */
[----:B------:R-:W-:Y:S01]  /*3350*/  IMAD.U32 R31, RZ, RZ, UR20 ;  /* 0x00000014ff1f7e24 */ /* 0x000fe2000f8e00ff */
[----:B------:R-:W-:Y:S01]  /*3360*/  MOV R28, UR21 ;  /* 0x00000015001c7c02 */ /* 0x000fe20008000f00 */
[----:B0-2---:R-:W-:Y:S01]  /*3370*/  IMAD.U32 R22, RZ, RZ, UR4 ;  /* 0x00000004ff167e24 */ /* 0x005fe2000f8e00ff */
[----:B------:R-:W-:Y:S01]  /*3380*/  IADD3.X R24, PT, PT, RZ, R7, RZ, P1, !PT ;  /* 0x00000007ff187210 */ /* 0x000fe20000ffe4ff */
[----:B------:R-:W-:Y:S02]  /*3390*/  IMAD.U32 R23, RZ, RZ, UR7 ;  /* 0x00000007ff177e24 */ /* 0x000fe4000f8e00ff */
[----:B------:R-:W-:Y:S02]  /*33a0*/  IMAD.U32 R33, RZ, RZ, UR18 ;  /* 0x00000012ff217e24 */ /* 0x000fe4000f8e00ff */
[-C--:B------:R-:W-:Y:S02]  /*33b0*/  IMAD R24, R24, R31.reuse, RZ ;  /* 0x0000001f18187224 */ /* 0x080fe400078e02ff */
        /* <DEDUP_REMOVED lines=8> */
.L_x_113:
[C---:B------:R-:W-:Y:S01]  /*3440*/  ISETP.NE.U32.AND P1, PT, R25.reuse, UR9, PT ;  /* 0x0000000919007c0c */ /* 0x040fe2000bf25070 */
[----:B------:R-:W-:Y:S01]  /*3450*/  IMAD.U32 R31, RZ, RZ, UR20 ;  /* 0x00000014ff1f7e24 */ /* 0x000fe2000f8e00ff */
[----:B------:R-:W-:Y:S01]  /*3460*/  IADD3 R25, P2, PT, R25, R14, RZ ;  /* 0x0000000e19197210 */ /* 0x000fe20007f5e0ff */
[----:B------:R-:W-:Y:S01]  /*3470*/  IMAD.U32 R28, RZ, RZ, UR21 ;  /* 0x00000015ff1c7e24 */ /* 0x000fe2000f8e00ff */
[----:B------:R-:W-:Y:S01]  /*3480*/  ISETP.NE.AND.EX P1, PT, RZ, UR15, PT, P1 ;  /* 0x0000000fff007c0c */ /* 0x000fe2000bf25310 */
[----:B0-2---:R-:W-:Y:S01]  /*3490*/  IMAD.U32 R23, RZ, RZ, UR7 ;  /* 0x00000007ff177e24 */ /* 0x005fe2000f8e00ff */
[----:B------:R-:W-:Y:S01]  /*34a0*/  MOV R30, 0x3f800000 ;  /* 0x3f800000001e7802 */ /* 0x000fe20000000f00 */
[----:B------:R-:W-:Y:S01]  /*34b0*/  IMAD.X R26, RZ, RZ, R7, P2 ;  /* 0x000000ffff1a7224 */ /* 0x000fe200010e0607 */
[----:B------:R-:W-:Y:S01]  /*34c0*/  MOV R22, UR4 ;  /* 0x0000000400167c02 */ /* 0x000fe20008000f00 */
[----:B------:R-:W-:Y:S01]  /*34d0*/  IMAD.U32 R33, RZ, RZ, UR18 ;  /* 0x00000012ff217e24 */ /* 0x000fe2000f8e00ff */
[----:B------:R-:W-:Y:S01]  /*34e0*/  MOV R35, UR19 ;  /* 0x0000001300237c02 */ /* 0x000fe20008000f00 */
[----:B------:R-:W-:-:S04]  /*34f0*/  IMAD R26, R26, R31, RZ ;  /* 0x0000001f1a1a7224 */ /* 0x000fc800078e02ff */
[----:B------:R-:W-:Y:S02]  /*3500*/  IMAD R27, R25, R28, R26 ;  /* 0x0000001c191b7224 */ /* 0x000fe400078e021a */
[----:B------:R-:W-:-:S04]  /*3510*/  @!P1 I2FP.F32.U32 R24, R24 ;  /* 0x0000001800189245 */ /* 0x000fc80000201000 */
[----:B------:R0:W1:Y:S02]  /*3520*/  @!P1 F2F.F64.F32 R36, R24 ;  /* 0x0000001800249310 */ /* 0x0000640000201800 */
[----:B0-----:R-:W-:-:S04]  /*3530*/  IMAD.WIDE.U32 R24, R25, R31, R22 ;  /* 0x0000001f19187225 */ /* 0x001fc800078e0016 */
[----:B------:R-:W-:Y:S01]  /*3540*/  IMAD.IADD R27, R25, 0x1, R27 ;  /* 0x00000001191b7824 */ /* 0x000fe200078e021b */
[----:B-1----:R-:W-:-:S08]  /*3550*/  @!P1 DADD R36, R36, -0.5 ;  /* 0xbfe0000024249429 */ /* 0x002fd00000000000 */
[----:B------:R-:W-:-:S06]  /*3560*/  @!P1 DADD R36, R12, -R36 ;  /* 0x000000000c249229 */ /* 0x000fcc0000000824 */
[----:B------:R-:W0:Y:S01]  /*3570*/  @!P1 F2F.F32.F64 R30, R36 ;  /* 0x00000024001e9310 */ /* 0x000e220000301000 */
[----:B------:R-:W-:-:S04]  /*3580*/  LEA R26, P1, R24, R33, 0x2 ;  /* 0x00000021181a7211 */ /* 0x000fc800078210ff */
[----:B------:R-:W-:-:S05]  /*3590*/  LEA.HI.X R27, R24, R35, R27, 0x2, P1 ;  /* 0x00000023181b7211 */ /* 0x000fca00008f141b */
[----:B0-----:R0:W-:Y:S01]  /*35a0*/  STG.E desc[UR10][R26.64], R30 ;  /* 0x0000001e1a007986 */ /* 0x0011e2000c10190a */
[----:B------:R-:W-:-:S07]  /*35b0*/  FADD R3, R3, R30 ;  /* 0x0000001e03037221 */ /* 0x000fce0000000000 */
.L_x_114:
[----:B------:R-:W-:Y:S05]  /*35c0*/  BSYNC.RECONVERGENT B2 ;  /* 0x0000000000027941 */ /* 0x000fea0003800200 */
.L_x_112:
[----:B0-----:R-:W-:Y:S01]  /*35d0*/  VIADD R26, R0, 0xffffffff ;  /* 0xffffffff001a7836 */ /* 0x001fe20000000000 */
[----:B------:R-:W-:Y:S01]  /*35e0*/  BSSY.RECONVERGENT B2, `(.L_x_115) ;  /* 0x0000022000027945 */ /* 0x000fe20003800200 */
[----:B-1----:R-:W-:-:S03]  /*35f0*/  VIADD R24, R2, 0x1 ;  /* 0x0000000102187836 */ /* 0x002fc60000000000 */
[----:B------:R-:W-:Y:S02]  /*3600*/  ISETP.GE.AND P1, PT, R26, R29, PT ;  /* 0x0000001d1a00720c */ /* 0x000fe40003f26270 */
[----:B------:R-:W-:Y:S02]  /*3610*/  LOP3.LUT R27, R24, 0xfffffffe, RZ, 0xc0, !PT ;  /* 0xfffffffe181b7812 */ /* 0x000fe400078ec0ff */
[----:B------:R-:W-:-:S13]  /*3620*/  ISETP.GT.AND P1, PT, R26, -0x1, !P1 ;  /* 0xffffffff1a00780c */ /* 0x000fda0004f24270 */
[----:B------:R-:W-:Y:S05]  /*3630*/  @P0 BRA P1, `(.L_x_116) ;  /* 0x0000000000280947 */ /* 0x000fea0000800000 */
[----:B------:R-:W-:-:S04]  /*3640*/  IADD3 R27, P1, PT, R27, R14, RZ ;  /* 0x0000000e1b1b7210 */ /* 0x000fc80007f3e0ff */
[----:B------:R-:W-:-:S05]  /*3650*/  IADD3.X R24, PT, PT, RZ, R7, RZ, P1, !PT ;  /* 0x00000007ff187210 */ /* 0x000fca0000ffe4ff */
[----:B------:R-:W-:-:S04]  /*3660*/  IMAD R24, R24, R31, RZ ;  /* 0x0000001f18187224 */ /* 0x000fc800078e02ff */
[C---:B------:R-:W-:Y:S02]  /*3670*/  IMAD R25, R27.reuse, R28, R24 ;  /* 0x0000001c1b197224 */ /* 0x040fe400078e0218 */
[----:B------:R-:W-:-:S04]  /*3680*/  IMAD.WIDE.U32 R26, R27, R31, R22 ;  /* 0x0000001f1b1a7225 */ /* 0x000fc800078e0016 */
[----:B------:R-:W-:Y:S01]  /*3690*/  IMAD.IADD R25, R27, 0x1, R25 ;  /* 0x000000011b197824 */ /* 0x000fe200078e0219 */
[----:B------:R-:W-:-:S04]  /*36a0*/  LEA R24, P1, R26, R33, 0x2 ;  /* 0x000000211a187211 */ /* 0x000fc800078210ff */
[----:B------:R-:W-:-:S05]  /*36b0*/  LEA.HI.X R25, R26, R35, R25, 0x2, P1 ;  /* 0x000000231a197211 */ /* 0x000fca00008f1419 */
[----:B------:R1:W-:Y:S01]  /*36c0*/  STG.E desc[UR10][R24.64], RZ ;  /* 0x000000ff18007986 */ /* 0x0003e2000c10190a */
[----:B------:R-:W-:Y:S05]  /*36d0*/  BRA `(.L_x_117) ;  /* 0x0000000000487947 */ /* 0x000fea0003800000 */
.L_x_116:
[C---:B------:R-:W-:Y:S01]  /*36e0*/  ISETP.NE.U32.AND P1, PT, R27.reuse, UR9, PT ;  /* 0x000000091b007c0c */ /* 0x040fe2000bf25070 */
[----:B------:R-:W-:Y:S01]  /*36f0*/  IMAD.MOV.U32 R30, RZ, RZ, 0x3f800000 ;  /* 0x3f800000ff1e7424 */ /* 0x000fe200078e00ff */
[----:B------:R-:W-:Y:S02]  /*3700*/  IADD3 R25, P2, PT, R27, R14, RZ ;  /* 0x0000000e1b197210 */ /* 0x000fe40007f5e0ff */
[----:B------:R-:W-:Y:S02]  /*3710*/  ISETP.NE.AND.EX P1, PT, RZ, UR15, PT, P1 ;  /* 0x0000000fff007c0c */ /* 0x000fe4000bf25310 */
[----:B------:R-:W-:-:S05]  /*3720*/  IADD3.X R24, PT, PT, RZ, R7, RZ, P2, !PT ;  /* 0x00000007ff187210 */ /* 0x000fca00017fe4ff */
[----:B------:R-:W-:-:S04]  /*3730*/  IMAD R24, R24, R31, RZ ;  /* 0x0000001f18187224 */ /* 0x000fc800078e02ff */
[C---:B------:R-:W-:Y:S02]  /*3740*/  IMAD R27, R25.reuse, R28, R24 ;  /* 0x0000001c191b7224 */ /* 0x040fe400078e0218 */
[----:B------:R-:W-:Y:S01]  /*3750*/  @!P1 I2FP.F32.U32 R26, R26 ;  /* 0x0000001a001a9245 */ /* 0x000fe20000201000 */
[----:B------:R-:W-:-:S03]  /*3760*/  IMAD.WIDE.U32 R24, R25, R31, R22 ;  /* 0x0000001f19187225 */ /* 0x000fc600078e0016 */
[----:B------:R-:W0:Y:S01]  /*3770*/  @!P1 F2F.F64.F32 R36, R26 ;  /* 0x0000001a00249310 */ /* 0x000e220000201800 */
[----:B------:R-:W-:Y:S01]  /*3780*/  IMAD.IADD R27, R25, 0x1, R27 ;  /* 0x00000001191b7824 */ /* 0x000fe200078e021b */
[----:B0-----:R-:W-:-:S08]  /*3790*/  @!P1 DADD R36, R36, -0.5 ;  /* 0xbfe0000024249429 */ /* 0x001fd00000000000 */
[----:B------:R-:W-:-:S06]  /*37a0*/  @!P1 DADD R36, R12, -R36 ;  /* 0x000000000c249229 */ /* 0x000fcc0000000824 */
[----:B------:R-:W0:Y:S01]  /*37b0*/  @!P1 F2F.F32.F64 R30, R36 ;  /* 0x00000024001e9310 */ /* 0x000e220000301000 */
[----:B------:R-:W-:-:S04]  /*37c0*/  LEA R26, P1, R24, R33, 0x2 ;  /* 0x00000021181a7211 */ /* 0x000fc800078210ff */
[----:B------:R-:W-:-:S05]  /*37d0*/  LEA.HI.X R27, R24, R35, R27, 0x2, P1 ;  /* 0x00000023181b7211 */ /* 0x000fca00008f141b */
[----:B0-----:R0:W-:Y:S01]  /*37e0*/  STG.E desc[UR10][R26.64], R30 ;  /* 0x0000001e1a007986 */ /* 0x0011e2000c10190a */
[----:B------:R-:W-:-:S07]  /*37f0*/  FADD R3, R3, R30 ;  /* 0x0000001e03037221 */ /* 0x000fce0000000000 */
.L_x_117:
[----:B------:R-:W-:Y:S05]  /*3800*/  BSYNC.RECONVERGENT B2 ;  /* 0x0000000000027941 */ /* 0x000fea0003800200 */
.L_x_115:
[----:B------:R-:W-:Y:S01]  /*3810*/  ISETP.GE.AND P1, PT, R0, R29, PT ;  /* 0x0000001d0000720c */ /* 0x000fe20003f26270 */
[----:B------:R-:W-:Y:S01]  /*3820*/  BSSY.RECONVERGENT B2, `(.L_x_118) ;  /* 0x0000020000027945 */ /* 0x000fe20003800200 */
[----:B0-----:R-:W-:Y:S02]  /*3830*/  VIADD R27, R2, 0x2 ;  /* 0x00000002021b7836 */ /* 0x001fe40000000000 */
[----:B------:R-:W-:-:S13]  /*3840*/  ISETP.GT.AND P1, PT, R0, -0x1, !P1 ;  /* 0xffffffff0000780c */ /* 0x000fda0004f24270 */
[----:B------:R-:W-:Y:S05]  /*3850*/  @P0 BRA P1, `(.L_x_119) ;  /* 0x0000000000280947 */ /* 0x000fea0000800000 */
[----:B-1----:R-:W-:-:S04]  /*3860*/  IADD3 R25, P1, PT, R27, R14, RZ ;  /* 0x0000000e1b197210 */ /* 0x002fc80007f3e0ff */
[----:B------:R-:W-:Y:S01]  /*3870*/  IADD3.X R24, PT, PT, RZ, R7, RZ, P1, !PT ;  /* 0x00000007ff187210 */ /* 0x000fe20000ffe4ff */
        /* <DEDUP_REMOVED lines=8> */
.L_x_119:
[C---:B------:R-:W-:Y:S02]  /*3900*/  ISETP.NE.U32.AND P1, PT, R27.reuse, UR9, PT ;  /* 0x000000091b007c0c */ /* 0x040fe4000bf25070 */
[----:B------:R-:W-:Y:S02]  /*3910*/  IADD3 R27, P2, PT, R27, R14, RZ ;  /* 0x0000000e1b1b7210 */ /* 0x000fe40007f5e0ff */
[----:B------:R-:W-:Y:S02]  /*3920*/  ISETP.NE.AND.EX P1, PT, RZ, UR15, PT, P1 ;  /* 0x0000000fff007c0c */ /* 0x000fe4000bf25310 */
[----:B------:R-:W-:Y:S01]  /*3930*/  MOV R29, 0x3f800000 ;  /* 0x3f800000001d7802 */ /* 0x000fe20000000f00 */
[----:B------:R-:W-:Y:S02]  /*3940*/  IMAD.X R26, RZ, RZ, R7, P2 ;  /* 0x000000ffff1a7224 */ /* 0x000fe400010e0607 */
[----:B------:R-:W-:-:S04]  /*3950*/  IMAD.WIDE.U32 R22, R27, R31, R22 ;  /* 0x0000001f1b167225 */ /* 0x000fc800078e0016 */
[----:B------:R-:W-:-:S04]  /*3960*/  IMAD R26, R26, R31, RZ ;  /* 0x0000001f1a1a7224 */ /* 0x000fc800078e02ff */
[----:B------:R-:W-:Y:S01]  /*3970*/  @!P1 I2FP.F32.U32 R30, R0 ;  /* 0x00000000001e9245 */ /* 0x000fe20000201000 */
[----:B------:R-:W-:-:S03]  /*3980*/  IMAD R27, R27, R28, R26 ;  /* 0x0000001c1b1b7224 */ /* 0x000fc600078e021a */
[----:B-1----:R-:W0:Y:S01]  /*3990*/  @!P1 F2F.F64.F32 R24, R30 ;  /* 0x0000001e00189310 */ /* 0x002e220000201800 */
        /* <DEDUP_REMOVED lines=8> */
.L_x_120:
[----:B------:R-:W-:Y:S05]  /*3a20*/  BSYNC.RECONVERGENT B2 ;  /* 0x0000000000027941 */ /* 0x000fea0003800200 */
.L_x_118:
[----:B------:R-:W-:Y:S01]  /*3a30*/  IADD3 R2, P1, PT, R2, 0x4, RZ ;  /* 0x0000000402027810 */ /* 0x000fe20007f3e0ff */
[----:B------:R-:W-:-:S03]  /*3a40*/  VIADD R0, R0, 0x4 ;  /* 0x0000000400007836 */ /* 0x000fc60000000000 */
[----:B------:R-:W-:Y:S01]  /*3a50*/  IADD3 R22, P2, PT, R2, -UR8, RZ ;  /* 0x8000000802167c10 */ /* 0x000fe2000ff5e0ff */
[----:B------:R-:W-:-:S03]  /*3a60*/  IMAD.X R9, RZ, RZ, R9, P1 ;  /* 0x000000ffff097224 */ /* 0x000fc600008e0609 */
[----:B------:R-:W-:Y:S02]  /*3a70*/  ISETP.NE.U32.AND P1, PT, R22, 0x1, PT ;  /* 0x000000011600780c */ /* 0x000fe40003f25070 */
[----:B------:R-:W-:Y:S02]  /*3a80*/  IADD3.X R28, PT, PT, R9, ~R28, RZ, P2, !PT ;  /* 0x8000001c091c7210 */ /* 0x000fe400017fe4ff */
[----:B------:R-:W-:Y:S02]  /*3a90*/  IADD3 R22, P2, PT, R10, UR14, RZ ;  /* 0x0000000e0a167c10 */ /* 0x000fe4000ff5e0ff */
[----:B------:R-:W-:Y:S02]  /*3aa0*/  ISETP.NE.AND.EX P1, PT, R28, RZ, PT, P1 ;  /* 0x000000ff1c00720c */ /* 0x000fe40003f25310 */
[----:B---3--:R-:W-:-:S11]  /*3ab0*/  IADD3.X R11, PT, PT, R11, UR13, RZ, P2, !PT ;  /* 0x0000000d0b0b7c10 */ /* 0x008fd600097fe4ff */
[----:B------:R-:W-:Y:S05]  /*3ac0*/  @P1 BRA `(.L_x_121) ;  /* 0xfffffff400801947 */ /* 0x000fea000383ffff */
[----:B------:R-:W-:Y:S05]  /*3ad0*/  BSYNC.RECONVERGENT B1 ;  /* 0x0000000000017941 */ /* 0x000fea0003800200 */
.L_x_106:
[----:B------:R-:W2:Y:S01]  /*3ae0*/  LDCU UR6, c[0x0][0x394] ;  /* 0x00007280ff0677ac */ /* 0x000ea20008000800 */
[----:B------:R-:W-:-:S05]  /*3af0*/  UMOV UR5, UR8 ;  /* 0x0000000800057c82 */ /* 0x000fca0008000000 */
.L_x_105:
        /* <DEDUP_REMOVED lines=10> */
[----:B-1----:R-:W-:Y:S01]  /*3ba0*/  IADD3 R25, P1, PT, R14, UR5, RZ ;  /* 0x000000050e197c10 */ /* 0x002fe2000ff3e0ff */
[----:B0-----:R-:W-:Y:S01]  /*3bb0*/  IMAD.U32 R23, RZ, RZ, UR7 ;  /* 0x00000007ff177e24 */ /* 0x001fe2000f8e00ff */
[----:B------:R-:W-:Y:S01]  /*3bc0*/  MOV R22, UR4 ;  /* 0x0000000400167c02 */ /* 0x000fe20008000f00 */
[----:B------:R-:W0:Y:S01]  /*3bd0*/  LDCU.64 UR20, c[0x0][0x3a8] ;  /* 0x00007500ff1477ac */ /* 0x000e220008000a00 */
[----:B--2---:R-:W-:Y:S01]  /*3be0*/  IADD3.X R0, PT, PT, R7, UR6, RZ, P1, !PT ;  /* 0x0000000607007c10 */ /* 0x004fe20008ffe4ff */
[----:B---3--:R-:W-:Y:S01]  /*3bf0*/  IMAD.U32 R9, RZ, RZ, UR18 ;  /* 0x00000012ff097e24 */ /* 0x008fe2000f8e00ff */
[----:B------:R-:W-:-:S03]  /*3c00*/  MOV R10, UR19 ;  /* 0x00000013000a7c02 */ /* 0x000fc60008000f00 */
[-C--:B------:R-:W-:Y:S02]  /*3c10*/  IMAD R0, R0, R9.reuse, RZ ;  /* 0x0000000900007224 */ /* 0x080fe400078e02ff */
[----:B------:R-:W-:-:S04]  /*3c20*/  IMAD.WIDE.U32 R26, R25, R9, R22 ;  /* 0x00000009191a7225 */ /* 0x000fc800078e0016 */
[----:B0-----:R-:W-:Y:S02]  /*3c30*/  IMAD.U32 R11, RZ, RZ, UR20 ;  /* 0x00000014ff0b7e24 */ /* 0x001fe4000f8e00ff */
[----:B------:R-:W-:Y:S02]  /*3c40*/  IMAD R25, R25, R10, R0 ;  /* 0x0000000a19197224 */ /* 0x000fe400078e0200 */
[----:B------:R-:W-:Y:S01]  /*3c50*/  IMAD.U32 R0, RZ, RZ, UR21 ;  /* 0x00000015ff007e24 */ /* 0x000fe2000f8e00ff */
[----:B------:R-:W-:Y:S02]  /*3c60*/  LEA R24, P1, R26, R11, 0x2 ;  /* 0x0000000b1a187211 */ /* 0x000fe400078210ff */
[----:B------:R-:W-:-:S04]  /*3c70*/  IADD3 R25, PT, PT, R27, R25, RZ ;  /* 0x000000191b197210 */ /* 0x000fc80007ffe0ff */
[----:B------:R-:W-:-:S05]  /*3c80*/  LEA.HI.X R25, R26, R0, R25, 0x2, P1 ;  /* 0x000000001a197211 */ /* 0x000fca00008f1419 */
[----:B------:R1:W-:Y:S01]  /*3c90*/  STG.E desc[UR10][R24.64], RZ ;  /* 0x000000ff18007986 */ /* 0x0003e2000c10190a */
[----:B------:R-:W-:Y:S05]  /*3ca0*/  BRA `(.L_x_124) ;  /* 0x00000000008c7947 */ /* 0x000fea0003800000 */
.L_x_123:
[----:B------:R-:W-:-:S09]  /*3cb0*/  UISETP.NE.AND UP0, UPT, UR5, URZ, UPT ;  /* 0x000000ff0500728c */ /* 0x000fd2000bf05270 */
[----:B------:R-:W-:Y:S05]  /*3cc0*/  BRA.U !UP0, `(.L_x_125) ;  /* 0x0000000108287547 */ /* 0x000fea000b800000 */
[----:B------:R-:W-:Y:S01]  /*3cd0*/  UISETP.NE.U32.AND UP0, UPT, UR9, UR5, UPT ;  /* 0x000000050900728c */ /* 0x000fe2000bf05070 */
[----:B------:R-:W-:-:S03]  /*3ce0*/  IMAD.MOV.U32 R28, RZ, RZ, 0x3f800000 ;  /* 0x3f800000ff1c7424 */ /* 0x000fc600078e00ff */
[----:B--2---:R-:W-:-:S09]  /*3cf0*/  UISETP.NE.AND.EX UP0, UPT, UR15, UR6, UPT, UP0 ;  /* 0x000000060f00728c */ /* 0x004fd2000bf05300 */
[----:B------:R-:W-:Y:S05]  /*3d00*/  BRA.U UP0, `(.L_x_126) ;  /* 0x00000001002c7547 */ /* 0x000fea000b800000 */
[----:B------:R-:W-:-:S04]  /*3d10*/  I2FP.F32.U32 R0, R2 ;  /* 0x0000000200007245 */ /* 0x000fc80000201000 */
[----:B------:R-:W2:Y:S02]  /*3d20*/  F2F.F64.F32 R10, R0 ;  /* 0x00000000000a7310 */ /* 0x000ea40000201800 */
[----:B--2---:R-:W-:-:S08]  /*3d30*/  DADD R10, R10, -0.5 ;  /* 0xbfe000000a0a7429 */ /* 0x004fd00000000000 */
[----:B------:R-:W-:-:S06]  /*3d40*/  DADD R10, R12, -R10 ;  /* 0x000000000c0a7229 */ /* 0x000fcc000000080a */
[----:B------:R2:W3:Y:S01]  /*3d50*/  F2F.F32.F64 R28, R10 ;  /* 0x0000000a001c7310 */ /* 0x0004e20000301000 */
[----:B------:R-:W-:Y:S05]  /*3d60*/  BRA `(.L_x_126) ;  /* 0x0000000000147947 */ /* 0x000fea0003800000 */
.L_x_125:
[----:B------:R-:W-:-:S04]  /*3d70*/  I2FP.F32.U32 R0, R2 ;  /* 0x0000000200007245 */ /* 0x000fc80000201000 */
[----:B------:R-:W3:Y:S02]  /*3d80*/  F2F.F64.F32 R10, R0 ;  /* 0x00000000000a7310 */ /* 0x000ee40000201800 */
[----:B---3--:R-:W-:-:S08]  /*3d90*/  DADD R10, R10, 0.5 ;  /* 0x3fe000000a0a7429 */ /* 0x008fd00000000000 */
[----:B------:R-:W-:-:S06]  /*3da0*/  DADD R10, R16, R10 ;  /* 0x00000000100a7229 */ /* 0x000fcc000000000a */
[----:B------:R4:W3:Y:S05]  /*3db0*/  F2F.F32.F64 R28, R10 ;  /* 0x0000000a001c7310 */ /* 0x0008ea0000301000 */
.L_x_126:
[----:B------:R-:W1:Y:S01]  /*3dc0*/  LDCU.64 UR18, c[0x0][0x390] ;  /* 0x00007200ff1277ac */ /* 0x000e620008000a00 */
[----:B0-----:R-:W-:Y:S01]  /*3dd0*/  IADD3 R27, P1, PT, R14, UR5, RZ ;  /* 0x000000050e1b7c10 */ /* 0x001fe2000ff3e0ff */
[----:B------:R-:W-:Y:S02]  /*3de0*/  IMAD.U32 R22, RZ, RZ, UR4 ;  /* 0x00000004ff167e24 */ /* 0x000fe4000f8e00ff */
[----:B---3--:R-:W-:Y:S01]  /*3df0*/  FADD R3, R3, R28 ;  /* 0x0000001c03037221 */ /* 0x008fe20000000000 */
[----:B------:R-:W0:Y:S01]  /*3e00*/  LDCU.64 UR20, c[0x0][0x3a8] ;  /* 0x00007500ff1477ac */ /* 0x000e220008000a00 */
[----:B--2---:R-:W-:Y:S01]  /*3e10*/  IADD3.X R0, PT, PT, R7, UR6, RZ, P1, !PT ;  /* 0x0000000607007c10 */ /* 0x004fe20008ffe4ff */
[----:B------:R-:W-:Y:S01]  /*3e20*/  IMAD.U32 R23, RZ, RZ, UR7 ;  /* 0x00000007ff177e24 */ /* 0x000fe2000f8e00ff */
[----:B-1----:R-:W-:Y:S01]  /*3e30*/  MOV R9, UR18 ;  /* 0x0000001200097c02 */ /* 0x002fe20008000f00 */
[----:B----4-:R-:W-:Y:S01]  /*3e40*/  IMAD.U32 R10, RZ, RZ, UR19 ;  /* 0x00000013ff0a7e24 */ /* 0x010fe2000f8e00ff */
[----:B0-----:R-:W-:-:S03]  /*3e50*/  MOV R11, UR20 ;  /* 0x00000014000b7c02 */ /* 0x001fc60008000f00 */
[-C--:B------:R-:W-:Y:S02]  /*3e60*/  IMAD R0, R0, R9.reuse, RZ ;  /* 0x0000000900007224 */ /* 0x080fe400078e02ff */
[----:B------:R-:W-:-:S04]  /*3e70*/  IMAD.WIDE.U32 R24, R27, R9, R22 ;  /* 0x000000091b187225 */ /* 0x000fc800078e0016 */
[----:B------:R-:W-:Y:S01]  /*3e80*/  IMAD R27, R27, R10, R0 ;  /* 0x0000000a1b1b7224 */ /* 0x000fe200078e0200 */
[----:B------:R-:W-:Y:S01]  /*3e90*/  LEA R26, P1, R24, R11, 0x2 ;  /* 0x0000000b181a7211 */ /* 0x000fe200078210ff */
[----:B------:R-:W-:Y:S02]  /*3ea0*/  IMAD.U32 R0, RZ, RZ, UR21 ;  /* 0x00000015ff007e24 */ /* 0x000fe4000f8e00ff */
[----:B------:R-:W-:-:S05]  /*3eb0*/  IMAD.IADD R27, R25, 0x1, R27 ;  /* 0x00000001191b7824 */ /* 0x000fca00078e021b */
[----:B------:R-:W-:-:S05]  /*3ec0*/  LEA.HI.X R27, R24, R0, R27, 0x2, P1 ;  /* 0x00000000181b7211 */ /* 0x000fca00008f141b */
[----:B------:R0:W-:Y:S02]  /*3ed0*/  STG.E desc[UR10][R26.64], R28 ;  /* 0x0000001c1a007986 */ /* 0x0001e4000c10190a */
.L_x_124:
[----:B------:R-:W-:Y:S05]  /*3ee0*/  BSYNC.RECONVERGENT B1 ;  /* 0x0000000000017941 */ /* 0x000fea0003800200 */
.L_x_122:
        /* <DEDUP_REMOVED lines=10> */
[----:B-1----:R-:W-:-:S04]  /*3f90*/  IMAD.X R24, RZ, RZ, R7, P1 ;  /* 0x000000ffff187224 */ /* 0x002fc800008e0607 */
        /* <DEDUP_REMOVED lines=8> */
.L_x_128:
[----:B------:R-:W-:Y:S02]  /*4020*/  UISETP.NE.U32.AND UP0, UPT, UR9, UR6, UPT ;  /* 0x000000060900728c */ /* 0x000fe4000bf05070 */
[----:B0-----:R-:W-:Y:S01]  /*4030*/  IADD3 R27, P1, PT, R14, UR6, RZ ;  /* 0x000000060e1b7c10 */ /* 0x001fe2000ff3e0ff */
[----:B------:R-:W-:Y:S01]  /*4040*/  IMAD.MOV.U32 R30, RZ, RZ, 0x3f800000 ;  /* 0x3f800000ff1e7424 */ /* 0x000fe200078e00ff */
[----:B------:R-:W-:Y:S02]  /*4050*/  UISETP.NE.AND.EX UP0, UPT, UR15, URZ, UPT, UP0 ;  /* 0x000000ff0f00728c */ /* 0x000fe4000bf05300 */
[----:B------:R-:W-:-:S04]  /*4060*/  IADD3.X R26, PT, PT, RZ, R7, RZ, P1, !PT ;  /* 0x00000007ff1a7210 */ /* 0x000fc80000ffe4ff */
[----:B------:R-:W-:Y:S01]  /*4070*/  PLOP3.LUT P2, PT, PT, PT, UP0, 0x80, 0x8 ;  /* 0x000000000008781c */ /* 0x000fe20003f4f008 */
[----:B------:R-:W-:-:S04]  /*4080*/  IMAD R26, R26, R9, RZ ;  /* 0x000000091a1a7224 */ /* 0x000fc800078e02ff */
[----:B------:R-:W-:-:S08]  /*4090*/  IMAD R33, R27, R10, R26 ;  /* 0x0000000a1b217224 */ /* 0x000fd000078e021a */
[----:B------:R-:W-:-:S04]  /*40a0*/  @!P2 I2FP.F32.U32 R31, R31 ;  /* 0x0000001f001fa245 */ /* 0x000fc80000201000 */
[----:B-1----:R-:W0:Y:S02]  /*40b0*/  @!P2 F2F.F64.F32 R24, R31 ;  /* 0x0000001f0018a310 */ /* 0x002e240000201800 */
[----:B0-----:R-:W-:-:S08]  /*40c0*/  @!P2 DADD R24, R24, -0.5 ;  /* 0xbfe000001818a429 */ /* 0x001fd00000000000 */
[----:B------:R-:W-:Y:S01]  /*40d0*/  @!P2 DADD R28, R12, -R24 ;  /* 0x000000000c1ca229 */ /* 0x000fe20000000818 */
[----:B------:R-:W-:-:S05]  /*40e0*/  IMAD.WIDE.U32 R24, R27, R9, R22 ;  /* 0x000000091b187225 */ /* 0x000fca00078e0016 */
[----:B------:R-:W0:Y:S01]  /*40f0*/  @!P2 F2F.F32.F64 R30, R28 ;  /* 0x0000001c001ea310 */ /* 0x000e220000301000 */
[----:B------:R-:W-:Y:S01]  /*4100*/  IMAD.IADD R33, R25, 0x1, R33 ;  /* 0x0000000119217824 */ /* 0x000fe200078e0221 */
[----:B------:R-:W-:-:S04]  /*4110*/  LEA R26, P1, R24, R11, 0x2 ;  /* 0x0000000b181a7211 */ /* 0x000fc800078210ff */
[----:B------:R-:W-:-:S05]  /*4120*/  LEA.HI.X R27, R24, R0, R33, 0x2, P1 ;  /* 0x00000000181b7211 */ /* 0x000fca00008f1421 */
[----:B0-----:R1:W-:Y:S01]  /*4130*/  STG.E desc[UR10][R26.64], R30 ;  /* 0x0000001e1a007986 */ /* 0x0013e2000c10190a */
[----:B------:R-:W-:-:S07]  /*4140*/  FADD R3, R3, R30 ;  /* 0x0000001e03037221 */ /* 0x000fce0000000000 */
.L_x_129:
[----:B------:R-:W-:Y:S05]  /*4150*/  BSYNC.RECONVERGENT B1 ;  /* 0x0000000000017941 */ /* 0x000fea0003800200 */
.L_x_127:
        /* <DEDUP_REMOVED lines=8> */
[----:B------:R-:W-:-:S05]  /*41e0*/  IADD3 R25, P0, PT, R14, UR5, RZ ;  /* 0x000000050e197c10 */ /* 0x000fca000ff1e0ff */
        /* <DEDUP_REMOVED lines=9> */
.L_x_130:
[----:B------:R-:W-:Y:S02]  /*4280*/  UISETP.NE.U32.AND UP0, UPT, UR9, UR5, UPT ;  /* 0x000000050900728c */ /* 0x000fe4000bf05070 */
[----:B01----:R-:W-:Y:S02]  /*4290*/  IADD3 R27, P0, PT, R14, UR5, RZ ;  /* 0x000000050e1b7c10 */ /* 0x003fe4000ff1e0ff */
[----:B------:R-:W-:-:S03]  /*42a0*/  UISETP.NE.AND.EX UP0, UPT, UR15, URZ, UPT, UP0 ;  /* 0x000000ff0f00728c */ /* 0x000fc6000bf05300 */
[----:B------:R-:W-:-:S03]  /*42b0*/  IMAD.WIDE.U32 R22, R27, R9, R22 ;  /* 0x000000091b167225 */ /* 0x000fc600078e0016 */
[----:B------:R-:W-:-:S13]  /*42c0*/  PLOP3.LUT P1, PT, PT, PT, UP0, 0x80, 0x8 ;  /* 0x000000000008781c */ /* 0x000fda0003f2f008 */
[----:B------:R-:W-:Y:S02]  /*42d0*/  @!P1 I2FP.F32.U32 R26, R2 ;  /* 0x00000002001a9245 */ /* 0x000fe40000201000 */
[----:B------:R-:W-:Y:S02]  /*42e0*/  IADD3.X R2, PT, PT, RZ, R7, RZ, P0, !PT ;  /* 0x00000007ff027210 */ /* 0x000fe400007fe4ff */
[----:B------:R-:W0:Y:S03]  /*42f0*/  @!P1 F2F.F64.F32 R24, R26 ;  /* 0x0000001a00189310 */ /* 0x000e260000201800 */
[----:B------:R-:W-:Y:S02]  /*4300*/  IMAD R28, R2, R9, RZ ;  /* 0x00000009021c7224 */ /* 0x000fe400078e02ff */
[----:B------:R-:W-:Y:S02]  /*4310*/  IMAD.MOV.U32 R2, RZ, RZ, 0x3f800000 ;  /* 0x3f800000ff027424 */ /* 0x000fe400078e00ff */
[----:B------:R-:W-:Y:S01]  /*4320*/  IMAD R27, R27, R10, R28 ;  /* 0x0000000a1b1b7224 */ /* 0x000fe200078e021c */
[----:B------:R-:W-:-:S03]  /*4330*/  LEA R10, P0, R22, R11, 0x2 ;  /* 0x0000000b160a7211 */ /* 0x000fc600078010ff */
[----:B------:R-:W-:Y:S01]  /*4340*/  IMAD.IADD R27, R23, 0x1, R27 ;  /* 0x00000001171b7824 */ /* 0x000fe200078e021b */
[----:B0-----:R-:W-:-:S04]  /*4350*/  @!P1 DADD R24, R24, -0.5 ;  /* 0xbfe0000018189429 */ /* 0x001fc80000000000 */
[----:B------:R-:W-:-:S04]  /*4360*/  LEA.HI.X R11, R22, R0, R27, 0x2, P0 ;  /* 0x00000000160b7211 */ /* 0x000fc800000f141b */
[----:B------:R-:W-:-:S06]  /*4370*/  @!P1 DADD R24, R12, -R24 ;  /* 0x000000000c189229 */ /* 0x000fcc0000000818 */
[----:B------:R-:W0:Y:S02]  /*4380*/  @!P1 F2F.F32.F64 R2, R24 ;  /* 0x0000001800029310 */ /* 0x000e240000301000 */
[----:B0-----:R0:W-:Y:S01]  /*4390*/  STG.E desc[UR10][R10.64], R2 ;  /* 0x000000020a007986 */ /* 0x0011e2000c10190a */
[----:B------:R-:W-:-:S07]  /*43a0*/  FADD R3, R3, R2 ;  /* 0x0000000203037221 */ /* 0x000fce0000000000 */
.L_x_95:
[----:B--2---:R-:W-:Y:S05]  /*43b0*/  BSYNC.RECONVERGENT B0 ;  /* 0x0000000000007941 */ /* 0x004fea0003800200 */
.L_x_64:
[----:B------:R-:W5:Y:S01]  /*43c0*/  LDCU.64 UR6, c[0x0][0x390] ;  /* 0x00007200ff0677ac */ /* 0x000f620008000a00 */
[----:B------:R-:W-:-:S04]  /*43d0*/  UIADD3 UR4, UPT, UPT, UR4, 0x1, URZ ;  /* 0x0000000104047890 */ /* 0x000fc8000fffe0ff */
[----:B-----5:R-:W-:-:S04]  /*43e0*/  UISETP.GE.U32.AND UP0, UPT, UR4, UR6, UPT ;  /* 0x000000060400728c */ /* 0x020fc8000bf06070 */
[----:B------:R-:W-:-:S09]  /*43f0*/  UISETP.GE.U32.AND.EX UP0, UPT, URZ, UR7, UPT, UP0 ;  /* 0x00000007ff00728c */ /* 0x000fd2000bf06100 */
[----:B------:R-:W-:Y:S05]  /*4400*/  BRA.U !UP0, `(.L_x_131) ;  /* 0xffffffc108487547 */ /* 0x000fea000b83ffff */
.L_x_44:
[----:B------:R-:W-:-:S04]  /*4410*/  ISETP.NE.U32.AND P0, PT, RZ, UR6, PT ;  /* 0x00000006ff007c0c */ /* 0x000fc8000bf05070 */
[----:B------:R-:W-:-:S04]  /*4420*/  ISETP.NE.AND.EX P0, PT, RZ, UR7, PT, P0 ;  /* 0x00000007ff007c0c */ /* 0x000fc8000bf05300 */
[----:B------:R-:W-:-:S13]  /*4430*/  FSETP.EQ.OR P0, PT, R3, RZ, !P0 ;  /* 0x000000ff0300720b */ /* 0x000fda0004702400 */
[----:B------:R-:W-:Y:S05]  /*4440*/  @P0 EXIT ;  /* 0x000000000000094d */ /* 0x000fea0003800000 */
[----:B------:R-:W-:Y:S02]  /*4450*/  UIMAD UR4, UR7, UR6, URZ ;  /* 0x00000006070472a4 */ /* 0x000fe4000f8e02ff */
[----:B------:R-:W-:Y:S02]  /*4460*/  UIMAD.WIDE.U32 UR12, UR6, UR6, URZ ;  /* 0x00000006060c72a5 */ /* 0x000fe4000f8e00ff */
[----:B------:R-:W-:Y:S02]  /*4470*/  UIMAD UR4, UR6, UR7, UR4 ;  /* 0x00000007060472a4 */ /* 0x000fe4000f8e0204 */
[----:B------:R-:W-:Y:S02]  /*4480*/  UISETP.GE.U32.AND UP0, UPT, UR12, 0x10, UPT ;  /* 0x000000100c00788c */ /* 0x000fe4000bf06070 */
[----:B------:R-:W-:Y:S02]  /*4490*/  UIADD3 UR7, UPT, UPT, UR13, UR4, URZ ;  /* 0x000000040d077290 */ /* 0x000fe4000fffe0ff */
[----:B------:R-:W-:-:S02]  /*44a0*/  ULOP3.LUT UR8, UR12, 0xd, URZ, 0xc0, !UPT ;  /* 0x0000000d0c087892 */ /* 0x000fc4000f8ec0ff */
[----:B------:R-:W-:Y:S02]  /*44b0*/  UISETP.GE.U32.AND.EX UP0, UPT, UR7, URZ, UPT, UP0 ;  /* 0x000000ff0700728c */ /* 0x000fe4000bf06100 */
[C---:B---3--:R-:W-:Y:S01]  /*44c0*/  IMAD R0, R8.reuse, UR7, RZ ;  /* 0x0000000708007c24 */ /* 0x048fe2000f8e02ff */
[----:B------:R-:W-:Y:S01]  /*44d0*/  UMOV UR4, URZ ;  /* 0x000000ff00047c82 */ /* 0x000fe20008000000 */
[----:B-1----:R-:W-:Y:S01]  /*44e0*/  IMAD.WIDE.U32 R8, R8, UR12, RZ ;  /* 0x0000000c08087c25 */ /* 0x002fe2000f8e00ff */
[----:B------:R-:W-:-:S03]  /*44f0*/  UMOV UR5, URZ ;  /* 0x000000ff00057c82 */ /* 0x000fc60008000000 */
[----:B------:R-:W-:-:S05]  /*4500*/  IMAD R5, R5, UR12, R0 ;  /* 0x0000000c05057c24 */ /* 0x000fca000f8e0200 */
[----:B0-----:R-:W-:Y:S01]  /*4510*/  IADD3 R2, PT, PT, R9, R5, RZ ;  /* 0x0000000509027210 */ /* 0x001fe20007ffe0ff */
[----:B------:R-:W-:Y:S06]  /*4520*/  BRA.U !UP0, `(.L_x_132) ;  /* 0x0000001108207547 */ /* 0x000fec000b800000 */
[----:B------:R-:W0:Y:S02]  /*4530*/  LDCU.64 UR4, c[0x0][0x3a8] ;  /* 0x00007500ff0477ac */ /* 0x000e240008000a00 */
[----:B0-----:R-:W-:Y:S01]  /*4540*/  LEA R0, P0, R8, UR4, 0x2 ;  /* 0x0000000408007c11 */ /* 0x001fe2000f8010ff */
[----:B------:R-:W-:-:S03]  /*4550*/  ULOP3.LUT UR4, UR12, 0xfffffff0, URZ, 0xc0, !UPT ;  /* 0xfffffff00c047892 */ /* 0x000fc6000f8ec0ff */
[----:B------:R-:W-:Y:S02]  /*4560*/  IADD3 R0, P1, PT, R0, 0x20, RZ ;  /* 0x0000002000007810 */ /* 0x000fe40007f3e0ff */
[----:B------:R-:W-:Y:S01]  /*4570*/  LEA.HI.X R5, R8, UR5, R2, 0x2, P0 ;  /* 0x0000000508057c11 */ /* 0x000fe200080f1402 */
[----:B------:R-:W-:Y:S01]  /*4580*/  UMOV UR5, UR7 ;  /* 0x0000000700057c82 */ /* 0x000fe20008000000 */
[----:B------:R-:W-:-:S03]  /*4590*/  UMOV UR6, UR4 ;  /* 0x0000000400067c82 */ /* 0x000fc60008000000 */
[----:B------:R-:W-:-:S07]  /*45a0*/  IMAD.X R5, RZ, RZ, R5, P1 ;  /* 0x000000ffff057224 */ /* 0x000fce00008e0605 */
.L_x_165:
[----:B0-----:R-:W-:Y:S01]  /*45b0*/  MOV R12, R0 ;  /* 0x00000000000c7202 */ /* 0x001fe20000000f00 */
[----:B------:R-:W-:-:S05]  /*45c0*/  IMAD.MOV.U32 R13, RZ, RZ, R5 ;  /* 0x000000ffff0d7224 */ /* 0x000fca00078e0005 */
[----:B------:R-:W3:Y:S01]  /*45d0*/  LDG.E R0, desc[UR10][R12.64+-0x20] ;  /* 0xffffe00a0c007981 */ /* 0x000ee2000c1e1900 */
[----:B------:R-:W0:Y:S01]  /*45e0*/  MUFU.RCP R4, R3 ;  /* 0x0000000300047308 */ /* 0x000e220000001000 */
[----:B------:R-:W-:Y:S01]  /*45f0*/  UIADD3 UR6, UP0, UPT, UR6, -0x10, URZ ;  /* 0xfffffff006067890 */ /* 0x000fe2000ff1e0ff */
[----:B------:R-:W-:Y:S03]  /*4600*/  BSSY.RECONVERGENT B2, `(.L_x_133) ;  /* 0x000000e000027945 */ /* 0x000fe60003800200 */
[----:B------:R-:W-:Y:S02]  /*4610*/  UIADD3.X UR7, UPT, UPT, UR7, -0x1, URZ, UP0, !UPT ;  /* 0xffffffff07077890 */ /* 0x000fe400087fe4ff */
[----:B------:R-:W-:-:S04]  /*4620*/  UISETP.NE.U32.AND UP0, UPT, UR6, URZ, UPT ;  /* 0x000000ff0600728c */ /* 0x000fc8000bf05070 */
[----:B------:R-:W-:Y:S01]  /*4630*/  UISETP.NE.AND.EX UP0, UPT, UR7, URZ, UPT, UP0 ;  /* 0x000000ff0700728c */ /* 0x000fe2000bf05300 */
[----:B0-----:R-:W-:-:S04]  /*4640*/  FFMA R5, R4, -R3, 1 ;  /* 0x3f80000004057423 */ /* 0x001fc80000000803 */
[----:B------:R-:W-:Y:S01]  /*4650*/  FFMA R5, R4, R5, R4 ;  /* 0x0000000504057223 */ /* 0x000fe20000000004 */
[----:B---3--:R-:W0:Y:S03]  /*4660*/  FCHK P0, R0, R3 ;  /* 0x0000000300007302 */ /* 0x008e260000000000 */
[----:B------:R-:W-:-:S04]  /*4670*/  FFMA R4, R0, R5, RZ ;  /* 0x0000000500047223 */ /* 0x000fc800000000ff */
[----:B------:R-:W-:-:S04]  /*4680*/  FFMA R6, R4, -R3, R0 ;  /* 0x8000000304067223 */ /* 0x000fc80000000000 */
[----:B------:R-:W-:Y:S01]  /*4690*/  FFMA R5, R5, R6, R4 ;  /* 0x0000000605057223 */ /* 0x000fe20000000004 */
[----:B0-----:R-:W-:Y:S06]  /*46a0*/  @!P0 BRA `(.L_x_134) ;  /* 0x00000000000c8947 */ /* 0x001fec0003800000 */
[----:B------:R-:W-:-:S07]  /*46b0*/  MOV R4, 0x46d0 ;  /* 0x000046d000047802 */ /* 0x000fce0000000f00 */
[----:B--2-4-:R-:W-:Y:S05]  /*46c0*/  CALL.REL.NOINC `($__internal_3_$__cuda_sm3x_div_rn_noftz_f32_slowpath) ;  /* 0x0000002000687944 */ /* 0x014fea0003c00000 */
[----:B------:R-:W-:-:S07]  /*46d0*/  MOV R5, R7 ;  /* 0x0000000700057202 */ /* 0x000fce0000000f00 */
.L_x_134:
[----:B------:R-:W-:Y:S05]  /*46e0*/  BSYNC.RECONVERGENT B2 ;  /* 0x0000000000027941 */ /* 0x000fea0003800200 */
.L_x_133:
[----:B--2-4-:R-:W2:Y:S01]  /*46f0*/  LDG.E R11, desc[UR10][R12.64+-0x1c] ;  /* 0xffffe40a0c0b7981 */ /* 0x014ea2000c1e1900 */
[----:B------:R-:W0:Y:S01]  /*4700*/  MUFU.RCP R0, R3 ;  /* 0x0000000300007308 */ /* 0x000e220000001000 */
[----:B------:R-:W-:Y:S02]  /*4710*/  BSSY.RECONVERGENT B2, `(.L_x_135) ;  /* 0x000000c000027945 */ /* 0x000fe40003800200 */
[----:B------:R1:W-:Y:S01]  /*4720*/  STG.E desc[UR10][R12.64+-0x20], R5 ;  /* 0xffffe0050c007986 */ /* 0x0003e2000c10190a */
[----:B0-----:R-:W-:-:S04]  /*4730*/  FFMA R7, R0, -R3, 1 ;  /* 0x3f80000000077423 */ /* 0x001fc80000000803 */
[----:B------:R-:W-:Y:S01]  /*4740*/  FFMA R0, R0, R7, R0 ;  /* 0x0000000700007223 */ /* 0x000fe20000000000 */
[----:B--2---:R-:W0:Y:S03]  /*4750*/  FCHK P0, R11, R3 ;  /* 0x000000030b007302 */ /* 0x004e260000000000 */
[----:B------:R-:W-:-:S04]  /*4760*/  FFMA R4, R0, R11, RZ ;  /* 0x0000000b00047223 */ /* 0x000fc800000000ff */
[----:B------:R-:W-:-:S04]  /*4770*/  FFMA R7, R4, -R3, R11 ;  /* 0x8000000304077223 */ /* 0x000fc8000000000b */
[----:B------:R-:W-:Y:S01]  /*4780*/  FFMA R7, R0, R7, R4 ;  /* 0x0000000700077223 */ /* 0x000fe20000000004 */
[----:B01----:R-:W-:Y:S06]  /*4790*/  @!P0 BRA `(.L_x_136) ;  /* 0x00000000000c8947 */ /* 0x003fec0003800000 */
[----:B------:R-:W-:Y:S01]  /*47a0*/  IMAD.MOV.U32 R0, RZ, RZ, R11 ;  /* 0x000000ffff007224 */ /* 0x000fe200078e000b */
[----:B------:R-:W-:-:S07]  /*47b0*/  MOV R4, 0x47d0 ;  /* 0x000047d000047802 */ /* 0x000fce0000000f00 */
[----:B------:R-:W-:Y:S05]  /*47c0*/  CALL.REL.NOINC `($__internal_3_$__cuda_sm3x_div_rn_noftz_f32_slowpath) ;  /* 0x0000002000287944 */ /* 0x000fea0003c00000 */
.L_x_136:
[----:B------:R-:W-:Y:S05]  /*47d0*/  BSYNC.RECONVERGENT B2 ;  /* 0x0000000000027941 */ /* 0x000fea0003800200 */
.L_x_135:
[----:B------:R-:W2:Y:S01]  /*47e0*/  LDG.E R11, desc[UR10][R12.64+-0x18] ;  /* 0xffffe80a0c0b7981 */ /* 0x000ea2000c1e1900 */
        /* <DEDUP_REMOVED lines=10> */
[----:B------:R-:W-:Y:S02]  /*4890*/  MOV R0, R11 ;  /* 0x0000000b00007202 */ /* 0x000fe40000000f00 */
[----:B------:R-:W-:-:S07]  /*48a0*/  MOV R4, 0x48c0 ;  /* 0x000048c000047802 */ /* 0x000fce0000000f00 */
[----:B------:R-:W-:Y:S05]  /*48b0*/  CALL.REL.NOINC `($__internal_3_$__cuda_sm3x_div_rn_noftz_f32_slowpath) ;  /* 0x0000001c00ec7944 */ /* 0x000fea0003c00000 */
[----:B------:R-:W-:-:S07]  /*48c0*/  IMAD.MOV.U32 R5, RZ, RZ, R7 ;  /* 0x000000ffff057224 */ /* 0x000fce00078e0007 */
.L_x_138:
[----:B------:R-:W-:Y:S05]  /*48d0*/  BSYNC.RECONVERGENT B2 ;  /* 0x0000000000027941 */ /* 0x000fea0003800200 */
.L_x_137:
        /* <DEDUP_REMOVED lines=14> */
.L_x_140:
[----:B------:R-:W-:Y:S05]  /*49c0*/  BSYNC.RECONVERGENT B2 ;  /* 0x0000000000027941 */ /* 0x000fea0003800200 */
.L_x_139:
        /* <DEDUP_REMOVED lines=14> */
[----:B------:R-:W-:-:S07]  /*4ab0*/  MOV R5, R7 ;  /* 0x0000000700057202 */ /* 0x000fce0000000f00 */
.L_x_142:
[----:B------:R-:W-:Y:S05]  /*4ac0*/  BSYNC.RECONVERGENT B2 ;  /* 0x0000000000027941 */ /* 0x000fea0003800200 */
.L_x_141:
        /* <DEDUP_REMOVED lines=14> */
.L_x_144:
[----:B------:R-:W-:Y:S05]  /*4bb0*/  BSYNC.RECONVERGENT B2 ;  /* 0x0000000000027941 */ /* 0x000fea0003800200 */
.L_x_143:
        /* <DEDUP_REMOVED lines=15> */
.L_x_146:
[----:B------:R-:W-:Y:S05]  /*4cb0*/  BSYNC.RECONVERGENT B2 ;  /* 0x0000000000027941 */ /* 0x000fea0003800200 */
.L_x_145:
        /* <DEDUP_REMOVED lines=14> */
.L_x_148:
[----:B------:R-:W-:Y:S05]  /*4da0*/  BSYNC.RECONVERGENT B2 ;  /* 0x0000000000027941 */ /* 0x000fea0003800200 */
.L_x_147:
        /* <DEDUP_REMOVED lines=15> */
.L_x_150:
[----:B------:R-:W-:Y:S05]  /*4ea0*/  BSYNC.RECONVERGENT B2 ;  /* 0x0000000000027941 */ /* 0x000fea0003800200 */
.L_x_149:
        /* <DEDUP_REMOVED lines=14> */
.L_x_152:
[----:B------:R-:W-:Y:S05]  /*4f90*/  BSYNC.RECONVERGENT B2 ;  /* 0x0000000000027941 */ /* 0x000fea0003800200 */
.L_x_151:
        /* <DEDUP_REMOVED lines=15> */
.L_x_154:
[----:B------:R-:W-:Y:S05]  /*5090*/  BSYNC.RECONVERGENT B2 ;  /* 0x0000000000027941 */ /* 0x000fea0003800200 */
.L_x_153:
        /* <DEDUP_REMOVED lines=14> */
.L_x_156:
[----:B------:R-:W-:Y:S05]  /*5180*/  BSYNC.RECONVERGENT B2 ;  /* 0x0000000000027941 */ /* 0x000fea0003800200 */
.L_x_155:
        /* <DEDUP_REMOVED lines=15> */
.L_x_158:
[----:B------:R-:W-:Y:S05]  /*5280*/  BSYNC.RECONVERGENT B2 ;  /* 0x0000000000027941 */ /* 0x000fea0003800200 */
.L_x_157:
        /* <DEDUP_REMOVED lines=14> */
.L_x_160:
[----:B------:R-:W-:Y:S05]  /*5370*/  BSYNC.RECONVERGENT B2 ;  /* 0x0000000000027941 */ /* 0x000fea0003800200 */
.L_x_159:
        /* <DEDUP_REMOVED lines=15> */
.L_x_162:
[----:B------:R-:W-:Y:S05]  /*5470*/  BSYNC.RECONVERGENT B2 ;  /* 0x0000000000027941 */ /* 0x000fea0003800200 */
.L_x_161:
        /* <DEDUP_REMOVED lines=14> */
.L_x_164:
[----:B------:R-:W-:Y:S05]  /*5560*/  BSYNC.RECONVERGENT B2 ;  /* 0x0000000000027941 */ /* 0x000fea0003800200 */
.L_x_163:
[----:B------:R0:W-:Y:S01]  /*5570*/  STG.E desc[UR10][R12.64+0x1c], R7 ;  /* 0x00001c070c007986 */ /* 0x0001e2000c10190a */
[----:B------:R-:W-:-:S05]  /*5580*/  IADD3 R0, P0, PT, R12, 0x40, RZ ;  /* 0x000000400c007810 */ /* 0x000fca0007f1e0ff */
[----:B------:R-:W-:Y:S01]  /*5590*/  IMAD.X R5, RZ, RZ, R13, P0 ;  /* 0x000000ffff057224 */ /* 0x000fe200000e060d */
[----:B------:R-:W-:Y:S07]  /*55a0*/  BRA.U UP0, `(.L_x_165) ;  /* 0xfffffff100007547 */ /* 0x000fee000b83ffff */
.L_x_132:
[----:B------:R-:W-:-:S04]  /*55b0*/  ISETP.NE.U32.AND P0, PT, RZ, UR8, PT ;  /* 0x00000008ff007c0c */ /* 0x000fc8000bf05070 */
[----:B------:R-:W-:-:S13]  /*55c0*/  ISETP.NE.AND.EX P0, PT, RZ, RZ, PT, P0 ;  /* 0x000000ffff00720c */ /* 0x000fda0003f05300 */
[----:B------:R-:W-:Y:S05]  /*55d0*/  @!P0 EXIT ;  /* 0x000000000000894d */ /* 0x000fea0003800000 */
[----:B------:R-:W-:Y:S02]  /*55e0*/  UISETP.GE.U32.AND UP0, UPT, UR8, 0x8, UPT ;  /* 0x000000080800788c */ /* 0x000fe4000bf06070 */
[----:B------:R-:W-:Y:S02]  /*55f0*/  ULOP3.LUT UR6, UR12, 0x5, URZ, 0xc0, !UPT ;  /* 0x000000050c067892 */ /* 0x000fe4000f8ec0ff */
[----:B------:R-:W-:-:S09]  /*5600*/  UISETP.GE.U32.AND.EX UP0, UPT, URZ, URZ, UPT, UP0 ;  /* 0x000000ffff00728c */ /* 0x000fd2000bf06100 */
[----:B------:R-:W-:Y:S05]  /*5610*/  BRA.U !UP0, `(.L_x_166) ;  /* 0x0000000908b47547 */ /* 0x000fea000b800000 */
[----:B------:R-:W1:Y:S01]  /*5620*/  LDCU.64 UR8, c[0x0][0x3a8] ;  /* 0x00007500ff0877ac */ /* 0x000e620008000a00 */
[----:B------:R-:W-:-:S04]  /*5630*/  IADD3 R0, P0, PT, R8, UR4, RZ ;  /* 0x0000000408007c10 */ /* 0x000fc8000ff1e0ff */
[----:B------:R-:W-:Y:S02]  /*5640*/  IADD3.X R5, PT, PT, R2, UR5, RZ, P0, !PT ;  /* 0x0000000502057c10 */ /* 0x000fe400087fe4ff */
[----:B-1----:R-:W-:-:S04]  /*5650*/  LEA R14, P0, R0, UR8, 0x2 ;  /* 0x00000008000e7c11 */ /* 0x002fc8000f8010ff */
[----:B------:R-:W-:-:S05]  /*5660*/  LEA.HI.X R15, R0, UR9, R5, 0x2, P0 ;  /* 0x00000009000f7c11 */ /* 0x000fca00080f1405 */
[----:B0-----:R-:W3:Y:S01]  /*5670*/  LDG.E R7, desc[UR10][R14.64] ;  /* 0x0000000a0e077981 */ /* 0x001ee2000c1e1900 */
[----:B------:R-:W0:Y:S01]  /*5680*/  MUFU.RCP R0, R3 ;  /* 0x0000000300007308 */ /* 0x000e220000001000 */
[----:B------:R-:W-:Y:S01]  /*5690*/  BSSY.RECONVERGENT B2, `(.L_x_167) ;  /* 0x000000c000027945 */ /* 0x000fe20003800200 */
[----:B0-----:R-:W-:-:S04]  /*56a0*/  FFMA R5, R0, -R3, 1 ;  /* 0x3f80000000057423 */ /* 0x001fc80000000803 */
[----:B------:R-:W-:Y:S02]  /*56b0*/  FFMA R0, R0, R5, R0 ;  /* 0x0000000500007223 */ /* 0x000fe40000000000 */
[----:B---3--:R-:W0:Y:S02]  /*56c0*/  FCHK P0, R7, R3 ;  /* 0x0000000307007302 */ /* 0x008e240000000000 */
[----:B------:R-:W-:-:S04]  /*56d0*/  FFMA R4, R0, R7, RZ ;  /* 0x0000000700047223 */ /* 0x000fc800000000ff */
[----:B------:R-:W-:-:S04]  /*56e0*/  FFMA R5, R4, -R3, R7 ;  /* 0x8000000304057223 */ /* 0x000fc80000000007 */
[----:B------:R-:W-:Y:S01]  /*56f0*/  FFMA R5, R0, R5, R4 ;  /* 0x0000000500057223 */ /* 0x000fe20000000004 */
[----:B0-----:R-:W-:Y:S06]  /*5700*/  @!P0 BRA `(.L_x_168) ;  /* 0x0000000000108947 */ /* 0x001fec0003800000 */
[----:B------:R-:W-:Y:S02]  /*5710*/  MOV R0, R7 ;  /* 0x0000000700007202 */ /* 0x000fe40000000f00 */
[----:B------:R-:W-:-:S07]  /*5720*/  MOV R4, 0x5740 ;  /* 0x0000574000047802 */ /* 0x000fce0000000f00 */
[----:B--2-4-:R-:W-:Y:S05]  /*5730*/  CALL.REL.NOINC `($__internal_3_$__cuda_sm3x_div_rn_noftz_f32_slowpath) ;  /* 0x00000010004c7944 */ /* 0x014fea0003c00000 */
[----:B------:R-:W-:-:S07]  /*5740*/  IMAD.MOV.U32 R5, RZ, RZ, R7 ;  /* 0x000000ffff057224 */ /* 0x000fce00078e0007 */
.L_x_168:
[----:B------:R-:W-:Y:S05]  /*5750*/  BSYNC.RECONVERGENT B2 ;  /* 0x0000000000027941 */ /* 0x000fea0003800200 */
.L_x_167:
[----:B------:R-:W0:Y:S01]  /*5760*/  LDCU.64 UR8, c[0x0][0x3a8] ;  /* 0x00007500ff0877ac */ /* 0x000e220008000a00 */
[----:B------:R1:W-:Y:S01]  /*5770*/  STG.E desc[UR10][R14.64], R5 ;  /* 0x000000050e007986 */ /* 0x0003e2000c10190a */
[----:B------:R-:W-:-:S06]  /*5780*/  UIADD3 UR5, UPT, UPT, UR4, 0x1, URZ ;  /* 0x0000000104057890 */ /* 0x000fcc000fffe0ff */
[----:B------:R-:W-:-:S04]  /*5790*/  IADD3 R0, P0, PT, R8, UR5, RZ ;  /* 0x0000000508007c10 */ /* 0x000fc8000ff1e0ff */
[----:B------:R-:W-:Y:S02]  /*57a0*/  IADD3.X R7, PT, PT, RZ, R2, RZ, P0, !PT ;  /* 0x00000002ff077210 */ /* 0x000fe400007fe4ff */
[----:B0-----:R-:W-:-:S04]  /*57b0*/  LEA R12, P0, R0, UR8, 0x2 ;  /* 0x00000008000c7c11 */ /* 0x001fc8000f8010ff */
[----:B------:R-:W-:-:S05]  /*57c0*/  LEA.HI.X R13, R0, UR9, R7, 0x2, P0 ;  /* 0x00000009000d7c11 */ /* 0x000fca00080f1407 */
[----:B--2-4-:R-:W2:Y:S01]  /*57d0*/  LDG.E R11, desc[UR10][R12.64] ;  /* 0x0000000a0c0b7981 */ /* 0x014ea2000c1e1900 */
[----:B------:R-:W0:Y:S01]  /*57e0*/  MUFU.RCP R0, R3 ;  /* 0x0000000300007308 */ /* 0x000e220000001000 */
[----:B------:R-:W-:Y:S01]  /*57f0*/  BSSY.RECONVERGENT B2, `(.L_x_169) ;  /* 0x000000b000027945 */ /* 0x000fe20003800200 */
[----:B0-----:R-:W-:-:S04]  /*5800*/  FFMA R7, R0, -R3, 1 ;  /* 0x3f80000000077423 */ /* 0x001fc80000000803 */
[----:B------:R-:W-:Y:S02]  /*5810*/  FFMA R0, R0, R7, R0 ;  /* 0x0000000700007223 */ /* 0x000fe40000000000 */
[----:B--2---:R-:W0:Y:S02]  /*5820*/  FCHK P0, R11, R3 ;  /* 0x000000030b007302 */ /* 0x004e240000000000 */
[----:B------:R-:W-:-:S04]  /*5830*/  FFMA R4, R0, R11, RZ ;  /* 0x0000000b00047223 */ /* 0x000fc800000000ff */
[----:B------:R-:W-:-:S04]  /*5840*/  FFMA R7, R4, -R3, R11 ;  /* 0x8000000304077223 */ /* 0x000fc8000000000b */
[----:B------:R-:W-:Y:S01]  /*5850*/  FFMA R7, R0, R7, R4 ;  /* 0x0000000700077223 */ /* 0x000fe20000000004 */
[----:B01----:R-:W-:Y:S06]  /*5860*/  @!P0 BRA `(.L_x_170) ;  /* 0x00000000000c8947 */ /* 0x003fec0003800000 */
[----:B------:R-:W-:Y:S01]  /*5870*/  IMAD.MOV.U32 R0, RZ, RZ, R11 ;  /* 0x000000ffff007224 */ /* 0x000fe200078e000b */
[----:B------:R-:W-:-:S07]  /*5880*/  MOV R4, 0x58a0 ;  /* 0x000058a000047802 */ /* 0x000fce0000000f00 */
[----:B------:R-:W-:Y:S05]  /*5890*/  CALL.REL.NOINC `($__internal_3_$__cuda_sm3x_div_rn_noftz_f32_slowpath) ;  /* 0x0000000c00f47944 */ /* 0x000fea0003c00000 */
.L_x_170:
[----:B------:R-:W-:Y:S05]  /*58a0*/  BSYNC.RECONVERGENT B2 ;  /* 0x0000000000027941 */ /* 0x000fea0003800200 */
.L_x_169:
[----:B------:R-:W0:Y:S01]  /*58b0*/  LDCU.64 UR8, c[0x0][0x3a8] ;  /* 0x00007500ff0877ac */ /* 0x000e220008000a00 */
[----:B------:R1:W-:Y:S01]  /*58c0*/  STG.E desc[UR10][R12.64], R7 ;  /* 0x000000070c007986 */ /* 0x0003e2000c10190a */
[----:B------:R-:W-:-:S06]  /*58d0*/  UIADD3 UR5, UPT, UPT, UR4, 0x2, URZ ;  /* 0x0000000204057890 */ /* 0x000fcc000fffe0ff */
[----:B------:R-:W-:-:S04]  /*58e0*/  IADD3 R0, P0, PT, R8, UR5, RZ ;  /* 0x0000000508007c10 */ /* 0x000fc8000ff1e0ff */
[----:B------:R-:W-:Y:S02]  /*58f0*/  IADD3.X R5, PT, PT, RZ, R2, RZ, P0, !PT ;  /* 0x00000002ff057210 */ /* 0x000fe400007fe4ff */
[----:B0-----:R-:W-:-:S04]  /*5900*/  LEA R14, P0, R0, UR8, 0x2 ;  /* 0x00000008000e7c11 */ /* 0x001fc8000f8010ff */
[----:B------:R-:W-:-:S05]  /*5910*/  LEA.HI.X R15, R0, UR9, R5, 0x2, P0 ;  /* 0x00000009000f7c11 */ /* 0x000fca00080f1405 */
[----:B------:R-:W2:Y:S01]  /*5920*/  LDG.E R11, desc[UR10][R14.64] ;  /* 0x0000000a0e0b7981 */ /* 0x000ea2000c1e1900 */
        /* <DEDUP_REMOVED lines=13> */
.L_x_172:
[----:B------:R-:W-:Y:S05]  /*5a00*/  BSYNC.RECONVERGENT B2 ;  /* 0x0000000000027941 */ /* 0x000fea0003800200 */
.L_x_171:
[----:B------:R-:W0:Y:S01]  /*5a10*/  LDCU.64 UR8, c[0x0][0x3a8] ;  /* 0x00007500ff0877ac */ /* 0x000e220008000a00 */
[----:B------:R1:W-:Y:S01]  /*5a20*/  STG.E desc[UR10][R14.64], R5 ;  /* 0x000000050e007986 */ /* 0x0003e2000c10190a */
[----:B------:R-:W-:-:S06]  /*5a30*/  UIADD3 UR5, UPT, UPT, UR4, 0x3, URZ ;  /* 0x0000000304057890 */ /* 0x000fcc000fffe0ff */
[----:B------:R-:W-:-:S05]  /*5a40*/  IADD3 R0, P0, PT, R8, UR5, RZ ;  /* 0x0000000508007c10 */ /* 0x000fca000ff1e0ff */
[----:B------:R-:W-:Y:S01]  /*5a50*/  IMAD.X R7, RZ, RZ, R2, P0 ;  /* 0x000000ffff077224 */ /* 0x000fe200000e0602 */
        /* <DEDUP_REMOVED lines=12> */
[----:B------:R-:W-:Y:S02]  /*5b20*/  MOV R0, R11 ;  /* 0x0000000b00007202 */ /* 0x000fe40000000f00 */
[----:B------:R-:W-:-:S07]  /*5b30*/  MOV R4, 0x5b50 ;  /* 0x00005b5000047802 */ /* 0x000fce0000000f00 */
[----:B------:R-:W-:Y:S05]  /*5b40*/  CALL.REL.NOINC `($__internal_3_$__cuda_sm3x_div_rn_noftz_f32_slowpath) ;  /* 0x0000000c00487944 */ /* 0x000fea0003c00000 */
.L_x_174:
[----:B------:R-:W-:Y:S05]  /*5b50*/  BSYNC.RECONVERGENT B2 ;  /* 0x0000000000027941 */ /* 0x000fea0003800200 */
.L_x_173:
        /* <DEDUP_REMOVED lines=21> */
.L_x_176:
[----:B------:R-:W-:Y:S05]  /*5cb0*/  BSYNC.RECONVERGENT B2 ;  /* 0x0000000000027941 */ /* 0x000fea0003800200 */
.L_x_175:
        /* <DEDUP_REMOVED lines=20> */
.L_x_178:
[----:B------:R-:W-:Y:S05]  /*5e00*/  BSYNC.RECONVERGENT B2 ;  /* 0x0000000000027941 */ /* 0x000fea0003800200 */
.L_x_177:
        /* <DEDUP_REMOVED lines=21> */
.L_x_180:
[----:B------:R-:W-:Y:S05]  /*5f60*/  BSYNC.RECONVERGENT B2 ;  /* 0x0000000000027941 */ /* 0x000fea0003800200 */
.L_x_179:
        /* <DEDUP_REMOVED lines=20> */
.L_x_182:
[----:B------:R-:W-:Y:S05]  /*60b0*/  BSYNC.RECONVERGENT B2 ;  /* 0x0000000000027941 */ /* 0x000fea0003800200 */
.L_x_181:
[----:B------:R1:W-:Y:S01]  /*60c0*/  STG.E desc[UR10][R12.64], R7 ;  /* 0x000000070c007986 */ /* 0x0003e2000c10190a */
[----:B------:R-:W-:Y:S01]  /*60d0*/  UIADD3 UR4, UPT, UPT, UR4, 0x8, URZ ;  /* 0x0000000804047890 */ /* 0x000fe2000fffe0ff */
[----:B------:R-:W-:-:S11]  /*60e0*/  UMOV UR5, URZ ;  /* 0x000000ff00057c82 */ /* 0x000fd60008000000 */
.L_x_166:
[----:B------:R-:W-:-:S04]  /*60f0*/  ISETP.NE.U32.AND P0, PT, RZ, UR6, PT ;  /* 0x00000006ff007c0c */ /* 0x000fc8000bf05070 */
[----:B------:R-:W-:-:S13]  /*6100*/  ISETP.NE.AND.EX P0, PT, RZ, RZ, PT, P0 ;  /* 0x000000ffff00720c */ /* 0x000fda0003f05300 */
[----:B------:R-:W-:Y:S05]  /*6110*/  @!P0 EXIT ;  /* 0x000000000000894d */ /* 0x000fea0003800000 */
[----:B------:R-:W-:-:S04]  /*6120*/  UISETP.GE.U32.AND UP0, UPT, UR6, 0x4, UPT ;  /* 0x000000040600788c */ /* 0x000fc8000bf06070 */
[----:B------:R-:W-:-:S09]  /*6130*/  UISETP.GE.U32.AND.EX UP0, UPT, URZ, URZ, UPT, UP0 ;  /* 0x000000ffff00728c */ /* 0x000fd2000bf06100 */
[----:B------:R-:W-:Y:S05]  /*6140*/  BRA.U !UP0, `(.L_x_183) ;  /* 0x00000005085c7547 */ /* 0x000fea000b800000 */
[----:B------:R-:W3:Y:S01]  /*6150*/  LDCU.64 UR6, c[0x0][0x3a8] ;  /* 0x00007500ff0677ac */ /* 0x000ee20008000a00 */
[----:B------:R-:W-:-:S04]  /*6160*/  IADD3 R0, P0, PT, R8, UR4, RZ ;  /* 0x0000000408007c10 */ /* 0x000fc8000ff1e0ff */
[----:B------:R-:W-:Y:S02]  /*6170*/  IADD3.X R5, PT, PT, R2, UR5, RZ, P0, !PT ;  /* 0x0000000502057c10 */ /* 0x000fe400087fe4ff */
[----:B---3--:R-:W-:-:S04]  /*6180*/  LEA R14, P0, R0, UR6, 0x2 ;  /* 0x00000006000e7c11 */ /* 0x008fc8000f8010ff */
[----:B------:R-:W-:-:S05]  /*6190*/  LEA.HI.X R15, R0, UR7, R5, 0x2, P0 ;  /* 0x00000007000f7c11 */ /* 0x000fca00080f1405 */
[----:B01----:R-:W3:Y:S01]  /*61a0*/  LDG.E R7, desc[UR10][R14.64] ;  /* 0x0000000a0e077981 */ /* 0x003ee2000c1e1900 */
        /* <DEDUP_REMOVED lines=9> */
[----:B------:R-:W-:Y:S01]  /*6240*/  IMAD.MOV.U32 R0, RZ, RZ, R7 ;  /* 0x000000ffff007224 */ /* 0x000fe200078e0007 */
[----:B------:R-:W-:-:S07]  /*6250*/  MOV R4, 0x6270 ;  /* 0x0000627000047802 */ /* 0x000fce0000000f00 */
[----:B--2-4-:R-:W-:Y:S05]  /*6260*/  CALL.REL.NOINC `($__internal_3_$__cuda_sm3x_div_rn_noftz_f32_slowpath) ;  /* 0x0000000400807944 */ /* 0x014fea0003c00000 */
[----:B------:R-:W-:-:S07]  /*6270*/  MOV R5, R7 ;  /* 0x0000000700057202 */ /* 0x000fce0000000f00 */
.L_x_185:
[----:B------:R-:W-:Y:S05]  /*6280*/  BSYNC.RECONVERGENT B2 ;  /* 0x0000000000027941 */ /* 0x000fea0003800200 */
.L_x_184:
[----:B------:R-:W0:Y:S01]  /*6290*/  LDCU.64 UR6, c[0x0][0x3a8] ;  /* 0x00007500ff0677ac */ /* 0x000e220008000a00 */
[----:B------:R1:W-:Y:S01]  /*62a0*/  STG.E desc[UR10][R14.64], R5 ;  /* 0x000000050e007986 */ /* 0x0003e2000c10190a */
[----:B------:R-:W-:-:S06]  /*62b0*/  UIADD3 UR5, UPT, UPT, UR4, 0x1, URZ ;  /* 0x0000000104057890 */ /* 0x000fcc000fffe0ff */
[----:B------:R-:W-:-:S05]  /*62c0*/  IADD3 R0, P0, PT, R8, UR5, RZ ;  /* 0x0000000508007c10 */ /* 0x000fca000ff1e0ff */
[----:B------:R-:W-:Y:S01]  /*62d0*/  IMAD.X R7, RZ, RZ, R2, P0 ;  /* 0x000000ffff077224 */ /* 0x000fe200000e0602 */
        /* <DEDUP_REMOVED lines=15> */
.L_x_187:
[----:B------:R-:W-:Y:S05]  /*63d0*/  BSYNC.RECONVERGENT B2 ;  /* 0x0000000000027941 */ /* 0x000fea0003800200 */
.L_x_186:
        /* <DEDUP_REMOVED lines=21> */
.L_x_189:
[----:B------:R-:W-:Y:S05]  /*6530*/  BSYNC.RECONVERGENT B2 ;  /* 0x0000000000027941 */ /* 0x000fea0003800200 */
.L_x_188:
        /* <DEDUP_REMOVED lines=20> */
.L_x_191:
[----:B------:R-:W-:Y:S05]  /*6680*/  BSYNC.RECONVERGENT B2 ;  /* 0x0000000000027941 */ /* 0x000fea0003800200 */
.L_x_190:
[----:B------:R3:W-:Y:S01]  /*6690*/  STG.E desc[UR10][R12.64], R7 ;  /* 0x000000070c007986 */ /* 0x0007e2000c10190a */
[----:B------:R-:W-:Y:S01]  /*66a0*/  UIADD3 UR4, UPT, UPT, UR4, 0x4, URZ ;  /* 0x0000000404047890 */ /* 0x000fe2000fffe0ff */
[----:B------:R-:W-:-:S11]  /*66b0*/  UMOV UR5, URZ ;  /* 0x000000ff00057c82 */ /* 0x000fd60008000000 */
.L_x_183:
[----:B------:R-:W-:-:S04]  /*66c0*/  ULOP3.LUT UR6, UR12, 0x1, URZ, 0xc0, !UPT ;  /* 0x000000010c067892 */ /* 0x000fc8000f8ec0ff */
[----:B------:R-:W-:-:S04]  /*66d0*/  UISETP.NE.U32.AND UP0, UPT, UR6, 0x1, UPT ;  /* 0x000000010600788c */ /* 0x000fc8000bf05070 */
[----:B------:R-:W-:-:S06]  /*66e0*/  UISETP.NE.U32.AND.EX UP0, UPT, URZ, URZ, UPT, UP0 ;  /* 0x000000ffff00728c */ /* 0x000fcc000bf05100 */
[----:B------:R-:W-:-:S13]  /*66f0*/  PLOP3.LUT P0, PT, PT, PT, UP0, 0x80, 0x8 ;  /* 0x000000000008781c */ /* 0x000fda0003f0f008 */
[----:B------:R-:W-:Y:S05]  /*6700*/  @P0 EXIT ;  /* 0x000000000000094d */ /* 0x000fea0003800000 */
[----:B------:R-:W5:Y:S01]  /*6710*/  LDCU.64 UR6, c[0x0][0x3a8] ;  /* 0x00007500ff0677ac */ /* 0x000f620008000a00 */
[----:B------:R-:W-:-:S04]  /*6720*/  IADD3 R9, P0, PT, R8, UR4, RZ ;  /* 0x0000000408097c10 */ /* 0x000fc8000ff1e0ff */
[----:B------:R-:W-:Y:S02]  /*6730*/  IADD3.X R2, PT, PT, R2, UR5, RZ, P0, !PT ;  /* 0x0000000502027c10 */ /* 0x000fe400087fe4ff */
[----:B-----5:R-:W-:-:S04]  /*6740*/  LEA R8, P0, R9, UR6, 0x2 ;  /* 0x0000000609087c11 */ /* 0x020fc8000f8010ff */
[----:B------:R-:W-:-:S05]  /*6750*/  LEA.HI.X R9, R9, UR7, R2, 0x2, P0 ;  /* 0x0000000709097c11 */ /* 0x000fca00080f1402 */
[----:B01-3--:R-:W3:Y:S01]  /*6760*/  LDG.E R7, desc[UR10][R8.64] ;  /* 0x0000000a08077981 */ /* 0x00bee2000c1e1900 */
        /* <DEDUP_REMOVED lines=13> */
.L_x_193:
[----:B------:R-:W-:Y:S05]  /*6840*/  BSYNC.RECONVERGENT B2 ;  /* 0x0000000000027941 */ /* 0x000fea0003800200 */
.L_x_192:
[----:B------:R-:W-:Y:S01]  /*6850*/  STG.E desc[UR10][R8.64], R5 ;  /* 0x0000000508007986 */ /* 0x000fe2000c10190a */
[----:B------:R-:W-:Y:S05]  /*6860*/  EXIT ;  /* 0x000000000000794d */ /* 0x000fea0003800000 */
        .weak           $__internal_3_$__cuda_sm3x_div_rn_noftz_f32_slowpath
        .type           $__internal_3_$__cuda_sm3x_div_rn_noftz_f32_slowpath,@function
        .size           $__internal_3_$__cuda_sm3x_div_rn_noftz_f32_slowpath,(.L_x_465 - $__internal_3_$__cuda_sm3x_div_rn_noftz_f32_slowpath)
$__internal_3_$__cuda_sm3x_div_rn_noftz_f32_slowpath:
[----:B------:R-:W-:Y:S01]  /*6870*/  SHF.R.U32.HI R5, RZ, 0x17, R3 ;  /* 0x00000017ff057819 */ /* 0x000fe20000011603 */
[----:B------:R-:W-:Y:S01]  /*6880*/  BSSY.RECONVERGENT B0, `(.L_x_194) ;  /* 0x0000064000007945 */ /* 0x000fe20003800200 */
[----:B------:R-:W-:Y:S02]  /*6890*/  SHF.R.U32.HI R7, RZ, 0x17, R0 ;  /* 0x00000017ff077819 */ /* 0x000fe40000011600 */
[----:B------:R-:W-:Y:S02]  /*68a0*/  LOP3.LUT R5, R5, 0xff, RZ, 0xc0, !PT ;  /* 0x000000ff05057812 */ /* 0x000fe400078ec0ff */
[----:B------:R-:W-:Y:S02]  /*68b0*/  LOP3.LUT R7, R7, 0xff, RZ, 0xc0, !PT ;  /* 0x000000ff07077812 */ /* 0x000fe400078ec0ff */
[----:B------:R-:W-:Y:S02]  /*68c0*/  IADD3 R10, PT, PT, R5, -0x1, RZ ;  /* 0xffffffff050a7810 */ /* 0x000fe40007ffe0ff */
[----:B------:R-:W-:Y:S01]  /*68d0*/  MOV R11, R3 ;  /* 0x00000003000b7202 */ /* 0x000fe20000000f00 */
[----:B------:R-:W-:Y:S01]  /*68e0*/  VIADD R6, R7, 0xffffffff ;  /* 0xffffffff07067836 */ /* 0x000fe20000000000 */
        /* <DEDUP_REMOVED lines=20> */
[----:B------:R-:W-:Y:S02]  /*6a30*/  IADD3 R6, PT, PT, R7, -0x1, RZ ;  /* 0xffffffff07067810 */ /* 0x000fe40007ffe0ff */
[----:B------:R-:W-:Y:S02]  /*6a40*/  ISETP.GE.AND P1, PT, R10, RZ, PT ;  /* 0x000000ff0a00720c */ /* 0x000fe40003f26270 */
[----:B------:R-:W-:-:S11]  /*6a50*/  ISETP.GE.AND P0, PT, R6, RZ, PT ;  /* 0x000000ff0600720c */ /* 0x000fd60003f06270 */
[----:B------:R-:W-:Y:S02]  /*6a60*/  @!P1 FFMA R11, R3, 1.84467440737095516160e+19, RZ ;  /* 0x5f800000030b9823 */ /* 0x000fe400000000ff */
[----:B------:R-:W-:Y:S01]  /*6a70*/  @P0 IMAD.MOV.U32 R6, RZ, RZ, RZ ;  /* 0x000000ffff060224 */ /* 0x000fe200078e00ff */
[----:B------:R-:W-:Y:S01]  /*6a80*/  @!P0 MOV R6, 0xffffffc0 ;  /* 0xffffffc000068802 */ /* 0x000fe20000000f00 */
[----:B------:R-:W-:-:S04]  /*6a90*/  @!P0 FFMA R0, R0, 1.84467440737095516160e+19, RZ ;  /* 0x5f80000000008823 */ /* 0x000fc800000000ff */
[----:B------:R-:W-:-:S07]  /*6aa0*/  @!P1 VIADD R6, R6, 0x40 ;  /* 0x0000004006069836 */ /* 0x000fce0000000000 */
.L_x_195:
[----:B------:R-:W-:Y:S01]  /*6ab0*/  LEA R18, R5, 0xc0800000, 0x17 ;  /* 0xc080000005127811 */ /* 0x000fe200078eb8ff */
[----:B------:R-:W-:Y:S01]  /*6ac0*/  VIADD R7, R7, 0xffffff81 ;  /* 0xffffff8107077836 */ /* 0x000fe20000000000 */
[----:B------:R-:W-:Y:S02]  /*6ad0*/  BSSY.RECONVERGENT B1, `(.L_x_200) ;  /* 0x0000035000017945 */ /* 0x000fe40003800200 */
[----:B------:R-:W-:Y:S01]  /*6ae0*/  IADD3 R18, PT, PT, -R18, R11, RZ ;  /* 0x0000000b12127210 */ /* 0x000fe20007ffe1ff */
[C---:B------:R-:W-:Y:S01]  /*6af0*/  IMAD R0, R7.reuse, -0x800000, R0 ;  /* 0xff80000007007824 */ /* 0x040fe200078e0200 */
[----:B------:R-:W-:Y:S02]  /*6b00*/  IADD3 R5, PT, PT, R7, 0x7f, -R5 ;  /* 0x0000007f07057810 */ /* 0x000fe40007ffe805 */
[----:B------:R-:W0:Y:S01]  /*6b10*/  MUFU.RCP R10, R18 ;  /* 0x00000012000a7308 */ /* 0x000e220000001000 */
[----:B------:R-:W-:Y:S01]  /*6b20*/  FADD.FTZ R11, -R18, -RZ ;  /* 0x800000ff120b7221 */ /* 0x000fe20000010100 */
[----:B------:R-:W-:-:S03]  /*6b30*/  IADD3 R5, PT, PT, R5, R6, RZ ;  /* 0x0000000605057210 */ /* 0x000fc60007ffe0ff */
        /* <DEDUP_REMOVED lines=22> */
[CCC-:B------:R-:W-:Y:S01]  /*6ca0*/  FFMA.RP R7, R17.reuse, R11.reuse, R16.reuse ;  /* 0x0000000b11077223 */ /* 0x1c0fe20000008010 */
[----:B------:R-:W-:Y:S01]  /*6cb0*/  FFMA.RM R16, R17, R11, R16 ;  /* 0x0000000b11107223 */ /* 0x000fe20000004010 */
[C---:B------:R-:W-:Y:S02]  /*6cc0*/  ISETP.NE.AND P2, PT, R6.reuse, RZ, PT ;  /* 0x000000ff0600720c */ /* 0x040fe40003f45270 */
[----:B------:R-:W-:Y:S02]  /*6cd0*/  LOP3.LUT R5, R5, 0x7fffff, RZ, 0xc0, !PT ;  /* 0x007fffff05057812 */ /* 0x000fe400078ec0ff */
[----:B------:R-:W-:Y:S02]  /*6ce0*/  ISETP.NE.AND P1, PT, R6, RZ, PT ;  /* 0x000000ff0600720c */ /* 0x000fe40003f25270 */
[----:B------:R-:W-:-:S02]  /*6cf0*/  LOP3.LUT R5, R5, 0x800000, RZ, 0xfc, !PT ;  /* 0x0080000005057812 */ /* 0x000fc400078efcff */
[----:B------:R-:W-:Y:S02]  /*6d00*/  IADD3 R6, PT, PT, -R6, RZ, RZ ;  /* 0x000000ff06067210 */ /* 0x000fe40007ffe1ff */
[----:B------:R-:W-:Y:S02]  /*6d10*/  SHF.L.U32 R10, R5, R10, RZ ;  /* 0x0000000a050a7219 */ /* 0x000fe400000006ff */
[----:B------:R-:W-:Y:S02]  /*6d20*/  FSETP.NEU.FTZ.AND P0, PT, R7, R16, PT ;  /* 0x000000100700720b */ /* 0x000fe40003f1d000 */
[----:B------:R-:W-:Y:S02]  /*6d30*/  SEL R6, R6, RZ, P2 ;  /* 0x000000ff06067207 */ /* 0x000fe40001000000 */
[----:B------:R-:W-:Y:S02]  /*6d40*/  ISETP.NE.AND P1, PT, R10, RZ, P1 ;  /* 0x000000ff0a00720c */ /* 0x000fe40000f25270 */
[----:B------:R-:W-:-:S02]  /*6d50*/  SHF.R.U32.HI R6, RZ, R6, R5 ;  /* 0x00000006ff067219 */ /* 0x000fc40000011605 */
[----:B------:R-:W-:Y:S02]  /*6d60*/  PLOP3.LUT P0, PT, P0, P1, PT, 0xf8, 0x8f ;  /* 0x00000000008f781c */ /* 0x000fe40000703f70 */
[----:B------:R-:W-:Y:S02]  /*6d70*/  SHF.R.U32.HI R5, RZ, 0x1, R6 ;  /* 0x00000001ff057819 */ /* 0x000fe40000011606 */
[----:B------:R-:W-:-:S04]  /*6d80*/  SEL R10, RZ, 0x1, !P0 ;  /* 0x00000001ff0a7807 */ /* 0x000fc80004000000 */
[----:B------:R-:W-:-:S04]  /*6d90*/  LOP3.LUT R7, R10, 0x1, R5, 0xf8, !PT ;  /* 0x000000010a077812 */ /* 0x000fc800078ef805 */
[----:B------:R-:W-:-:S05]  /*6da0*/  LOP3.LUT R6, R7, R6, RZ, 0xc0, !PT ;  /* 0x0000000607067212 */ /* 0x000fca00078ec0ff */
[----:B------:R-:W-:-:S05]  /*6db0*/  IMAD.IADD R5, R5, 0x1, R6 ;  /* 0x0000000105057824 */ /* 0x000fca00078e0206 */
[----:B------:R-:W-:Y:S01]  /*6dc0*/  LOP3.LUT R0, R5, R0, RZ, 0xfc, !PT ;  /* 0x0000000005007212 */ /* 0x000fe200078efcff */
[----:B------:R-:W-:Y:S06]  /*6dd0*/  BRA `(.L_x_203) ;  /* 0x0000000000107947 */ /* 0x000fec0003800000 */
.L_x_202:
[----:B------:R-:W-:-:S04]  /*6de0*/  LOP3.LUT R0, R0, 0x80000000, RZ, 0xc0, !PT ;  /* 0x8000000000007812 */ /* 0x000fc800078ec0ff */
[----:B------:R-:W-:Y:S01]  /*6df0*/  LOP3.LUT R0, R0, 0x7f800000, RZ, 0xfc, !PT ;  /* 0x7f80000000007812 */ /* 0x000fe200078efcff */
[----:B------:R-:W-:Y:S06]  /*6e00*/  BRA `(.L_x_203) ;  /* 0x0000000000047947 */ /* 0x000fec0003800000 */
.L_x_201:
[----:B------:R-:W-:-:S07]  /*6e10*/  LEA R0, R5, R0, 0x17 ;  /* 0x0000000005007211 */ /* 0x000fce00078eb8ff */
.L_x_203:
[----:B------:R-:W-:Y:S05]  /*6e20*/  BSYNC.RECONVERGENT B1 ;  /* 0x0000000000017941 */ /* 0x000fea0003800200 */
.L_x_200:
[----:B------:R-:W-:Y:S05]  /*6e30*/  BRA `(.L_x_204) ;  /* 0x0000000000207947 */ /* 0x000fea0003800000 */
.L_x_199:
[----:B------:R-:W-:-:S04]  /*6e40*/  LOP3.LUT R0, R11, 0x80000000, R0, 0x48, !PT ;  /* 0x800000000b007812 */ /* 0x000fc800078e4800 */
[----:B------:R-:W-:Y:S01]  /*6e50*/  LOP3.LUT R0, R0, 0x7f800000, RZ, 0xfc, !PT ;  /* 0x7f80000000007812 */ /* 0x000fe200078efcff */
[----:B------:R-:W-:Y:S06]  /*6e60*/  BRA `(.L_x_204) ;  /* 0x0000000000147947 */ /* 0x000fec0003800000 */
.L_x_198:
[----:B------:R-:W-:Y:S01]  /*6e70*/  LOP3.LUT R0, R11, 0x80000000, R0, 0x48, !PT ;  /* 0x800000000b007812 */ /* 0x000fe200078e4800 */
[----:B------:R-:W-:Y:S06]  /*6e80*/  BRA `(.L_x_204) ;  /* 0x00000000000c7947 */ /* 0x000fec0003800000 */
.L_x_197:
[----:B------:R-:W0:Y:S01]  /*6e90*/  MUFU.RSQ R0, -QNAN ;  /* 0xffc0000000007908 */ /* 0x000e220000001400 */
[----:B------:R-:W-:Y:S05]  /*6ea0*/  BRA `(.L_x_204) ;  /* 0x0000000000047947 */ /* 0x000fea0003800000 */
.L_x_196:
[----:B------:R-:W-:-:S07]  /*6eb0*/  FADD.FTZ R0, R0, R3 ;  /* 0x0000000300007221 */ /* 0x000fce0000010000 */
.L_x_204:
[----:B------:R-:W-:Y:S05]  /*6ec0*/  BSYNC.RECONVERGENT B0 ;  /* 0x0000000000007941 */ /* 0x000fea0003800200 */
.L_x_194:
[----:B------:R-:W-:Y:S02]  /*6ed0*/  HFMA2 R5, -RZ, RZ, 0, 0 ;  /* 0x00000000ff057431 */ /* 0x000fe400000001ff */
[----:B0-----:R-:W-:Y:S02]  /*6ee0*/  IMAD.MOV.U32 R7, RZ, RZ, R0 ;  /* 0x000000ffff077224 */ /* 0x001fe400078e0000 */
[----:B------:R-:W-:Y:S05]  /*6ef0*/  RET.REL.NODEC R4 `(_Z14set_B_bilineariiiimPfS_S_) ;  /* 0xffffff9004407950 */ /* 0x000fea0003c3ffff */
.L_x_205:
        /* <DEDUP_REMOVED lines=16> */
.L_x_465:


//--------------------- .text._Z35weighted_deconvolution_nonsep_paramiiiPKfS0_S0_PiiimmPfS2_S2_S2_S2_S2_S2_S2_ --------------------------
	.section	.text._Z35weighted_deconvolution_nonsep_paramiiiPKfS0_S0_PiiimmPfS2_S2_S2_S2_S2_S2_S2_,"ax",@progbits
	.align	128
.text._Z35weighted_deconvolution_nonsep_paramiiiPKfS0_S0_PiiimmPfS2_S2_S2_S2_S2_S2_S2_:
        .type           _Z35weighted_deconvolution_nonsep_paramiiiPKfS0_S0_PiiimmPfS2_S2_S2_S2_S2_S2_S2_,@function
        .size           _Z35weighted_deconvolution_nonsep_paramiiiPKfS0_S0_PiiimmPfS2_S2_S2_S2_S2_S2_S2_,(.L_x_466 - _Z35weighted_deconvolution_nonsep_paramiiiPKfS0_S0_PiiimmPfS2_S2_S2_S2_S2_S2_S2_)
        .other          _Z35weighted_deconvolution_nonsep_paramiiiPKfS0_S0_PiiimmPfS2_S2_S2_S2_S2_S2_S2_,@"STO_CUDA_ENTRY STV_DEFAULT"
_Z35weighted_deconvolution_nonsep_paramiiiPKfS0_S0_PiiimmPfS2_S2_S2_S2_S2_S2_S2_:
[----:B------:R-:W-:Y:S01]  /*0000*/  LDC R1, c[0x0][0x37c] ;  /* 0x0000df00ff017b82 */ /* 0x000fe20000000800 */
[----:B------:R-:W0:Y:S07]  /*0010*/  S2R R0, SR_TID.X ;  /* 0x0000000000007919 */ /* 0x000e2e0000002100 */
[----:B------:R-:W0:Y:S01]  /*0020*/  S2UR UR4, SR_CTAID.X ;  /* 0x00000000000479c3 */ /* 0x000e220000002500 */
[----:B------:R-:W1:Y:S07]  /*0030*/  LDCU.64 UR6, c[0x0][0x3b0] ;  /* 0x00007600ff0677ac */ /* 0x000e6e0008000a00 */
[----:B------:R-:W0:Y:S02]  /*0040*/  LDC R3, c[0x0][0x388] ;  /* 0x0000e200ff037b82 */ /* 0x000e240000000800 */
[----:B0-----:R-:W-:-:S05]  /*0050*/  IMAD R0, R3, UR4, R0 ;  /* 0x0000000403007c24 */ /* 0x001fca000f8e0200 */
[----:B-1----:R-:W-:-:S04]  /*0060*/  IADD3 R5, PT, PT, R0, UR6, RZ ;  /* 0x0000000600057c10 */ /* 0x002fc8000fffe0ff */
[----:B------:R-:W-:-:S13]  /*0070*/  ISETP.GE.AND P0, PT, R5, UR7, PT ;  /* 0x0000000705007c0c */ /* 0x000fda000bf06270 */
[----:B------:R-:W-:Y:S05]  /*0080*/  @P0 EXIT ;  /* 0x000000000000094d */ /* 0x000fea0003800000 */
[----:B------:R-:W0:Y:S01]  /*0090*/  LDCU.64 UR4, c[0x0][0x3b8] ;  /* 0x00007700ff0477ac */ /* 0x000e220008000a00 */
[----:B------:R-:W1:Y:S01]  /*00a0*/  LDC.64 R2, c[0x0][0x3a8] ;  /* 0x0000ea00ff027b82 */ /* 0x000e620000000a00 */
[----:B0-----:R-:W-:-:S04]  /*00b0*/  ISETP.NE.U32.AND P0, PT, RZ, UR4, PT ;  /* 0x00000004ff007c0c */ /* 0x001fc8000bf05070 */
[----:B------:R-:W-:-:S13]  /*00c0*/  ISETP.NE.AND.EX P0, PT, RZ, UR5, PT, P0 ;  /* 0x00000005ff007c0c */ /* 0x000fda000bf05300 */
[----:B------:R-:W-:Y:S05]  /*00d0*/  @!P0 EXIT ;  /* 0x000000000000894d */ /* 0x000fea0003800000 */
[----:B------:R-:W0:Y:S01]  /*00e0*/  LDCU.64 UR12, c[0x0][0x358] ;  /* 0x00006b00ff0c77ac */ /* 0x000e220008000a00 */
[----:B-1----:R-:W-:Y:S01]  /*00f0*/  IMAD.WIDE R2, R5, 0x4, R2 ;  /* 0x0000000405027825 */ /* 0x002fe200078e0202 */
[----:B------:R-:W1:Y:S01]  /*0100*/  LDC.64 R6, c[0x0][0x3d8] ;  /* 0x0000f600ff067b82 */ /* 0x000e620000000a00 */
[----:B------:R-:W2:Y:S01]  /*0110*/  LDCU.64 UR4, c[0x0][0x3c0] ;  /* 0x00007800ff0477ac */ /* 0x000ea20008000a00 */
[----:B------:R-:W3:Y:S06]  /*0120*/  LDCU.128 UR8, c[0x0][0x390] ;  /* 0x00007200ff0877ac */ /* 0x000eec0008000c00 */
[----:B------:R-:W4:Y:S01]  /*0130*/  LDC.64 R4, c[0x0][0x3e0] ;  /* 0x0000f800ff047b82 */ /* 0x000f220000000a00 */
[----:B------:R-:W5:Y:S01]  /*0140*/  LDCU.128 UR16, c[0x0][0x3f0] ;  /* 0x00007e00ff1077ac */ /* 0x000f620008000c00 */
[----:B------:R-:W5:Y:S01]  /*0150*/  LDCU.64 UR6, c[0x0][0x3a0] ;  /* 0x00007400ff0677ac */ /* 0x000f620008000a00 */
[----:B0-----:R-:W4:Y:S05]  /*0160*/  LDG.E R2, desc[UR12][R2.64] ;  /* 0x0000000c02027981 */ /* 0x001f2a000c1e1900 */
[----:B------:R-:W0:Y:S01]  /*0170*/  LDC.64 R14, c[0x0][0x398] ;  /* 0x0000e600ff0e7b82 */ /* 0x000e220000000a00 */
[----:B--2---:R-:W2:Y:S01]  /*0180*/  I2F.U64 R10, UR4 ;  /* 0x00000004000a7d12 */ /* 0x004ea20008301000 */
[----:B------:R-:W3:Y:S06]  /*0190*/  LDCU.64 UR4, c[0x0][0x3e8] ;  /* 0x00007d00ff0477ac */ /* 0x000eec0008000a00 */
[----:B------:R-:W5:Y:S01]  /*01a0*/  LDC.64 R16, c[0x0][0x3a0] ;  /* 0x0000e800ff107b82 */ /* 0x000f620000000a00 */
[----:B----4-:R-:W-:-:S04]  /*01b0*/  IMAD.WIDE R4, R2, 0x4, R4 ;  /* 0x0000000402047825 */ /* 0x010fc800078e0204 */
[C---:B-1----:R-:W-:Y:S02]  /*01c0*/  IMAD.WIDE R6, R2.reuse, 0x4, R6 ;  /* 0x0000000402067825 */ /* 0x042fe400078e0206 */
[----:B------:R-:W4:Y:S04]  /*01d0*/  LDG.E R4, desc[UR12][R4.64] ;  /* 0x0000000c04047981 */ /* 0x000f28000c1e1900 */
[----:B------:R-:W4:Y:S01]  /*01e0*/  LDG.E R6, desc[UR12][R6.64] ;  /* 0x0000000c06067981 */ /* 0x000f22000c1e1900 */
[----:B--2---:R-:W-:Y:S01]  /*01f0*/  F2F.F64.F32 R10, R10 ;  /* 0x0000000a000a7310 */ /* 0x004fe20000201800 */
[----:B---3--:R-:W-:Y:S01]  /*0200*/  UISETP.NE.U32.AND UP1, UPT, UR4, URZ, UPT ;  /* 0x000000ff0400728c */ /* 0x008fe2000bf25070 */
[----:B0-----:R-:W-:Y:S01]  /*0210*/  IMAD.WIDE R14, R2, 0x4, R14 ;  /* 0x00000004020e7825 */ /* 0x001fe200078e020e */
[----:B------:R-:W-:-:S02]  /*0220*/  UISETP.EQ.U32.AND UP2, UPT, UR8, URZ, UPT ;  /* 0x000000ff0800728c */ /* 0x000fc4000bf42070 */
[----:B------:R-:W-:Y:S01]  /*0230*/  UISETP.NE.AND.EX UP1, UPT, UR5, URZ, UPT, UP1 ;  /* 0x000000ff0500728c */ /* 0x000fe2000bf25310 */
[----:B-----5:R-:W-:Y:S01]  /*0240*/  IMAD.WIDE R16, R2, 0x4, R16 ;  /* 0x0000000402107825 */ /* 0x020fe200078e0210 */
[----:B------:R-:W0:Y:S01]  /*0250*/  LDCU.64 UR4, c[0x0][0x3c8] ;  /* 0x00007900ff0477ac */ /* 0x000e220008000a00 */
[----:B------:R-:W-:Y:S02]  /*0260*/  UISETP.EQ.U32.AND UP0, UPT, UR10, URZ, UPT ;  /* 0x000000ff0a00728c */ /* 0x000fe4000bf02070 */
[----:B------:R-:W-:Y:S02]  /*0270*/  UISETP.EQ.OR.EX UP1, UPT, UR9, URZ, !UP1, UP2 ;  /* 0x000000ff0900728c */ /* 0x000fe4000cf22720 */
[----:B------:R-:W-:Y:S02]  /*0280*/  UISETP.EQ.U32.AND UP2, UPT, UR16, URZ, UPT ;  /* 0x000000ff1000728c */ /* 0x000fe4000bf42070 */
[----:B------:R-:W-:Y:S02]  /*0290*/  UISETP.EQ.OR.EX UP1, UPT, UR11, URZ, UP1, UP0 ;  /* 0x000000ff0b00728c */ /* 0x000fe40008f22700 */
[----:B------:R-:W-:-:S02]  /*02a0*/  UISETP.EQ.U32.AND UP0, UPT, UR6, URZ, UPT ;  /* 0x000000ff0600728c */ /* 0x000fc4000bf02070 */
[----:B------:R-:W-:Y:S02]  /*02b0*/  UISETP.EQ.OR.EX UP1, UPT, UR17, URZ, UP1, UP2 ;  /* 0x000000ff1100728c */ /* 0x000fe40008f22720 */
[----:B------:R-:W-:Y:S02]  /*02c0*/  UISETP.EQ.U32.AND UP2, UPT, UR18, URZ, UPT ;  /* 0x000000ff1200728c */ /* 0x000fe4000bf42070 */
[----:B------:R-:W-:Y:S02]  /*02d0*/  UISETP.EQ.OR.EX UP0, UPT, UR7, URZ, UP1, UP0 ;  /* 0x000000ff0700728c */ /* 0x000fe40008f02700 */
[----:B0-----:R-:W-:Y:S02]  /*02e0*/  UISETP.NE.U32.AND UP1, UPT, UR4, URZ, UPT ;  /* 0x000000ff0400728c */ /* 0x001fe4000bf25070 */
[----:B------:R-:W-:Y:S02]  /*02f0*/  UISETP.EQ.OR.EX UP0, UPT, UR19, URZ, UP0, UP2 ;  /* 0x000000ff1300728c */ /* 0x000fe40008702720 */
[----:B------:R-:W-:Y:S01]  /*0300*/  UISETP.NE.AND.EX UP1, UPT, UR5, URZ, UPT, UP1 ;  /* 0x000000ff0500728c */ /* 0x000fe2000bf25310 */
[----:B----4-:R-:W-:Y:S01]  /*0310*/  FADD R0, R4, -0.5 ;  /* 0xbf00000004007421 */ /* 0x010fe20000000000 */
[----:B------:R-:W-:-:S03]  /*0320*/  FADD R3, R6, -0.5 ;  /* 0xbf00000006037421 */ /* 0x000fc60000000000 */
[----:B------:R-:W0:Y:S01]  /*0330*/  F2F.F64.F32 R12, R0 ;  /* 0x00000000000c7310 */ /* 0x000e220000201800 */
[----:B------:R-:W1:Y:S07]  /*0340*/  LDC.64 R6, c[0x0][0x390] ;  /* 0x0000e400ff067b82 */ /* 0x000e6e0000000a00 */
[----:B------:R-:W2:Y:S01]  /*0350*/  F2F.F64.F32 R8, R3 ;  /* 0x0000000300087310 */ /* 0x000ea20000201800 */
[C---:B0-----:R-:W-:Y:S02]  /*0360*/  DFMA R12, R10.reuse, -0.5, R12 ;  /* 0xbfe000000a0c782b */ /* 0x041fe4000000000c */
[----:B--2---:R-:W-:Y:S01]  /*0370*/  DFMA R8, R10, -0.5, R8 ;  /* 0xbfe000000a08782b */ /* 0x004fe20000000008 */
[----:B------:R-:W0:Y:S05]  /*0380*/  LDC.64 R10, c[0x0][0x3d0] ;  /* 0x0000f400ff0a7b82 */ /* 0x000e2a0000000a00 */
[----:B------:R-:W-:Y:S01]  /*0390*/  DADD R4, R12, 0.5 ;  /* 0x3fe000000c047429 */ /* 0x000fe20000000000 */
[----:B-1----:R-:W-:Y:S01]  /*03a0*/  IMAD.WIDE R12, R2, 0x4, R6 ;  /* 0x00000004020c7825 */ /* 0x002fe200078e0206 */
[----:B------:R-:W-:-:S04]  /*03b0*/  DADD R8, R8, 0.5 ;  /* 0x3fe0000008087429 */ /* 0x000fc80000000000 */
[----:B------:R1:W2:Y:S08]  /*03c0*/  F2I.F64.FLOOR R0, R4 ;  /* 0x0000000400007311 */ /* 0x0002b00000305100 */
[----:B------:R1:W3:Y:S01]  /*03d0*/  F2I.F64.FLOOR R3, R8 ;  /* 0x0000000800037311 */ /* 0x0002e20000305100 */
[----:B0-----:R-:W-:Y:S01]  /*03e0*/  IMAD.WIDE R10, R2, 0x4, R10 ;  /* 0x00000004020a7825 */ /* 0x001fe200078e020a */
[----:B-12---:R-:W-:Y:S06]  /*03f0*/  BRA.U !UP1, `(.L_x_206) ;  /* 0x0000001d09e87547 */ /* 0x006fec000b800000 */
[----:B------:R-:W-:Y:S01]  /*0400*/  UMOV UR8, URZ ;  /* 0x000000ff00087c82 */ /* 0x000fe20008000000 */
[----:B------:R-:W-:-:S05]  /*0410*/  UMOV UR9, URZ ;  /* 0x000000ff00097c82 */ /* 0x000fca0008000000 */
.L_x_232:
[----:B0-----:R-:W0:Y:S01]  /*0420*/  LDCU UR4, c[0x0][0x380] ;  /* 0x00007000ff0477ac */ /* 0x001e220008000800 */
[----:B---3--:R-:W-:-:S04]  /*0430*/  IADD3 R4, PT, PT, R3, UR8, RZ ;  /* 0x0000000803047c10 */ /* 0x008fc8000fffe0ff */
[----:B0-----:R-:W-:-:S04]  /*0440*/  ISETP.GE.AND P0, PT, R4, UR4, PT ;  /* 0x0000000404007c0c */ /* 0x001fc8000bf06270 */
[----:B------:R-:W-:Y:S01]  /*0450*/  ISETP.GT.AND P0, PT, R4, -0x1, !P0 ;  /* 0xffffffff0400780c */ /* 0x000fe20004704270 */
[----:B--2-4-:R-:W-:-:S12]  /*0460*/  BRA.U !UP0, `(.L_x_207) ;  /* 0x0000000508d07547 */ /* 0x014fd8000b800000 */
[----:B------:R-:W0:Y:S01]  /*0470*/  LDCU.64 UR10, c[0x0][0x3b8] ;  /* 0x00007700ff0a77ac */ /* 0x000e220008000a00 */
[----:B------:R-:W1:Y:S01]  /*0480*/  LDCU UR16, c[0x0][0x3b8] ;  /* 0x00007700ff1077ac */ /* 0x000e620008000800 */
[----:B------:R-:W-:Y:S01]  /*0490*/  UMOV UR4, URZ ;  /* 0x000000ff00047c82 */ /* 0x000fe20008000000 */
[----:B0-----:R-:W-:-:S04]  /*04a0*/  UISETP.GE.U32.AND UP1, UPT, UR10, 0x4, UPT ;  /* 0x000000040a00788c */ /* 0x001fc8000bf26070 */
[----:B------:R-:W-:Y:S02]  /*04b0*/  UISETP.GE.U32.AND.EX UP1, UPT, UR11, URZ, UPT, UP1 ;  /* 0x000000ff0b00728c */ /* 0x000fe4000bf26110 */
[----:B-1----:R-:W-:-:S07]  /*04c0*/  ULOP3.LUT UR14, UR16, 0x3, URZ, 0xc0, !UPT ;  /* 0x00000003100e7892 */ /* 0x002fce000f8ec0ff */
[----:B------:R-:W-:Y:S05]  /*04d0*/  BRA.U !UP1, `(.L_x_208) ;  /* 0x0000000109e07547 */ /* 0x000fea000b800000 */
[----:B------:R-:W0:Y:S01]  /*04e0*/  LDCU UR15, c[0x0][0x384] ;  /* 0x00007080ff0f77ac */ /* 0x000e220008000800 */
[----:B------:R-:W1:Y:S01]  /*04f0*/  LDCU UR11, c[0x0][0x3bc] ;  /* 0x00007780ff0b77ac */ /* 0x000e620008000800 */
[----:B------:R-:W-:Y:S01]  /*0500*/  ULOP3.LUT UR7, UR10, 0xfffffffc, URZ, 0xc0, !UPT ;  /* 0xfffffffc0a077892 */ /* 0x000fe2000f8ec0ff */
[----:B------:R-:W-:Y:S01]  /*0510*/  UMOV UR5, URZ ;  /* 0x000000ff00057c82 */ /* 0x000fe20008000000 */
[----:B------:R-:W-:Y:S01]  /*0520*/  UMOV UR6, URZ ;  /* 0x000000ff00067c82 */ /* 0x000fe20008000000 */
[----:B------:R-:W-:-:S09]  /*0530*/  UMOV UR4, URZ ;  /* 0x000000ff00047c82 */ /* 0x000fd20008000000 */
.L_x_209:
[----:B---3--:R-:W-:-:S04]  /*0540*/  IADD3 R5, PT, PT, R0, UR4, RZ ;  /* 0x0000000400057c10 */ /* 0x008fc8000fffe0ff */
[----:B0-----:R-:W-:-:S04]  /*0550*/  ISETP.GE.AND P1, PT, R5, UR15, PT ;  /* 0x0000000f05007c0c */ /* 0x001fc8000bf26270 */
[----:B------:R-:W-:-:S04]  /*0560*/  ISETP.GT.AND P1, PT, R5, -0x1, !P1 ;  /* 0xffffffff0500780c */ /* 0x000fc80004f24270 */
[----:B------:R-:W-:-:S13]  /*0570*/  PLOP3.LUT P2, PT, P0, P1, PT, 0x80, 0x8 ;  /* 0x000000000008781c */ /* 0x000fda0000743070 */
[----:B------:R-:W0:Y:S08]  /*0580*/  @P2 LDC R9, c[0x0][0x380] ;  /* 0x0000e000ff092b82 */ /* 0x000e300000000800 */
[----:B------:R-:W2:Y:S01]  /*0590*/  @P2 LDC.64 R6, c[0x0][0x400] ;  /* 0x00010000ff062b82 */ /* 0x000ea20000000a00 */
[----:B0-----:R-:W-:-:S04]  /*05a0*/  @P2 IMAD R9, R5, R9, R4 ;  /* 0x0000000905092224 */ /* 0x001fc800078e0204 */
[----:B--2---:R-:W-:-:S05]  /*05b0*/  @P2 IMAD.WIDE R6, R9, 0x4, R6 ;  /* 0x0000000409062825 */ /* 0x004fca00078e0206 */
[----:B------:R-:W2:Y:S01]  /*05c0*/  @P2 LDG.E R18, desc[UR12][R6.64] ;  /* 0x0000000c06122981 */ /* 0x000ea2000c1e1900 */
[----:B------:R-:W-:-:S04]  /*05d0*/  IADD3 R19, PT, PT, R5, 0x1, RZ ;  /* 0x0000000105137810 */ /* 0x000fc80007ffe0ff */
[----:B------:R-:W-:-:S04]  /*05e0*/  ISETP.GE.AND P1, PT, R19, UR15, PT ;  /* 0x0000000f13007c0c */ /* 0x000fc8000bf26270 */
[----:B------:R-:W-:-:S04]  /*05f0*/  ISETP.GT.AND P1, PT, R19, -0x1, !P1 ;  /* 0xffffffff1300780c */ /* 0x000fc80004f24270 */
[----:B------:R-:W-:-:S13]  /*0600*/  PLOP3.LUT P1, PT, P0, P1, PT, 0x80, 0x8 ;  /* 0x000000000008781c */ /* 0x000fda0000723070 */
[----:B------:R-:W0:Y:S08]  /*0610*/  @P1 LDC R20, c[0x0][0x380] ;  /* 0x0000e000ff141b82 */ /* 0x000e300000000800 */
[----:B------:R-:W3:Y:S01]  /*0620*/  @P1 LDC.64 R8, c[0x0][0x400] ;  /* 0x00010000ff081b82 */ /* 0x000ee20000000a00 */
[----:B0-----:R-:W-:-:S04]  /*0630*/  @P1 IMAD R19, R19, R20, R4 ;  /* 0x0000001413131224 */ /* 0x001fc800078e0204 */
[----:B---3--:R-:W-:-:S04]  /*0640*/  @P1 IMAD.WIDE R8, R19, 0x4, R8 ;  /* 0x0000000413081825 */ /* 0x008fc800078e0208 */
[----:B--2---:R-:W-:-:S05]  /*0650*/  @P2 FADD R21, R18, 1 ;  /* 0x3f80000012152421 */ /* 0x004fca0000000000 */
[----:B------:R0:W-:Y:S04]  /*0660*/  @P2 STG.E desc[UR12][R6.64], R21 ;  /* 0x0000001506002986 */ /* 0x0001e8000c10190c */
[----:B------:R-:W2:Y:S01]  /*0670*/  @P1 LDG.E R20, desc[UR12][R8.64] ;  /* 0x0000000c08141981 */ /* 0x000ea2000c1e1900 */
[----:B------:R-:W-:-:S04]  /*0680*/  IADD3 R25, PT, PT, R5, 0x2, RZ ;  /* 0x0000000205197810 */ /* 0x000fc80007ffe0ff */
[----:B------:R-:W-:-:S04]  /*0690*/  ISETP.GE.AND P2, PT, R25, UR15, PT ;  /* 0x0000000f19007c0c */ /* 0x000fc8000bf46270 */
[----:B------:R-:W-:-:S04]  /*06a0*/  ISETP.GT.AND P2, PT, R25, -0x1, !P2 ;  /* 0xffffffff1900780c */ /* 0x000fc80005744270 */
[----:B------:R-:W-:-:S13]  /*06b0*/  PLOP3.LUT P2, PT, P0, P2, PT, 0x80, 0x8 ;  /* 0x000000000008781c */ /* 0x000fda0000745070 */
[----:B------:R-:W3:Y:S08]  /*06c0*/  @P2 LDC R22, c[0x0][0x380] ;  /* 0x0000e000ff162b82 */ /* 0x000ef00000000800 */
[----:B------:R-:W4:Y:S01]  /*06d0*/  @P2 LDC.64 R18, c[0x0][0x400] ;  /* 0x00010000ff122b82 */ /* 0x000f220000000a00 */
[----:B---3--:R-:W-:-:S04]  /*06e0*/  @P2 IMAD R25, R25, R22, R4 ;  /* 0x0000001619192224 */ /* 0x008fc800078e0204 */
[----:B----4-:R-:W-:-:S04]  /*06f0*/  @P2 IMAD.WIDE R18, R25, 0x4, R18 ;  /* 0x0000000419122825 */ /* 0x010fc800078e0212 */
[----:B--2---:R-:W-:-:S05]  /*0700*/  @P1 FADD R23, R20, 1 ;  /* 0x3f80000014171421 */ /* 0x004fca0000000000 */
[----:B------:R2:W-:Y:S04]  /*0710*/  @P1 STG.E desc[UR12][R8.64], R23 ;  /* 0x0000001708001986 */ /* 0x0005e8000c10190c */
[----:B------:R-:W3:Y:S01]  /*0720*/  @P2 LDG.E R20, desc[UR12][R18.64] ;  /* 0x0000000c12142981 */ /* 0x000ee2000c1e1900 */
[----:B------:R-:W-:-:S04]  /*0730*/  IADD3 R5, PT, PT, R5, 0x3, RZ ;  /* 0x0000000305057810 */ /* 0x000fc80007ffe0ff */
[----:B------:R-:W-:-:S04]  /*0740*/  ISETP.GE.AND P1, PT, R5, UR15, PT ;  /* 0x0000000f05007c0c */ /* 0x000fc8000bf26270 */
[----:B------:R-:W-:-:S04]  /*0750*/  ISETP.GT.AND P1, PT, R5, -0x1, !P1 ;  /* 0xffffffff0500780c */ /* 0x000fc80004f24270 */
[----:B------:R-:W-:-:S13]  /*0760*/  PLOP3.LUT P1, PT, P0, P1, PT, 0x80, 0x8 ;  /* 0x000000000008781c */ /* 0x000fda0000723070 */
[----:B0-----:R-:W0:Y:S08]  /*0770*/  @P1 LDC R21, c[0x0][0x380] ;  /* 0x0000e000ff151b82 */ /* 0x001e300000000800 */
[----:B------:R-:W4:Y:S01]  /*0780*/  @P1 LDC.64 R6, c[0x0][0x400] ;  /* 0x00010000ff061b82 */ /* 0x000f220000000a00 */
[----:B0-----:R-:W-:-:S04]  /*0790*/  @P1 IMAD R21, R5, R21, R4 ;  /* 0x0000001505151224 */ /* 0x001fc800078e0204 */
[----:B----4-:R-:W-:-:S04]  /*07a0*/  @P1 IMAD.WIDE R6, R21, 0x4, R6 ;  /* 0x0000000415061825 */ /* 0x010fc800078e0206 */
[----:B---3--:R-:W-:-:S05]  /*07b0*/  @P2 FADD R5, R20, 1 ;  /* 0x3f80000014052421 */ /* 0x008fca0000000000 */
[----:B------:R3:W-:Y:S04]  /*07c0*/  @P2 STG.E desc[UR12][R18.64], R5 ;  /* 0x0000000512002986 */ /* 0x0007e8000c10190c */
[----:B--2---:R-:W2:Y:S01]  /*07d0*/  @P1 LDG.E R8, desc[UR12][R6.64] ;  /* 0x0000000c06081981 */ /* 0x004ea2000c1e1900 */
[----:B------:R-:W-:Y:S02]  /*07e0*/  UIADD3 UR5, UP1, UPT, UR5, 0x4, URZ ;  /* 0x0000000405057890 */ /* 0x000fe4000ff3e0ff */
[----:B------:R-:W-:Y:S02]  /*07f0*/  UIADD3 UR4, UPT, UPT, UR4, 0x4, URZ ;  /* 0x0000000404047890 */ /* 0x000fe4000fffe0ff */
[----:B------:R-:W-:Y:S02]  /*0800*/  UIADD3.X UR6, UPT, UPT, URZ, UR6, URZ, UP1, !UPT ;  /* 0x00000006ff067290 */ /* 0x000fe40008ffe4ff */
[----:B------:R-:W-:-:S04]  /*0810*/  UISETP.NE.U32.AND UP1, UPT, UR5, UR7, UPT ;  /* 0x000000070500728c */ /* 0x000fc8000bf25070 */
[----:B-1----:R-:W-:Y:S01]  /*0820*/  UISETP.NE.AND.EX UP1, UPT, UR6, UR11, UPT, UP1 ;  /* 0x0000000b0600728c */ /* 0x002fe2000bf25310 */
[----:B--2---:R-:W-:-:S05]  /*0830*/  @P1 FADD R9, R8, 1 ;  /* 0x3f80000008091421 */ /* 0x004fca0000000000 */
[----:B------:R3:W-:Y:S03]  /*0840*/  @P1 STG.E desc[UR12][R6.64], R9 ;  /* 0x0000000906001986 */ /* 0x0007e6000c10190c */
[----:B------:R-:W-:Y:S05]  /*0850*/  BRA.U UP1, `(.L_x_209) ;  /* 0xfffffffd01387547 */ /* 0x000fea000b83ffff */
.L_x_208:
[----:B------:R-:W-:-:S04]  /*0860*/  UISETP.NE.U32.AND UP1, UPT, UR14, URZ, UPT ;  /* 0x000000ff0e00728c */ /* 0x000fc8000bf25070 */
[----:B------:R-:W-:-:S09]  /*0870*/  UISETP.NE.AND.EX UP1, UPT, URZ, URZ, UPT, UP1 ;  /* 0x000000ffff00728c */ /* 0x000fd2000bf25310 */
[----:B------:R-:W-:Y:S05]  /*0880*/  BRA.U !UP1, `(.L_x_210) ;  /* 0x0000001909ac7547 */ /* 0x000fea000b800000 */
[----:B------:R-:W0:Y:S01]  /*0890*/  LDCU UR5, c[0x0][0x384] ;  /* 0x00007080ff0577ac */ /* 0x000e220008000800 */
[----:B---3--:R-:W-:Y:S01]  /*08a0*/  IADD3 R9, PT, PT, R0, UR4, RZ ;  /* 0x0000000400097c10 */ /* 0x008fe2000fffe0ff */
[----:B------:R-:W-:Y:S03]  /*08b0*/  BSSY.RECONVERGENT B0, `(.L_x_211) ;  /* 0x000000c000007945 */ /* 0x000fe60003800200 */
[----:B0-----:R-:W-:-:S04]  /*08c0*/  ISETP.GE.AND P1, PT, R9, UR5, PT ;  /* 0x0000000509007c0c */ /* 0x001fc8000bf26270 */
[----:B------:R-:W-:-:S04]  /*08d0*/  ISETP.GT.AND P1, PT, R9, -0x1, !P1 ;  /* 0xffffffff0900780c */ /* 0x000fc80004f24270 */
[----:B------:R-:W-:-:S13]  /*08e0*/  PLOP3.LUT P1, PT, P0, P1, PT, 0x80, 0x8 ;  /* 0x000000000008781c */ /* 0x000fda0000723070 */
[----:B------:R-:W-:Y:S05]  /*08f0*/  @!P1 BRA `(.L_x_212) ;  /* 0x00000000001c9947 */ /* 0x000fea0003800000 */
[----:B------:R-:W0:Y:S01]  /*0900*/  LDC.64 R6, c[0x0][0x400] ;  /* 0x00010000ff067b82 */ /* 0x000e220000000a00 */
[----:B------:R-:W1:Y:S02]  /*0910*/  LDCU UR4, c[0x0][0x380] ;  /* 0x00007000ff0477ac */ /* 0x000e640008000800 */
[----:B-1----:R-:W-:-:S04]  /*0920*/  IMAD R5, R9, UR4, R4 ;  /* 0x0000000409057c24 */ /* 0x002fc8000f8e0204 */
[----:B0-----:R-:W-:-:S05]  /*0930*/  IMAD.WIDE R6, R5, 0x4, R6 ;  /* 0x0000000405067825 */ /* 0x001fca00078e0206 */
[----:B------:R-:W2:Y:S02]  /*0940*/  LDG.E R5, desc[UR12][R6.64] ;  /* 0x0000000c06057981 */ /* 0x000ea4000c1e1900 */
[----:B--2---:R-:W-:-:S05]  /*0950*/  FADD R5, R5, 1 ;  /* 0x3f80000005057421 */ /* 0x004fca0000000000 */
[----:B------:R0:W-:Y:S02]  /*0960*/  STG.E desc[UR12][R6.64], R5 ;  /* 0x0000000506007986 */ /* 0x0001e4000c10190c */
.L_x_212:
[----:B------:R-:W-:Y:S05]  /*0970*/  BSYNC.RECONVERGENT B0 ;  /* 0x0000000000007941 */ /* 0x000fea0003800200 */
.L_x_211:
[----:B------:R-:W-:-:S04]  /*0980*/  UISETP.NE.U32.AND UP1, UPT, UR14, 0x1, UPT ;  /* 0x000000010e00788c */ /* 0x000fc8000bf25070 */
[----:B------:R-:W-:-:S09]  /*0990*/  UISETP.NE.AND.EX UP1, UPT, URZ, URZ, UPT, UP1 ;  /* 0x000000ffff00728c */ /* 0x000fd2000bf25310 */
[----:B------:R-:W-:Y:S05]  /*09a0*/  BRA.U !UP1, `(.L_x_210) ;  /* 0x0000001909647547 */ /* 0x000fea000b800000 */
[----:B0-----:R-:W-:Y:S01]  /*09b0*/  IADD3 R5, PT, PT, R9, 0x1, RZ ;  /* 0x0000000109057810 */ /* 0x001fe20007ffe0ff */
[----:B------:R-:W-:Y:S03]  /*09c0*/  BSSY.RECONVERGENT B0, `(.L_x_213) ;  /* 0x000000c000007945 */ /* 0x000fe60003800200 */
[----:B------:R-:W-:-:S04]  /*09d0*/  ISETP.GE.AND P1, PT, R5, UR5, PT ;  /* 0x0000000505007c0c */ /* 0x000fc8000bf26270 */
        /* <DEDUP_REMOVED lines=10> */
.L_x_214:
[----:B------:R-:W-:Y:S05]  /*0a80*/  BSYNC.RECONVERGENT B0 ;  /* 0x0000000000007941 */ /* 0x000fea0003800200 */
.L_x_213:
        /* <DEDUP_REMOVED lines=16> */
.L_x_216:
[----:B------:R-:W-:Y:S05]  /*0b90*/  BSYNC.RECONVERGENT B0 ;  /* 0x0000000000007941 */ /* 0x000fea0003800200 */
.L_x_215:
[----:B------:R-:W-:Y:S05]  /*0ba0*/  BRA `(.L_x_210) ;  /* 0x0000001400e47947 */ /* 0x000fea0003800000 */
.L_x_207:
[----:B------:R-:W0:Y:S01]  /*0bb0*/  LDCU.64 UR10, c[0x0][0x3b8] ;  /* 0x00007700ff0a77ac */ /* 0x000e220008000a00 */
[----:B------:R-:W-:Y:S01]  /*0bc0*/  UMOV UR4, URZ ;  /* 0x000000ff00047c82 */ /* 0x000fe20008000000 */
[----:B------:R-:W-:Y:S01]  /*0bd0*/  UMOV UR5, URZ ;  /* 0x000000ff00057c82 */ /* 0x000fe20008000000 */
[----:B0-----:R-:W-:-:S04]  /*0be0*/  UISETP.GE.U32.AND UP1, UPT, UR10, 0x4, UPT ;  /* 0x000000040a00788c */ /* 0x001fc8000bf26070 */
[----:B------:R-:W-:-:S09]  /*0bf0*/  UISETP.GE.U32.AND.EX UP1, UPT, UR11, URZ, UPT, UP1 ;  /* 0x000000ff0b00728c */ /* 0x000fd2000bf26110 */
[----:B------:R-:W-:Y:S05]  /*0c00*/  BRA.U !UP1, `(.L_x_217) ;  /* 0x0000000d09347547 */ /* 0x000fea000b800000 */
[----:B------:R-:W0:Y:S01]  /*0c10*/  LDC.64 R6, c[0x0][0x400] ;  /* 0x00010000ff067b82 */ /* 0x000e220000000a00 */
[----:B------:R-:W1:Y:S01]  /*0c20*/  LDCU UR15, c[0x0][0x380] ;  /* 0x00007000ff0f77ac */ /* 0x000e620008000800 */
[----:B------:R-:W2:Y:S01]  /*0c30*/  LDCU UR14, c[0x0][0x384] ;  /* 0x00007080ff0e77ac */ /* 0x000ea20008000800 */
[----:B------:R-:W3:Y:S01]  /*0c40*/  LDCU UR11, c[0x0][0x3bc] ;  /* 0x00007780ff0b77ac */ /* 0x000ee20008000800 */
[----:B------:R-:W4:Y:S01]  /*0c50*/  LDCU.64 UR16, c[0x0][0x3c8] ;  /* 0x00007900ff1077ac */ /* 0x000f220008000a00 */
[----:B------:R-:W-:Y:S01]  /*0c60*/  ULOP3.LUT UR10, UR10, 0xfffffffc, URZ, 0xc0, !UPT ;  /* 0xfffffffc0a0a7892 */ /* 0x000fe2000f8ec0ff */
[----:B------:R-:W-:Y:S01]  /*0c70*/  UMOV UR4, URZ ;  /* 0x000000ff00047c82 */ /* 0x000fe20008000000 */
[----:B------:R-:W-:-:S10]  /*0c80*/  UMOV UR5, URZ ;  /* 0x000000ff00057c82 */ /* 0x000fd40008000000 */
.L_x_226:
[----:B--23--:R-:W-:Y:S01]  /*0c90*/  IADD3 R5, PT, PT, R0, UR4, RZ ;  /* 0x0000000400057c10 */ /* 0x00cfe2000fffe0ff */
[----:B------:R-:W-:Y:S03]  /*0ca0*/  BSSY.RECONVERGENT B0, `(.L_x_218) ;  /* 0x000002f000007945 */ /* 0x000fe60003800200 */
[C---:B--2---:R-:W-:Y:S02]  /*0cb0*/  ISETP.GE.AND P1, PT, R5.reuse, UR14, PT ;  /* 0x0000000e05007c0c */ /* 0x044fe4000bf26270 */
[C---:B------:R-:W-:Y:S02]  /*0cc0*/  IADD3 R8, PT, PT, R5.reuse, 0x1, RZ ;  /* 0x0000000105087810 */ /* 0x040fe40007ffe0ff */
[----:B------:R-:W-:Y:S02]  /*0cd0*/  ISETP.GT.AND P1, PT, R5, -0x1, !P1 ;  /* 0xffffffff0500780c */ /* 0x000fe40004f24270 */
[----:B------:R-:W-:-:S02]  /*0ce0*/  ISETP.GE.AND P2, PT, R8, UR14, PT ;  /* 0x0000000e08007c0c */ /* 0x000fc4000bf46270 */
[----:B------:R-:W-:Y:S02]  /*0cf0*/  PLOP3.LUT P1, PT, P0, P1, PT, 0x80, 0x8 ;  /* 0x000000000008781c */ /* 0x000fe40000723070 */
[----:B------:R-:W-:-:S04]  /*0d00*/  ISETP.GT.AND P2, PT, R8, -0x1, !P2 ;  /* 0xffffffff0800780c */ /* 0x000fc80005744270 */
[----:B------:R-:W-:-:S07]  /*0d10*/  PLOP3.LUT P2, PT, P0, P2, PT, 0x80, 0x8 ;  /* 0x000000000008781c */ /* 0x000fce0000745070 */
[----:B------:R-:W-:Y:S06]  /*0d20*/  @!P1 BRA `(.L_x_219) ;  /* 0x0000000000989947 */ /* 0x000fec0003800000 */
[----:B------:R-:W2:Y:S01]  /*0d30*/  LDC.64 R18, c[0x0][0x3b8] ;  /* 0x0000ee00ff127b82 */ /* 0x000ea20000000a00 */
[----:B------:R-:W-:-:S05]  /*0d40*/  SHF.R.S32.HI R9, RZ, 0x1f, R2 ;  /* 0x0000001fff097819 */ /* 0x000fca0000011402 */
[-C--:B--2---:R-:W-:Y:S02]  /*0d50*/  IMAD R8, R9, R18.reuse, RZ ;  /* 0x0000001209087224 */ /* 0x084fe400078e02ff */
[----:B------:R-:W-:-:S04]  /*0d60*/  IMAD.WIDE.U32 R20, R2, R18, UR4 ;  /* 0x0000000402147e25 */ /* 0x000fc8000f8e0012 */
[----:B------:R-:W-:-:S05]  /*0d70*/  IMAD R9, R2, R19, R8 ;  /* 0x0000001302097224 */ /* 0x000fca00078e0208 */
[----:B------:R-:W-:-:S05]  /*0d80*/  IADD3 R9, PT, PT, R21, R9, RZ ;  /* 0x0000000915097210 */ /* 0x000fca0007ffe0ff */
[-C--:B------:R-:W-:Y:S02]  /*0d90*/  IMAD R21, R9, R18.reuse, RZ ;  /* 0x0000001209157224 */ /* 0x080fe400078e02ff */
[----:B------:R-:W-:-:S04]  /*0da0*/  IMAD.WIDE.U32 R8, R20, R18, UR8 ;  /* 0x0000000814087e25 */ /* 0x000fc8000f8e0012 */
[----:B------:R-:W-:Y:S01]  /*0db0*/  IMAD R21, R20, R19, R21 ;  /* 0x0000001314157224 */ /* 0x000fe200078e0215 */
[----:B----4-:R-:W-:Y:S01]  /*0dc0*/  LEA R22, P1, R8, UR16, 0x2 ;  /* 0x0000001008167c11 */ /* 0x010fe2000f8210ff */
[----:B------:R-:W2:Y:S03]  /*0dd0*/  LDG.E R20, desc[UR12][R10.64] ;  /* 0x0000000c0a147981 */ /* 0x000ea6000c1e1900 */
[----:B------:R-:W-:Y:S01]  /*0de0*/  IADD3 R9, PT, PT, R9, R21, RZ ;  /* 0x0000001509097210 */ /* 0x000fe20007ffe0ff */
[----:B-1----:R-:W-:-:S03]  /*0df0*/  IMAD R21, R5, UR15, R4 ;  /* 0x0000000f05157c24 */ /* 0x002fc6000f8e0204 */
[----:B------:R-:W-:Y:S01]  /*0e00*/  LEA.HI.X R23, R8, UR17, R9, 0x2, P1 ;  /* 0x0000001108177c11 */ /* 0x000fe200088f1409 */
[C---:B0-----:R-:W-:Y:S01]  /*0e10*/  IMAD.WIDE R18, R21.reuse, 0x4, R6 ;  /* 0x0000000415127825 */ /* 0x041fe200078e0206 */
[----:B------:R-:W0:Y:S04]  /*0e20*/  LDC.64 R8, c[0x0][0x3e8] ;  /* 0x0000fa00ff087b82 */ /* 0x000e280000000a00 */
[----:B------:R-:W2:Y:S04]  /*0e30*/  LDG.E R23, desc[UR12][R22.64] ;  /* 0x0000000c16177981 */ /* 0x000ea8000c1e1900 */
[----:B------:R-:W4:Y:S01]  /*0e40*/  LDG.E R25, desc[UR12][R18.64] ;  /* 0x0000000c12197981 */ /* 0x000f22000c1e1900 */
[----:B0-----:R-:W-:-:S04]  /*0e50*/  IMAD.WIDE R8, R21, 0x4, R8 ;  /* 0x0000000415087825 */ /* 0x001fc800078e0208 */
[----:B--2---:R-:W-:-:S04]  /*0e60*/  FMUL R20, R20, R23 ;  /* 0x0000001714147220 */ /* 0x004fc80000400000 */
[----:B----4-:R-:W-:Y:S02]  /*0e70*/  FADD R27, R20, R25 ;  /* 0x00000019141b7221 */ /* 0x010fe40000000000 */
[----:B------:R-:W0:Y:S03]  /*0e80*/  LDC.64 R24, c[0x0][0x3f0] ;  /* 0x0000fc00ff187b82 */ /* 0x000e260000000a00 */
[----:B------:R1:W-:Y:S04]  /*0e90*/  STG.E desc[UR12][R18.64], R27 ;  /* 0x0000001b12007986 */ /* 0x0003e8000c10190c */
[----:B------:R-:W2:Y:S04]  /*0ea0*/  LDG.E R29, desc[UR12][R12.64] ;  /* 0x0000000c0c1d7981 */ /* 0x000ea8000c1e1900 */
[----:B------:R-:W2:Y:S01]  /*0eb0*/  LDG.E R26, desc[UR12][R8.64] ;  /* 0x0000000c081a7981 */ /* 0x000ea2000c1e1900 */
[----:B0-----:R-:W-:-:S02]  /*0ec0*/  IMAD.WIDE R22, R21, 0x4, R24 ;  /* 0x0000000415167825 */ /* 0x001fc400078e0218 */
[----:B------:R-:W0:Y:S02]  /*0ed0*/  LDC.64 R24, c[0x0][0x3f8] ;  /* 0x0000fe00ff187b82 */ /* 0x000e240000000a00 */
[----:B--2---:R-:W-:-:S05]  /*0ee0*/  FFMA R29, R20, R29, R26 ;  /* 0x0000001d141d7223 */ /* 0x004fca000000001a */
[----:B------:R2:W-:Y:S04]  /*0ef0*/  STG.E desc[UR12][R8.64], R29 ;  /* 0x0000001d08007986 */ /* 0x0005e8000c10190c */
[----:B------:R-:W4:Y:S04]  /*0f00*/  LDG.E R26, desc[UR12][R14.64] ;  /* 0x0000000c0e1a7981 */ /* 0x000f28000c1e1900 */
[----:B------:R-:W4:Y:S01]  /*0f10*/  LDG.E R28, desc[UR12][R22.64] ;  /* 0x0000000c161c7981 */ /* 0x000f22000c1e1900 */
[----:B0-----:R-:W-:-:S04]  /*0f20*/  IMAD.WIDE R24, R21, 0x4, R24 ;  /* 0x0000000415187825 */ /* 0x001fc800078e0218 */
[----:B----4-:R-:W-:-:S05]  /*0f30*/  FFMA R26, R20, R26, R28 ;  /* 0x0000001a141a7223 */ /* 0x010fca000000001c */
[----:B------:R2:W-:Y:S04]  /*0f40*/  STG.E desc[UR12][R22.64], R26 ;  /* 0x0000001a16007986 */ /* 0x0005e8000c10190c */
[----:B-1----:R-:W4:Y:S04]  /*0f50*/  LDG.E R19, desc[UR12][R16.64] ;  /* 0x0000000c10137981 */ /* 0x002f28000c1e1900 */
[----:B------:R-:W4:Y:S02]  /*0f60*/  LDG.E R21, desc[UR12][R24.64] ;  /* 0x0000000c18157981 */ /* 0x000f24000c1e1900 */
[----:B----4-:R-:W-:-:S05]  /*0f70*/  FFMA R19, R20, R19, R21 ;  /* 0x0000001314137223 */ /* 0x010fca0000000015 */
[----:B------:R2:W-:Y:S02]  /*0f80*/  STG.E desc[UR12][R24.64], R19 ;  /* 0x0000001318007986 */ /* 0x0005e4000c10190c */
.L_x_219:
[----:B-1-34-:R-:W-:Y:S05]  /*0f90*/  BSYNC.RECONVERGENT B0 ;  /* 0x0000000000007941 */ /* 0x01afea0003800200 */
.L_x_218:
[----:B------:R-:W-:Y:S04]  /*0fa0*/  BSSY.RECONVERGENT B0, `(.L_x_220) ;  /* 0x000002c000007945 */ /* 0x000fe80003800200 */
[----:B------:R-:W-:Y:S05]  /*0fb0*/  @!P2 BRA `(.L_x_221) ;  /* 0x0000000000a8a947 */ /* 0x000fea0003800000 */
[----:B------:R-:W1:Y:S01]  /*0fc0*/  LDC.64 R20, c[0x0][0x3b8] ;  /* 0x0000ee00ff147b82 */ /* 0x000e620000000a00 */
[----:B------:R-:W-:Y:S01]  /*0fd0*/  UIADD3 UR6, UPT, UPT, UR4, 0x1, URZ ;  /* 0x0000000104067890 */ /* 0x000fe2000fffe0ff */
[----:B--2---:R-:W-:Y:S01]  /*0fe0*/  SHF.R.S32.HI R9, RZ, 0x1f, R2 ;  /* 0x0000001fff097819 */ /* 0x004fe20000011402 */
[----:B------:R-:W-:Y:S02]  /*0ff0*/  UMOV UR7, URZ ;  /* 0x000000ff00077c82 */ /* 0x000fe40008000000 */
[----:B------:R-:W-:Y:S02]  /*1000*/  ULOP3.LUT UR6, UR6, 0xfffffffd, URZ, 0xc0, !UPT ;  /* 0xfffffffd06067892 */ /* 0x000fe4000f8ec0ff */
[----:B-1----:R-:W-:-:S04]  /*1010*/  IMAD R8, R9, R20, RZ ;  /* 0x0000001409087224 */ /* 0x002fc800078e02ff */
[----:B------:R-:W-:-:S04]  /*1020*/  IMAD.WIDE.U32 R18, R2, R20, UR6 ;  /* 0x0000000602127e25 */ /* 0x000fc8000f8e0014 */
[----:B------:R-:W-:-:S05]  /*1030*/  IMAD R9, R2, R21, R8 ;  /* 0x0000001502097224 */ /* 0x000fca00078e0208 */
[----:B------:R-:W-:-:S05]  /*1040*/  IADD3 R9, PT, PT, R9, R19, RZ ;  /* 0x0000001309097210 */ /* 0x000fca0007ffe0ff */
[-C--:B------:R-:W-:Y:S02]  /*1050*/  IMAD R19, R9, R20.reuse, RZ ;  /* 0x0000001409137224 */ /* 0x080fe400078e02ff */
[C---:B------:R-:W-:Y:S02]  /*1060*/  IMAD.WIDE.U32 R8, R18.reuse, R20, UR8 ;  /* 0x0000000812087e25 */ /* 0x040fe4000f8e0014 */
[----:B------:R-:W2:Y:S02]  /*1070*/  LDG.E R20, desc[UR12][R10.64] ;  /* 0x0000000c0a147981 */ /* 0x000ea4000c1e1900 */
[----:B------:R-:W-:Y:S01]  /*1080*/  IMAD R19, R18, R21, R19 ;  /* 0x0000001512137224 */ /* 0x000fe200078e0213 */
[----:B------:R-:W-:Y:S02]  /*1090*/  IADD3 R21, PT, PT, R5, 0x1, RZ ;  /* 0x0000000105157810 */ /* 0x000fe40007ffe0ff */
[----:B------:R-:W-:Y:S02]  /*10a0*/  LEA R22, P1, R8, UR16, 0x2 ;  /* 0x0000001008167c11 */ /* 0x000fe4000f8210ff */
[----:B------:R-:W-:Y:S01]  /*10b0*/  IADD3 R9, PT, PT, R9, R19, RZ ;  /* 0x0000001309097210 */ /* 0x000fe20007ffe0ff */
[----:B------:R-:W-:-:S03]  /*10c0*/  IMAD R21, R21, UR15, R4 ;  /* 0x0000000f15157c24 */ /* 0x000fc6000f8e0204 */
[----:B------:R-:W-:Y:S01]  /*10d0*/  LEA.HI.X R23, R8, UR17, R9, 0x2, P1 ;  /* 0x0000001108177c11 */ /* 0x000fe200088f1409 */
[C---:B0-----:R-:W-:Y:S01]  /*10e0*/  IMAD.WIDE R18, R21.reuse, 0x4, R6 ;  /* 0x0000000415127825 */ /* 0x041fe200078e0206 */
[----:B------:R-:W0:Y:S04]  /*10f0*/  LDC.64 R8, c[0x0][0x3e8] ;  /* 0x0000fa00ff087b82 */ /* 0x000e280000000a00 */
[----:B------:R-:W2:Y:S04]  /*1100*/  LDG.E R23, desc[UR12][R22.64] ;  /* 0x0000000c16177981 */ /* 0x000ea8000c1e1900 */
[----:B------:R-:W3:Y:S01]  /*1110*/  LDG.E R25, desc[UR12][R18.64] ;  /* 0x0000000c12197981 */ /* 0x000ee2000c1e1900 */
[----:B0-----:R-:W-:-:S04]  /*1120*/  IMAD.WIDE R8, R21, 0x4, R8 ;  /* 0x0000000415087825 */ /* 0x001fc800078e0208 */
[----:B--2---:R-:W-:-:S04]  /*1130*/  FMUL R20, R20, R23 ;  /* 0x0000001714147220 */ /* 0x004fc80000400000 */
[----:B---3--:R-:W-:Y:S02]  /*1140*/  FADD R27, R20, R25 ;  /* 0x00000019141b7221 */ /* 0x008fe40000000000 */
        /* <DEDUP_REMOVED lines=8> */
[----:B------:R-:W2:Y:S04]  /*11d0*/  LDG.E R26, desc[UR12][R14.64] ;  /* 0x0000000c0e1a7981 */ /* 0x000ea8000c1e1900 */
[----:B------:R-:W2:Y:S01]  /*11e0*/  LDG.E R28, desc[UR12][R22.64] ;  /* 0x0000000c161c7981 */ /* 0x000ea2000c1e1900 */
[----:B0-----:R-:W-:-:S04]  /*11f0*/  IMAD.WIDE R24, R21, 0x4, R24 ;  /* 0x0000000415187825 */ /* 0x001fc800078e0218 */
[----:B--2---:R-:W-:-:S05]  /*1200*/  FFMA R26, R20, R26, R28 ;  /* 0x0000001a141a7223 */ /* 0x004fca000000001c */
[----:B------:R3:W-:Y:S04]  /*1210*/  STG.E desc[UR12][R22.64], R26 ;  /* 0x0000001a16007986 */ /* 0x0007e8000c10190c */
[----:B-1----:R-:W2:Y:S04]  /*1220*/  LDG.E R19, desc[UR12][R16.64] ;  /* 0x0000000c10137981 */ /* 0x002ea8000c1e1900 */
[----:B------:R-:W2:Y:S02]  /*1230*/  LDG.E R21, desc[UR12][R24.64] ;  /* 0x0000000c18157981 */ /* 0x000ea4000c1e1900 */
[----:B--2---:R-:W-:-:S05]  /*1240*/  FFMA R19, R20, R19, R21 ;  /* 0x0000001314137223 */ /* 0x004fca0000000015 */
[----:B------:R3:W-:Y:S02]  /*1250*/  STG.E desc[UR12][R24.64], R19 ;  /* 0x0000001318007986 */ /* 0x0007e4000c10190c */
.L_x_221:
[----:B------:R-:W-:Y:S05]  /*1260*/  BSYNC.RECONVERGENT B0 ;  /* 0x0000000000007941 */ /* 0x000fea0003800200 */
.L_x_220:
[C---:B--23--:R-:W-:Y:S01]  /*1270*/  IADD3 R8, PT, PT, R5.reuse, 0x2, RZ ;  /* 0x0000000205087810 */ /* 0x04cfe20007ffe0ff */
[----:B------:R-:W-:Y:S01]  /*1280*/  BSSY.RECONVERGENT B0, `(.L_x_222) ;  /* 0x0000033000007945 */ /* 0x000fe20003800200 */
[----:B------:R-:W-:Y:S02]  /*1290*/  IADD3 R19, PT, PT, R5, 0x3, RZ ;  /* 0x0000000305137810 */ /* 0x000fe40007ffe0ff */
[C---:B------:R-:W-:Y:S02]  /*12a0*/  ISETP.GE.AND P1, PT, R8.reuse, UR14, PT ;  /* 0x0000000e08007c0c */ /* 0x040fe4000bf26270 */
[C---:B------:R-:W-:Y:S02]  /*12b0*/  ISETP.GE.AND P2, PT, R19.reuse, UR14, PT ;  /* 0x0000000e13007c0c */ /* 0x040fe4000bf46270 */
[----:B------:R-:W-:Y:S02]  /*12c0*/  ISETP.GT.AND P1, PT, R8, -0x1, !P1 ;  /* 0xffffffff0800780c */ /* 0x000fe40004f24270 */
[----:B------:R-:W-:-:S02]  /*12d0*/  ISETP.GT.AND P2, PT, R19, -0x1, !P2 ;  /* 0xffffffff1300780c */ /* 0x000fc40005744270 */
[----:B------:R-:W-:Y:S02]  /*12e0*/  PLOP3.LUT P1, PT, P0, P1, PT, 0x80, 0x8 ;  /* 0x000000000008781c */ /* 0x000fe40000723070 */
[----:B------:R-:W-:-:S11]  /*12f0*/  PLOP3.LUT P2, PT, P0, P2, PT, 0x80, 0x8 ;  /* 0x000000000008781c */ /* 0x000fd60000745070 */
[----:B------:R-:W-:Y:S05]  /*1300*/  @!P1 BRA `(.L_x_223) ;  /* 0x0000000000a89947 */ /* 0x000fea0003800000 */
[----:B------:R-:W1:Y:S01]  /*1310*/  LDC.64 R22, c[0x0][0x3b8] ;  /* 0x0000ee00ff167b82 */ /* 0x000e620000000a00 */
[----:B------:R-:W-:Y:S01]  /*1320*/  UIADD3 UR6, UPT, UPT, UR4, 0x2, URZ ;  /* 0x0000000204067890 */ /* 0x000fe2000fffe0ff */
[----:B------:R-:W-:Y:S01]  /*1330*/  SHF.R.S32.HI R9, RZ, 0x1f, R2 ;  /* 0x0000001fff097819 */ /* 0x000fe20000011402 */
[----:B------:R-:W-:Y:S01]  /*1340*/  UMOV UR7, URZ ;  /* 0x000000ff00077c82 */ /* 0x000fe20008000000 */
[----:B------:R-:W-:Y:S01]  /*1350*/  IADD3 R5, PT, PT, R5, 0x2, RZ ;  /* 0x0000000205057810 */ /* 0x000fe20007ffe0ff */
[----:B------:R-:W-:-:S04]  /*1360*/  ULOP3.LUT UR6, UR6, 0xfffffffe, URZ, 0xc0, !UPT ;  /* 0xfffffffe06067892 */ /* 0x000fc8000f8ec0ff */
[----:B------:R-:W-:Y:S02]  /*1370*/  IMAD R5, R5, UR15, R4 ;  /* 0x0000000f05057c24 */ /* 0x000fe4000f8e0204 */
[-C--:B-1----:R-:W-:Y:S02]  /*1380*/  IMAD R8, R9, R22.reuse, RZ ;  /* 0x0000001609087224 */ /* 0x082fe400078e02ff */
[----:B------:R-:W-:-:S04]  /*1390*/  IMAD.WIDE.U32 R20, R2, R22, UR6 ;  /* 0x0000000602147e25 */ /* 0x000fc8000f8e0016 */
[----:B------:R-:W-:-:S05]  /*13a0*/  IMAD R9, R2, R23, R8 ;  /* 0x0000001702097224 */ /* 0x000fca00078e0208 */
[----:B------:R-:W-:-:S05]  /*13b0*/  IADD3 R9, PT, PT, R9, R21, RZ ;  /* 0x0000001509097210 */ /* 0x000fca0007ffe0ff */
[-C--:B------:R-:W-:Y:S02]  /*13c0*/  IMAD R18, R9, R22.reuse, RZ ;  /* 0x0000001609127224 */ /* 0x080fe400078e02ff */
[----:B------:R-:W-:-:S04]  /*13d0*/  IMAD.WIDE.U32 R8, R20, R22, UR8 ;  /* 0x0000000814087e25 */ /* 0x000fc8000f8e0016 */
[----:B------:R-:W-:Y:S01]  /*13e0*/  IMAD R21, R20, R23, R18 ;  /* 0x0000001714157224 */ /* 0x000fe200078e0212 */
[----:B------:R-:W-:Y:S01]  /*13f0*/  LEA R22, P1, R8, UR16, 0x2 ;  /* 0x0000001008167c11 */ /* 0x000fe2000f8210ff */
[----:B------:R-:W2:Y:S03]  /*1400*/  LDG.E R18, desc[UR12][R10.64] ;  /* 0x0000000c0a127981 */ /* 0x000ea6000c1e1900 */
[----:B------:R-:W-:-:S04]  /*1410*/  IADD3 R9, PT, PT, R9, R21, RZ ;  /* 0x0000001509097210 */ /* 0x000fc80007ffe0ff */
        /* <DEDUP_REMOVED lines=16> */
[----:B------:R-:W3:Y:S04]  /*1520*/  LDG.E R26, desc[UR12][R14.64] ;  /* 0x0000000c0e1a7981 */ /* 0x000ee8000c1e1900 */
[----:B------:R-:W3:Y:S01]  /*1530*/  LDG.E R28, desc[UR12][R22.64] ;  /* 0x0000000c161c7981 */ /* 0x000ee2000c1e1900 */
[----:B0-----:R-:W-:-:S04]  /*1540*/  IMAD.WIDE R24, R5, 0x4, R24 ;  /* 0x0000000405187825 */ /* 0x001fc800078e0218 */
[----:B---3--:R-:W-:-:S05]  /*1550*/  FFMA R26, R18, R26, R28 ;  /* 0x0000001a121a7223 */ /* 0x008fca000000001c */
[----:B------:R2:W-:Y:S04]  /*1560*/  STG.E desc[UR12][R22.64], R26 ;  /* 0x0000001a16007986 */ /* 0x0005e8000c10190c */
[----:B------:R-:W3:Y:S04]  /*1570*/  LDG.E R5, desc[UR12][R16.64] ;  /* 0x0000000c10057981 */ /* 0x000ee8000c1e1900 */
[----:B-1----:R-:W3:Y:S02]  /*1580*/  LDG.E R21, desc[UR12][R24.64] ;  /* 0x0000000c18157981 */ /* 0x002ee4000c1e1900 */
[----:B---3--:R-:W-:-:S05]  /*1590*/  FFMA R5, R18, R5, R21 ;  /* 0x0000000512057223 */ /* 0x008fca0000000015 */
[----:B------:R2:W-:Y:S02]  /*15a0*/  STG.E desc[UR12][R24.64], R5 ;  /* 0x0000000518007986 */ /* 0x0005e4000c10190c */
.L_x_223:
[----:B------:R-:W-:Y:S05]  /*15b0*/  BSYNC.RECONVERGENT B0 ;  /* 0x0000000000007941 */ /* 0x000fea0003800200 */
.L_x_222:
[----:B------:R-:W-:Y:S04]  /*15c0*/  BSSY.RECONVERGENT B0, `(.L_x_224) ;  /* 0x000002a000007945 */ /* 0x000fe80003800200 */
[----:B------:R-:W-:Y:S05]  /*15d0*/  @!P2 BRA `(.L_x_225) ;  /* 0x0000000000a0a947 */ /* 0x000fea0003800000 */
[----:B--2---:R-:W1:Y:S01]  /*15e0*/  LDC.64 R22, c[0x0][0x3b8] ;  /* 0x0000ee00ff167b82 */ /* 0x004e620000000a00 */
[----:B------:R-:W-:Y:S01]  /*15f0*/  SHF.R.S32.HI R5, RZ, 0x1f, R2 ;  /* 0x0000001fff057819 */ /* 0x000fe20000011402 */
[----:B------:R-:W-:Y:S01]  /*1600*/  UIADD3 UR6, UPT, UPT, UR4, 0x3, URZ ;  /* 0x0000000304067890 */ /* 0x000fe2000fffe0ff */
[----:B------:R-:W-:-:S05]  /*1610*/  UMOV UR7, URZ ;  /* 0x000000ff00077c82 */ /* 0x000fca0008000000 */
[----:B------:R-:W2:Y:S01]  /*1620*/  LDC.64 R24, c[0x0][0x3f0] ;  /* 0x0000fc00ff187b82 */ /* 0x000ea20000000a00 */
[-C--:B-1----:R-:W-:Y:S02]  /*1630*/  IMAD R5, R5, R22.reuse, RZ ;  /* 0x0000001605057224 */ /* 0x082fe400078e02ff */
[----:B------:R-:W-:-:S04]  /*1640*/  IMAD.WIDE.U32 R20, R2, R22, UR6 ;  /* 0x0000000602147e25 */ /* 0x000fc8000f8e0016 */
[----:B------:R-:W-:Y:S02]  /*1650*/  IMAD R5, R2, R23, R5 ;  /* 0x0000001702057224 */ /* 0x000fe400078e0205 */
[----:B------:R-:W-:-:S03]  /*1660*/  IMAD.WIDE.U32 R8, R20, R22, UR8 ;  /* 0x0000000814087e25 */ /* 0x000fc6000f8e0016 */
[----:B------:R-:W-:-:S05]  /*1670*/  IADD3 R5, PT, PT, R5, R21, RZ ;  /* 0x0000001505057210 */ /* 0x000fca0007ffe0ff */
[----:B------:R-:W-:Y:S01]  /*1680*/  IMAD R5, R5, R22, RZ ;  /* 0x0000001605057224 */ /* 0x000fe200078e02ff */
[----:B------:R-:W-:-:S03]  /*1690*/  LEA R22, P1, R8, UR16, 0x2 ;  /* 0x0000001008167c11 */ /* 0x000fc6000f8210ff */
[----:B------:R-:W-:Y:S02]  /*16a0*/  IMAD R5, R20, R23, R5 ;  /* 0x0000001714057224 */ /* 0x000fe400078e0205 */
[----:B------:R-:W3:Y:S03]  /*16b0*/  LDG.E R20, desc[UR12][R10.64] ;  /* 0x0000000c0a147981 */ /* 0x000ee6000c1e1900 */
[----:B------:R-:W-:Y:S01]  /*16c0*/  IADD3 R9, PT, PT, R9, R5, RZ ;  /* 0x0000000509097210 */ /* 0x000fe20007ffe0ff */
[----:B------:R-:W-:Y:S02]  /*16d0*/  IMAD R5, R19, UR15, R4 ;  /* 0x0000000f13057c24 */ /* 0x000fe4000f8e0204 */
[----:B------:R-:W1:Y:S01]  /*16e0*/  LDC.64 R18, c[0x0][0x3e8] ;  /* 0x0000fa00ff127b82 */ /* 0x000e620000000a00 */
[----:B------:R-:W-:Y:S01]  /*16f0*/  LEA.HI.X R23, R8, UR17, R9, 0x2, P1 ;  /* 0x0000001108177c11 */ /* 0x000fe200088f1409 */
[----:B0-----:R-:W-:-:S05]  /*1700*/  IMAD.WIDE R8, R5, 0x4, R6 ;  /* 0x0000000405087825 */ /* 0x001fca00078e0206 */
[----:B------:R-:W3:Y:S04]  /*1710*/  LDG.E R23, desc[UR12][R22.64] ;  /* 0x0000000c16177981 */ /* 0x000ee8000c1e1900 */
[----:B------:R-:W4:Y:S01]  /*1720*/  LDG.E R21, desc[UR12][R8.64] ;  /* 0x0000000c08157981 */ /* 0x000f22000c1e1900 */
[----:B-1----:R-:W-:-:S04]  /*1730*/  IMAD.WIDE R18, R5, 0x4, R18 ;  /* 0x0000000405127825 */ /* 0x002fc800078e0212 */
[----:B---3--:R-:W-:-:S04]  /*1740*/  FMUL R20, R20, R23 ;  /* 0x0000001714147220 */ /* 0x008fc80000400000 */
[----:B----4-:R-:W-:-:S05]  /*1750*/  FADD R21, R20, R21 ;  /* 0x0000001514157221 */ /* 0x010fca0000000000 */
[----:B------:R0:W-:Y:S04]  /*1760*/  STG.E desc[UR12][R8.64], R21 ;  /* 0x0000001508007986 */ /* 0x0001e8000c10190c */
[----:B------:R-:W3:Y:S04]  /*1770*/  LDG.E R27, desc[UR12][R12.64] ;  /* 0x0000000c0c1b7981 */ /* 0x000ee8000c1e1900 */
[----:B------:R-:W3:Y:S01]  /*1780*/  LDG.E R29, desc[UR12][R18.64] ;  /* 0x0000000c121d7981 */ /* 0x000ee2000c1e1900 */
[----:B--2---:R-:W-:Y:S02]  /*1790*/  IMAD.WIDE R22, R5, 0x4, R24 ;  /* 0x0000000405167825 */ /* 0x004fe400078e0218 */
[----:B------:R-:W1:Y:S02]  /*17a0*/  LDC.64 R24, c[0x0][0x3f8] ;  /* 0x0000fe00ff187b82 */ /* 0x000e640000000a00 */
[----:B---3--:R-:W-:-:S05]  /*17b0*/  FFMA R27, R20, R27, R29 ;  /* 0x0000001b141b7223 */ /* 0x008fca000000001d */
[----:B------:R3:W-:Y:S04]  /*17c0*/  STG.E desc[UR12][R18.64], R27 ;  /* 0x0000001b12007986 */ /* 0x0007e8000c10190c */
[----:B------:R-:W2:Y:S04]  /*17d0*/  LDG.E R29, desc[UR12][R14.64] ;  /* 0x0000000c0e1d7981 */ /* 0x000ea8000c1e1900 */
[----:B------:R-:W2:Y:S01]  /*17e0*/  LDG.E R26, desc[UR12][R22.64] ;  /* 0x0000000c161a7981 */ /* 0x000ea2000c1e1900 */
[----:B-1----:R-:W-:-:S04]  /*17f0*/  IMAD.WIDE R24, R5, 0x4, R24 ;  /* 0x0000000405187825 */ /* 0x002fc800078e0218 */
[----:B--2---:R-:W-:-:S05]  /*1800*/  FFMA R29, R20, R29, R26 ;  /* 0x0000001d141d7223 */ /* 0x004fca000000001a */
[----:B------:R3:W-:Y:S04]  /*1810*/  STG.E desc[UR12][R22.64], R29 ;  /* 0x0000001d16007986 */ /* 0x0007e8000c10190c */
[----:B------:R-:W2:Y:S04]  /*1820*/  LDG.E R5, desc[UR12][R16.64] ;  /* 0x0000000c10057981 */ /* 0x000ea8000c1e1900 */
[----:B0-----:R-:W2:Y:S02]  /*1830*/  LDG.E R9, desc[UR12][R24.64] ;  /* 0x0000000c18097981 */ /* 0x001ea4000c1e1900 */
[----:B--2---:R-:W-:-:S05]  /*1840*/  FFMA R5, R20, R5, R9 ;  /* 0x0000000514057223 */ /* 0x004fca0000000009 */
[----:B------:R3:W-:Y:S02]  /*1850*/  STG.E desc[UR12][R24.64], R5 ;  /* 0x0000000518007986 */ /* 0x0007e4000c10190c */
.L_x_225:
[----:B------:R-:W-:Y:S05]  /*1860*/  BSYNC.RECONVERGENT B0 ;  /* 0x0000000000007941 */ /* 0x000fea0003800200 */
.L_x_224:
[----:B------:R-:W-:-:S04]  /*1870*/  UIADD3 UR4, UP1, UPT, UR4, 0x4, URZ ;  /* 0x0000000404047890 */ /* 0x000fc8000ff3e0ff */
[----:B------:R-:W-:Y:S02]  /*1880*/  UIADD3.X UR5, UPT, UPT, URZ, UR5, URZ, UP1, !UPT ;  /* 0x00000005ff057290 */ /* 0x000fe40008ffe4ff */
[----:B------:R-:W-:-:S04]  /*1890*/  UISETP.NE.U32.AND UP1, UPT, UR4, UR10, UPT ;  /* 0x0000000a0400728c */ /* 0x000fc8000bf25070 */
[----:B------:R-:W-:-:S09]  /*18a0*/  UISETP.NE.AND.EX UP1, UPT, UR5, UR11, UPT, UP1 ;  /* 0x0000000b0500728c */ /* 0x000fd2000bf25310 */
[----:B------:R-:W-:Y:S05]  /*18b0*/  BRA.U UP1, `(.L_x_226) ;  /* 0xfffffff101f47547 */ /* 0x000fea000b83ffff */
[----:B------:R-:W1:Y:S01]  /*18c0*/  LDCU UR5, c[0x0][0x3bc] ;  /* 0x00007780ff0577ac */ /* 0x000e620008000800 */
[----:B------:R-:W-:-:S05]  /*18d0*/  UMOV UR4, UR10 ;  /* 0x0000000a00047c82 */ /* 0x000fca0008000000 */
.L_x_217:
[----:B------:R-:W4:Y:S01]  /*18e0*/  LDCU UR16, c[0x0][0x3b8] ;  /* 0x00007700ff1077ac */ /* 0x000f220008000800 */
[----:B------:R-:W-:Y:S01]  /*18f0*/  BSSY.RECONVERGENT B0, `(.L_x_210) ;  /* 0x00000a4000007945 */ /* 0x000fe20003800200 */
[----:B----4-:R-:W-:-:S09]  /*1900*/  ULOP3.LUT UP1, URZ, UR16, 0x3, URZ, 0xc0, !UPT ;  /* 0x0000000310ff7892 */ /* 0x010fd2000f82c0ff */
[----:B------:R-:W-:Y:S05]  /*1910*/  BRA.U !UP1, `(.L_x_227) ;  /* 0x0000000909847547 */ /* 0x000fea000b800000 */
[----:B------:R-:W4:Y:S01]  /*1920*/  LDCU UR6, c[0x0][0x384] ;  /* 0x00007080ff0677ac */ /* 0x000f220008000800 */
[----:B--23--:R-:W-:Y:S01]  /*1930*/  IADD3 R5, PT, PT, R0, UR4, RZ ;  /* 0x0000000400057c10 */ /* 0x00cfe2000fffe0ff */
[----:B------:R-:W-:Y:S01]  /*1940*/  BSSY.RECONVERGENT B1, `(.L_x_228) ;  /* 0x0000032000017945 */ /* 0x000fe20003800200 */
[----:B0-----:R-:W-:Y:S01]  /*1950*/  SHF.R.S32.HI R6, RZ, 0x1f, R2 ;  /* 0x0000001fff067819 */ /* 0x001fe20000011402 */
[----:B------:R-:W-:Y:S01]  /*1960*/  ULOP3.LUT UR10, UR16, 0x3, URZ, 0xc0, !UPT ;  /* 0x00000003100a7892 */ /* 0x000fe2000f8ec0ff */
[----:B----4-:R-:W-:-:S04]  /*1970*/  ISETP.GE.AND P1, PT, R5, UR6, PT ;  /* 0x0000000605007c0c */ /* 0x010fc8000bf26270 */
[----:B------:R-:W-:-:S04]  /*1980*/  ISETP.GT.AND P1, PT, R5, -0x1, !P1 ;  /* 0xffffffff0500780c */ /* 0x000fc80004f24270 */
[----:B------:R-:W-:-:S13]  /*1990*/  PLOP3.LUT P1, PT, P0, P1, PT, 0x80, 0x8 ;  /* 0x000000000008781c */ /* 0x000fda0000723070 */
[----:B------:R-:W-:Y:S05]  /*19a0*/  @!P1 BRA `(.L_x_229) ;  /* 0x0000000000ac9947 */ /* 0x000fea0003800000 */
[----:B------:R-:W-:Y:S01]  /*19b0*/  MOV R20, UR4 ;  /* 0x0000000400147c02 */ /* 0x000fe20008000f00 */
[----:B------:R-:W-:Y:S01]  /*19c0*/  IMAD R7, R6, UR16, RZ ;  /* 0x0000001006077c24 */ /* 0x000fe2000f8e02ff */
[----:B-1----:R-:W-:Y:S01]  /*19d0*/  MOV R21, UR5 ;  /* 0x0000000500157c02 */ /* 0x002fe20008000f00 */
[----:B------:R-:W0:Y:S01]  /*19e0*/  LDCU.64 UR14, c[0x0][0x3c8] ;  /* 0x00007900ff0e77ac */ /* 0x000e220008000a00 */
[----:B------:R-:W1:Y:S01]  /*19f0*/  LDC.64 R8, c[0x0][0x400] ;  /* 0x00010000ff087b82 */ /* 0x000e620000000a00 */
[C---:B------:R-:W-:Y:S01]  /*1a00*/  IMAD R7, R2.reuse, UR11, R7 ;  /* 0x0000000b02077c24 */ /* 0x040fe2000f8e0207 */
[----:B------:R-:W-:Y:S01]  /*1a10*/  MOV R18, UR8 ;  /* 0x0000000800127c02 */ /* 0x000fe20008000f00 */
[----:B------:R-:W-:Y:S01]  /*1a20*/  IMAD.WIDE.U32 R20, R2, UR16, R20 ;  /* 0x0000001002147c25 */ /* 0x000fe2000f8e0014 */
[----:B------:R-:W2:Y:S01]  /*1a30*/  LDCU UR7, c[0x0][0x380] ;  /* 0x00007000ff0777ac */ /* 0x000ea20008000800 */
[----:B------:R-:W-:Y:S01]  /*1a40*/  MOV R19, UR9 ;  /* 0x0000000900137c02 */ /* 0x000fe20008000f00 */
[----:B------:R-:W3:Y:S02]  /*1a50*/  LDG.E R22, desc[UR12][R10.64] ;  /* 0x0000000c0a167981 */ /* 0x000ee4000c1e1900 */
[----:B------:R-:W-:Y:S01]  /*1a60*/  IADD3 R7, PT, PT, R7, R21, RZ ;  /* 0x0000001507077210 */ /* 0x000fe20007ffe0ff */
[----:B------:R-:W4:Y:S01]  /*1a70*/  LDC.64 R24, c[0x0][0x3f0] ;  /* 0x0000fc00ff187b82 */ /* 0x000f220000000a00 */
[----:B------:R-:W-:-:S04]  /*1a80*/  IMAD.WIDE.U32 R18, R20, UR16, R18 ;  /* 0x0000001014127c25 */ /* 0x000fc8000f8e0012 */
[----:B------:R-:W-:-:S04]  /*1a90*/  IMAD R7, R7, UR16, RZ ;  /* 0x0000001007077c24 */ /* 0x000fc8000f8e02ff */
[----:B------:R-:W-:Y:S01]  /*1aa0*/  IMAD R7, R20, UR11, R7 ;  /* 0x0000000b14077c24 */ /* 0x000fe2000f8e0207 */
[----:B0-----:R-:W-:-:S04]  /*1ab0*/  LEA R20, P1, R18, UR14, 0x2 ;  /* 0x0000000e12147c11 */ /* 0x001fc8000f8210ff */
[----:B------:R-:W-:Y:S01]  /*1ac0*/  IADD3 R19, PT, PT, R19, R7, RZ ;  /* 0x0000000713137210 */ /* 0x000fe20007ffe0ff */
[----:B--2---:R-:W-:-:S03]  /*1ad0*/  IMAD R7, R5, UR7, R4 ;  /* 0x0000000705077c24 */ /* 0x004fc6000f8e0204 */
[----:B------:R-:W-:Y:S01]  /*1ae0*/  LEA.HI.X R21, R18, UR15, R19, 0x2, P1 ;  /* 0x0000000f12157c11 */ /* 0x000fe200088f1413 */
[C---:B-1----:R-:W-:Y:S01]  /*1af0*/  IMAD.WIDE R8, R7.reuse, 0x4, R8 ;  /* 0x0000000407087825 */ /* 0x042fe200078e0208 */
[----:B------:R-:W0:Y:S04]  /*1b00*/  LDC.64 R18, c[0x0][0x3e8] ;  /* 0x0000fa00ff127b82 */ /* 0x000e280000000a00 */
[----:B------:R-:W3:Y:S04]  /*1b10*/  LDG.E R21, desc[UR12][R20.64] ;  /* 0x0000000c14157981 */ /* 0x000ee8000c1e1900 */
[----:B------:R-:W2:Y:S01]  /*1b20*/  LDG.E R23, desc[UR12][R8.64] ;  /* 0x0000000c08177981 */ /* 0x000ea2000c1e1900 */
[----:B0-----:R-:W-:-:S04]  /*1b30*/  IMAD.WIDE R18, R7, 0x4, R18 ;  /* 0x0000000407127825 */ /* 0x001fc800078e0212 */
[----:B---3--:R-:W-:-:S04]  /*1b40*/  FMUL R22, R22, R21 ;  /* 0x0000001516167220 */ /* 0x008fc80000400000 */
[----:B--2---:R-:W-:-:S05]  /*1b50*/  FADD R23, R22, R23 ;  /* 0x0000001716177221 */ /* 0x004fca0000000000 */
[----:B------:R0:W-:Y:S04]  /*1b60*/  STG.E desc[UR12][R8.64], R23 ;  /* 0x0000001708007986 */ /* 0x0001e8000c10190c */
[----:B------:R-:W2:Y:S04]  /*1b70*/  LDG.E R27, desc[UR12][R12.64] ;  /* 0x0000000c0c1b7981 */ /* 0x000ea8000c1e1900 */
[----:B------:R-:W2:Y:S01]  /*1b80*/  LDG.E R29, desc[UR12][R18.64] ;  /* 0x0000000c121d7981 */ /* 0x000ea2000c1e1900 */
[----:B----4-:R-:W-:Y:S02]  /*1b90*/  IMAD.WIDE R20, R7, 0x4, R24 ;  /* 0x0000000407147825 */ /* 0x010fe400078e0218 */
[----:B------:R-:W1:Y:S02]  /*1ba0*/  LDC.64 R24, c[0x0][0x3f8] ;  /* 0x0000fe00ff187b82 */ /* 0x000e640000000a00 */
[----:B--2---:R-:W-:-:S05]  /*1bb0*/  FFMA R27, R22, R27, R29 ;  /* 0x0000001b161b7223 */ /* 0x004fca000000001d */
[----:B------:R2:W-:Y:S04]  /*1bc0*/  STG.E desc[UR12][R18.64], R27 ;  /* 0x0000001b12007986 */ /* 0x0005e8000c10190c */
[----:B------:R-:W3:Y:S04]  /*1bd0*/  LDG.E R29, desc[UR12][R14.64] ;  /* 0x0000000c0e1d7981 */ /* 0x000ee8000c1e1900 */
[----:B------:R-:W3:Y:S01]  /*1be0*/  LDG.E R26, desc[UR12][R20.64] ;  /* 0x0000000c141a7981 */ /* 0x000ee2000c1e1900 */
[----:B-1----:R-:W-:-:S04]  /*1bf0*/  IMAD.WIDE R24, R7, 0x4, R24 ;  /* 0x0000000407187825 */ /* 0x002fc800078e0218 */
[----:B---3--:R-:W-:-:S05]  /*1c00*/  FFMA R29, R22, R29, R26 ;  /* 0x0000001d161d7223 */ /* 0x008fca000000001a */
[----:B------:R2:W-:Y:S04]  /*1c10*/  STG.E desc[UR12][R20.64], R29 ;  /* 0x0000001d14007986 */ /* 0x0005e8000c10190c */
[----:B------:R-:W3:Y:S04]  /*1c20*/  LDG.E R7, desc[UR12][R16.64] ;  /* 0x0000000c10077981 */ /* 0x000ee8000c1e1900 */
[----:B0-----:R-:W3:Y:S02]  /*1c30*/  LDG.E R9, desc[UR12][R24.64] ;  /* 0x0000000c18097981 */ /* 0x001ee4000c1e1900 */
[----:B---3--:R-:W-:-:S05]  /*1c40*/  FFMA R7, R22, R7, R9 ;  /* 0x0000000716077223 */ /* 0x008fca0000000009 */
[----:B------:R2:W-:Y:S02]  /*1c50*/  STG.E desc[UR12][R24.64], R7 ;  /* 0x0000000718007986 */ /* 0x0005e4000c10190c */
.L_x_229:
[----:B-1----:R-:W-:Y:S05]  /*1c60*/  BSYNC.RECONVERGENT B1 ;  /* 0x0000000000017941 */ /* 0x002fea0003800200 */
.L_x_228:
[----:B------:R-:W-:-:S04]  /*1c70*/  UISETP.NE.U32.AND UP1, UPT, UR10, 0x1, UPT ;  /* 0x000000010a00788c */ /* 0x000fc8000bf25070 */
[----:B------:R-:W-:-:S09]  /*1c80*/  UISETP.NE.AND.EX UP1, UPT, URZ, URZ, UPT, UP1 ;  /* 0x000000ffff00728c */ /* 0x000fd2000bf25310 */
[----:B------:R-:W-:Y:S05]  /*1c90*/  BRA.U !UP1, `(.L_x_227) ;  /* 0x0000000509a47547 */ /* 0x000fea000b800000 */
[----:B--2---:R-:W-:Y:S01]  /*1ca0*/  IADD3 R7, PT, PT, R5, 0x1, RZ ;  /* 0x0000000105077810 */ /* 0x004fe20007ffe0ff */
[----:B------:R-:W-:Y:S03]  /*1cb0*/  BSSY.RECONVERGENT B1, `(.L_x_230) ;  /* 0x0000032000017945 */ /* 0x000fe60003800200 */
[----:B------:R-:W-:-:S04]  /*1cc0*/  ISETP.GE.AND P1, PT, R7, UR6, PT ;  /* 0x0000000607007c0c */ /* 0x000fc8000bf26270 */
[----:B------:R-:W-:-:S04]  /*1cd0*/  ISETP.GT.AND P1, PT, R7, -0x1, !P1 ;  /* 0xffffffff0700780c */ /* 0x000fc80004f24270 */
[----:B------:R-:W-:-:S13]  /*1ce0*/  PLOP3.LUT P1, PT, P0, P1, PT, 0x80, 0x8 ;  /* 0x000000000008781c */ /* 0x000fda0000723070 */
[----:B------:R-:W-:Y:S05]  /*1cf0*/  @!P1 BRA `(.L_x_231) ;  /* 0x0000000000b49947 */ /* 0x000fea0003800000 */
[----:B------:R-:W-:Y:S01]  /*1d00*/  UIADD3 UR5, UPT, UPT, UR4, 0x1, URZ ;  /* 0x0000000104057890 */ /* 0x000fe2000fffe0ff */
[----:B------:R-:W-:Y:S02]  /*1d10*/  HFMA2 R21, -RZ, RZ, 0, 0 ;  /* 0x00000000ff157431 */ /* 0x000fe400000001ff */
[----:B------:R-:W-:Y:S01]  /*1d20*/  IMAD R7, R6, UR16, RZ ;  /* 0x0000001006077c24 */ /* 0x000fe2000f8e02ff */
[----:B------:R-:W0:Y:S01]  /*1d30*/  LDCU.64 UR6, c[0x0][0x3c8] ;  /* 0x00007900ff0677ac */ /* 0x000e220008000a00 */
[----:B------:R-:W1:Y:S01]  /*1d40*/  LDC.64 R8, c[0x0][0x400] ;  /* 0x00010000ff087b82 */ /* 0x000e620000000a00 */
[----:B------:R-:W-:Y:S01]  /*1d50*/  MOV R18, UR8 ;  /* 0x0000000800127c02 */ /* 0x000fe20008000f00 */
[C---:B------:R-:W-:Y:S01]  /*1d60*/  IMAD R7, R2.reuse, UR11, R7 ;  /* 0x0000000b02077c24 */ /* 0x040fe2000f8e0207 */
[----:B------:R-:W-:Y:S01]  /*1d70*/  MOV R20, UR5 ;  /* 0x0000000500147c02 */ /* 0x000fe20008000f00 */
[----:B------:R-:W2:Y:S01]  /*1d80*/  LDG.E R22, desc[UR12][R10.64] ;  /* 0x0000000c0a167981 */ /* 0x000ea2000c1e1900 */
[----:B------:R-:W-:Y:S01]  /*1d90*/  MOV R19, UR9 ;  /* 0x0000000900137c02 */ /* 0x000fe20008000f00 */
[----:B------:R-:W3:Y:S02]  /*1da0*/  LDCU UR5, c[0x0][0x380] ;  /* 0x00007000ff0577ac */ /* 0x000ee40008000800 */
[----:B------:R-:W-:Y:S01]  /*1db0*/  IMAD.WIDE.U32 R20, R2, UR16, R20 ;  /* 0x0000001002147c25 */ /* 0x000fe2000f8e0014 */
[----:B------:R-:W4:Y:S04]  /*1dc0*/  LDC.64 R24, c[0x0][0x3f0] ;  /* 0x0000fc00ff187b82 */ /* 0x000f280000000a00 */
[----:B------:R-:W-:Y:S01]  /*1dd0*/  IADD3 R7, PT, PT, R7, R21, RZ ;  /* 0x0000001507077210 */ /* 0x000fe20007ffe0ff */
[----:B------:R-:W-:Y:S01]  /*1de0*/  IMAD.WIDE.U32 R18, R20, UR16, R18 ;  /* 0x0000001014127c25 */ /* 0x000fe2000f8e0012 */
[----:B------:R-:W-:-:S03]  /*1df0*/  IADD3 R21, PT, PT, R5, 0x1, RZ ;  /* 0x0000000105157810 */ /* 0x000fc60007ffe0ff */
[----:B------:R-:W-:-:S04]  /*1e00*/  IMAD R7, R7, UR16, RZ ;  /* 0x0000001007077c24 */ /* 0x000fc8000f8e02ff */
[----:B------:R-:W-:Y:S01]  /*1e10*/  IMAD R7, R20, UR11, R7 ;  /* 0x0000000b14077c24 */ /* 0x000fe2000f8e0207 */
[----:B0-----:R-:W-:-:S04]  /*1e20*/  LEA R20, P1, R18, UR6, 0x2 ;  /* 0x0000000612147c11 */ /* 0x001fc8000f8210ff */
[----:B------:R-:W-:Y:S01]  /*1e30*/  IADD3 R19, PT, PT, R19, R7, RZ ;  /* 0x0000000713137210 */ /* 0x000fe20007ffe0ff */
[----:B---3--:R-:W-:-:S03]  /*1e40*/  IMAD R7, R21, UR5, R4 ;  /* 0x0000000515077c24 */ /* 0x008fc6000f8e0204 */
[----:B------:R-:W-:Y:S01]  /*1e50*/  LEA.HI.X R21, R18, UR7, R19, 0x2, P1 ;  /* 0x0000000712157c11 */ /* 0x000fe200088f1413 */
[C---:B-1----:R-:W-:Y:S01]  /*1e60*/  IMAD.WIDE R8, R7.reuse, 0x4, R8 ;  /* 0x0000000407087825 */ /* 0x042fe200078e0208 */
[----:B------:R-:W0:Y:S04]  /*1e70*/  LDC.64 R18, c[0x0][0x3e8] ;  /* 0x0000fa00ff127b82 */ /* 0x000e280000000a00 */
[----:B------:R-:W2:Y:S04]  /*1e80*/  LDG.E R21, desc[UR12][R20.64] ;  /* 0x0000000c14157981 */ /* 0x000ea8000c1e1900 */
[----:B------:R-:W3:Y:S01]  /*1e90*/  LDG.E R23, desc[UR12][R8.64] ;  /* 0x0000000c08177981 */ /* 0x000ee2000c1e1900 */
[----:B0-----:R-:W-:-:S04]  /*1ea0*/  IMAD.WIDE R18, R7, 0x4, R18 ;  /* 0x0000000407127825 */ /* 0x001fc800078e0212 */
[----:B--2---:R-:W-:-:S04]  /*1eb0*/  FMUL R22, R22, R21 ;  /* 0x0000001516167220 */ /* 0x004fc80000400000 */
[----:B---3--:R-:W-:-:S05]  /*1ec0*/  FADD R23, R22, R23 ;  /* 0x0000001716177221 */ /* 0x008fca0000000000 */
        /* <DEDUP_REMOVED lines=16> */
.L_x_231:
[----:B------:R-:W-:Y:S05]  /*1fd0*/  BSYNC.RECONVERGENT B1 ;  /* 0x0000000000017941 */ /* 0x000fea0003800200 */
.L_x_230:
[----:B------:R-:W-:-:S04]  /*1fe0*/  UISETP.NE.U32.AND UP1, UPT, UR10, 0x2, UPT ;  /* 0x000000020a00788c */ /* 0x000fc8000bf25070 */
[----:B------:R-:W-:-:S09]  /*1ff0*/  UISETP.NE.AND.EX UP1, UPT, URZ, URZ, UPT, UP1 ;  /* 0x000000ffff00728c */ /* 0x000fd2000bf25310 */
[----:B------:R-:W-:Y:S05]  /*2000*/  BRA.U !UP1, `(.L_x_227) ;  /* 0x0000000109c87547 */ /* 0x000fea000b800000 */
[----:B------:R-:W0:Y:S01]  /*2010*/  LDCU UR5, c[0x0][0x384] ;  /* 0x00007080ff0577ac */ /* 0x000e220008000800 */
[----:B------:R-:W-:-:S04]  /*2020*/  IADD3 R5, PT, PT, R5, 0x2, RZ ;  /* 0x0000000205057810 */ /* 0x000fc80007ffe0ff */
[----:B0-----:R-:W-:-:S04]  /*2030*/  ISETP.GE.AND P1, PT, R5, UR5, PT ;  /* 0x0000000505007c0c */ /* 0x001fc8000bf26270 */
[----:B------:R-:W-:-:S04]  /*2040*/  ISETP.GT.AND P1, PT, R5, -0x1, !P1 ;  /* 0xffffffff0500780c */ /* 0x000fc80004f24270 */
[----:B------:R-:W-:-:S13]  /*2050*/  PLOP3.LUT P1, PT, P0, P1, PT, 0x80, 0x8 ;  /* 0x000000000008781c */ /* 0x000fda0000723070 */
[----:B------:R-:W-:Y:S05]  /*2060*/  @!P1 BRA `(.L_x_227) ;  /* 0x0000000000b09947 */ /* 0x000fea0003800000 */
[----:B------:R-:W-:Y:S01]  /*2070*/  UIADD3 UR5, UPT, UPT, UR4, 0x2, URZ ;  /* 0x0000000204057890 */ /* 0x000fe2000fffe0ff */
[----:B------:R-:W-:Y:S01]  /*2080*/  MOV R9, RZ ;  /* 0x000000ff00097202 */ /* 0x000fe20000000f00 */
[----:B--2---:R-:W-:Y:S01]  /*2090*/  IMAD R7, R6, UR16, RZ ;  /* 0x0000001006077c24 */ /* 0x004fe2000f8e02ff */
[----:B------:R-:W0:Y:S01]  /*20a0*/  LDCU.64 UR6, c[0x0][0x3c8] ;  /* 0x00007900ff0677ac */ /* 0x000e220008000a00 */
[----:B------:R-:W-:Y:S02]  /*20b0*/  MOV R18, UR8 ;  /* 0x0000000800127c02 */ /* 0x000fe40008000f00 */
[----:B------:R-:W-:Y:S01]  /*20c0*/  MOV R8, UR5 ;  /* 0x0000000500087c02 */ /* 0x000fe20008000f00 */
[C---:B------:R-:W-:Y:S02]  /*20d0*/  IMAD R19, R2.reuse, UR11, R7 ;  /* 0x0000000b02137c24 */ /* 0x040fe4000f8e0207 */
[----:B------:R-:W1:Y:S02]  /*20e0*/  LDC.64 R6, c[0x0][0x400] ;  /* 0x00010000ff067b82 */ /* 0x000e640000000a00 */
[----:B------:R-:W-:Y:S01]  /*20f0*/  IMAD.WIDE.U32 R8, R2, UR16, R8 ;  /* 0x0000001002087c25 */ /* 0x000fe2000f8e0008 */
[----:B------:R-:W2:Y:S04]  /*2100*/  LDCU UR5, c[0x0][0x380] ;  /* 0x00007000ff0577ac */ /* 0x000ea80008000800 */
[----:B------:R-:W-:-:S02]  /*2110*/  IADD3 R9, PT, PT, R19, R9, RZ ;  /* 0x0000000913097210 */ /* 0x000fc40007ffe0ff */
[----:B------:R-:W-:-:S03]  /*2120*/  MOV R19, UR9 ;  /* 0x0000000900137c02 */ /* 0x000fc60008000f00 */
[----:B------:R-:W-:Y:S02]  /*2130*/  IMAD R9, R9, UR16, RZ ;  /* 0x0000001009097c24 */ /* 0x000fe4000f8e02ff */
[----:B------:R-:W-:-:S04]  /*2140*/  IMAD.WIDE.U32 R18, R8, UR16, R18 ;  /* 0x0000001008127c25 */ /* 0x000fc8000f8e0012 */
[----:B------:R-:W-:Y:S01]  /*2150*/  IMAD R9, R8, UR11, R9 ;  /* 0x0000000b08097c24 */ /* 0x000fe2000f8e0209 */
[----:B0-----:R-:W-:Y:S01]  /*2160*/  LEA R8, P0, R18, UR6, 0x2 ;  /* 0x0000000612087c11 */ /* 0x001fe2000f8010ff */
[----:B--2---:R-:W-:-:S03]  /*2170*/  IMAD R5, R5, UR5, R4 ;  /* 0x0000000505057c24 */ /* 0x004fc6000f8e0204 */
[----:B------:R-:W-:Y:S01]  /*2180*/  IADD3 R9, PT, PT, R19, R9, RZ ;  /* 0x0000000913097210 */ /* 0x000fe20007ffe0ff */
[----:B------:R-:W2:Y:S03]  /*2190*/  LDG.E R4, desc[UR12][R10.64] ;  /* 0x0000000c0a047981 */ /* 0x000ea6000c1e1900 */
[----:B------:R-:W-:Y:S01]  /*21a0*/  LEA.HI.X R9, R18, UR7, R9, 0x2, P0 ;  /* 0x0000000712097c11 */ /* 0x000fe200080f1409 */
[C---:B-1----:R-:W-:Y:S01]  /*21b0*/  IMAD.WIDE R6, R5.reuse, 0x4, R6 ;  /* 0x0000000405067825 */ /* 0x042fe200078e0206 */
        /* <DEDUP_REMOVED lines=11> */
[----:B------:R-:W1:Y:S02]  /*2270*/  LDC.64 R20, c[0x0][0x3f8] ;  /* 0x0000fe00ff147b82 */ /* 0x000e640000000a00 */
[----:B--2---:R-:W-:-:S05]  /*2280*/  FFMA R25, R4, R25, R27 ;  /* 0x0000001904197223 */ /* 0x004fca000000001b */
[----:B------:R4:W-:Y:S04]  /*2290*/  STG.E desc[UR12][R18.64], R25 ;  /* 0x0000001912007986 */ /* 0x0009e8000c10190c */
[----:B------:R-:W2:Y:S04]  /*22a0*/  LDG.E R27, desc[UR12][R14.64] ;  /* 0x0000000c0e1b7981 */ /* 0x000ea8000c1e1900 */
[----:B------:R-:W2:Y:S01]  /*22b0*/  LDG.E R29, desc[UR12][R8.64] ;  /* 0x0000000c081d7981 */ /* 0x000ea2000c1e1900 */
[----:B-1----:R-:W-:-:S04]  /*22c0*/  IMAD.WIDE R6, R5, 0x4, R20 ;  /* 0x0000000405067825 */ /* 0x002fc800078e0214 */
[----:B--2---:R-:W-:-:S05]  /*22d0*/  FFMA R27, R4, R27, R29 ;  /* 0x0000001b041b7223 */ /* 0x004fca000000001d */
[----:B------:R4:W-:Y:S04]  /*22e0*/  STG.E desc[UR12][R8.64], R27 ;  /* 0x0000001b08007986 */ /* 0x0009e8000c10190c */
[----:B------:R-:W2:Y:S04]  /*22f0*/  LDG.E R5, desc[UR12][R16.64] ;  /* 0x0000000c10057981 */ /* 0x000ea8000c1e1900 */
[----:B------:R-:W2:Y:S02]  /*2300*/  LDG.E R21, desc[UR12][R6.64] ;  /* 0x0000000c06157981 */ /* 0x000ea4000c1e1900 */
[----:B--2---:R-:W-:-:S05]  /*2310*/  FFMA R5, R4, R5, R21 ;  /* 0x0000000504057223 */ /* 0x004fca0000000015 */
[----:B------:R4:W-:Y:S02]  /*2320*/  STG.E desc[UR12][R6.64], R5 ;  /* 0x0000000506007986 */ /* 0x0009e4000c10190c */
.L_x_227:
[----:B-1----:R-:W-:Y:S05]  /*2330*/  BSYNC.RECONVERGENT B0 ;  /* 0x0000000000007941 */ /* 0x002fea0003800200 */
.L_x_210:
[----:B------:R-:W-:-:S04]  /*2340*/  UIADD3 UR8, UP1, UPT, UR8, 0x1, URZ ;  /* 0x0000000108087890 */ /* 0x000fc8000ff3e0ff */
[----:B------:R-:W-:Y:S02]  /*2350*/  UIADD3.X UR9, UPT, UPT, URZ, UR9, URZ, UP1, !UPT ;  /* 0x00000009ff097290 */ /* 0x000fe40008ffe4ff */
[----:B------:R-:W-:-:S04]  /*2360*/  UISETP.GE.U32.AND UP1, UPT, UR8, UR16, UPT ;  /* 0x000000100800728c */ /* 0x000fc8000bf26070 */
[----:B------:R-:W-:-:S09]  /*2370*/  UISETP.GE.U32.AND.EX UP1, UPT, UR9, UR11, UPT, UP1 ;  /* 0x0000000b0900728c */ /* 0x000fd2000bf26110 */
[----:B------:R-:W-:Y:S05]  /*2380*/  BRA.U !UP1, `(.L_x_232) ;  /* 0xffffffe109247547 */ /* 0x000fea000b83ffff */
[----:B------:R-:W-:Y:S05]  /*2390*/  EXIT ;  /* 0x000000000000794d */ /* 0x000fea0003800000 */
.L_x_206:
[----:B------:R-:W-:-:S05]  /*23a0*/  UMOV UR4, URZ ;  /* 0x000000ff00047c82 */ /* 0x000fca0008000000 */
.L_x_258:
[----:B0-----:R-:W0:Y:S01]  /*23b0*/  LDCU UR6, c[0x0][0x380] ;  /* 0x00007000ff0677ac */ /* 0x001e220008000800 */
[----:B---3--:R-:W-:Y:S01]  /*23c0*/  IADD3 R2, PT, PT, R3, UR4, RZ ;  /* 0x0000000403027c10 */ /* 0x008fe2000fffe0ff */
[----:B-1----:R-:W1:Y:S01]  /*23d0*/  LDCU UR5, c[0x0][0x3b8] ;  /* 0x00007700ff0577ac */ /* 0x002e620008000800 */
[----:B--2---:R-:W2:Y:S01]  /*23e0*/  LDCU UR9, c[0x0][0x3bc] ;  /* 0x00007780ff0977ac */ /* 0x004ea20008000800 */
[----:B0---4-:R-:W-:-:S04]  /*23f0*/  MOV R9, UR6 ;  /* 0x0000000600097c02 */ /* 0x011fc80008000f00 */
[----:B------:R-:W-:Y:S01]  /*2400*/  ISETP.GE.AND P0, PT, R2, R9, PT ;  /* 0x000000090200720c */ /* 0x000fe20003f06270 */
[----:B-1----:R-:W-:-:S03]  /*2410*/  ULOP3.LUT UR8, UR5, 0xfffffffc, URZ, 0xc0, !UPT ;  /* 0xfffffffc05087892 */ /* 0x002fc6000f8ec0ff */
[----:B------:R-:W-:Y:S01]  /*2420*/  ISETP.GT.AND P0, PT, R2, -0x1, !P0 ;  /* 0xffffffff0200780c */ /* 0x000fe20004704270 */
[----:B--2---:R-:W-:-:S12]  /*2430*/  BRA.U UP0, `(.L_x_233) ;  /* 0x00000011001c7547 */ /* 0x004fd8000b800000 */
[----:B------:R-:W0:Y:S01]  /*2440*/  LDCU UR6, c[0x0][0x3bc] ;  /* 0x00007780ff0677ac */ /* 0x000e220008000800 */
[----:B------:R-:W-:-:S03]  /*2450*/  UISETP.GE.U32.AND UP1, UPT, UR5, 0x4, UPT ;  /* 0x000000040500788c */ /* 0x000fc6000bf26070 */
[----:B------:R-:W-:Y:S01]  /*2460*/  UMOV UR5, URZ ;  /* 0x000000ff00057c82 */ /* 0x000fe20008000000 */
[----:B0-----:R-:W-:-:S09]  /*2470*/  UISETP.GE.U32.AND.EX UP1, UPT, UR6, URZ, UPT, UP1 ;  /* 0x000000ff0600728c */ /* 0x001fd2000bf26110 */
[----:B------:R-:W-:Y:S05]  /*2480*/  BRA.U !UP1, `(.L_x_234) ;  /* 0x0000000909547547 */ /* 0x000fea000b800000 */
[C---:B------:R-:W-:Y:S01]  /*2490*/  IADD3 R4, PT, PT, R0.reuse, 0x2, RZ ;  /* 0x0000000200047810 */ /* 0x040fe20007ffe0ff */
[CC--:B------:R-:W-:Y:S01]  /*24a0*/  IMAD R6, R0.reuse, R9.reuse, R9 ;  /* 0x0000000900067224 */ /* 0x0c0fe200078e0209 */
[C---:B------:R-:W-:Y:S01]  /*24b0*/  IADD3 R8, PT, PT, R0.reuse, 0x3, RZ ;  /* 0x0000000300087810 */ /* 0x040fe20007ffe0ff */
[-CC-:B------:R-:W-:Y:S01]  /*24c0*/  IMAD R18, R0, R9.reuse, R3.reuse ;  /* 0x0000000900127224 */ /* 0x180fe200078e0203 */
[----:B------:R-:W0:Y:S01]  /*24d0*/  LDCU UR6, c[0x0][0x384] ;  /* 0x00007080ff0677ac */ /* 0x000e220008000800 */
[-CC-:B------:R-:W-:Y:S01]  /*24e0*/  IMAD R7, R4, R9.reuse, R3.reuse ;  /* 0x0000000904077224 */ /* 0x180fe200078e0203 */
[----:B------:R-:W-:Y:S01]  /*24f0*/  IADD3 R5, PT, PT, R3, UR4, R6 ;  /* 0x0000000403057c10 */ /* 0x000fe2000fffe006 */
[----:B------:R-:W-:Y:S01]  /*2500*/  IMAD R8, R8, R9, R3 ;  /* 0x0000000908087224 */ /* 0x000fe200078e0203 */
[----:B------:R-:W-:Y:S01]  /*2510*/  MOV R4, R0 ;  /* 0x0000000000047202 */ /* 0x000fe20000000f00 */
[----:B------:R-:W-:Y:S01]  /*2520*/  UMOV UR5, 0x1 ;  /* 0x0000000100057882 */ /* 0x000fe20000000000 */
[----:B------:R-:W-:-:S02]  /*2530*/  IADD3 R6, PT, PT, R18, UR4, RZ ;  /* 0x0000000412067c10 */ /* 0x000fc4000fffe0ff */
[----:B------:R-:W-:Y:S02]  /*2540*/  IADD3 R7, PT, PT, R7, UR4, RZ ;  /* 0x0000000407077c10 */ /* 0x000fe4000fffe0ff */
[----:B------:R-:W-:-:S07]  /*2550*/  IADD3 R8, PT, PT, R8, UR4, RZ ;  /* 0x0000000408087c10 */ /* 0x000fce000fffe0ff */
.L_x_243:
[C---:B0-----:R-:W-:Y:S01]  /*2560*/  ISETP.GE.AND P4, PT, R4.reuse, UR6, PT ;  /* 0x0000000604007c0c */ /* 0x041fe2000bf86270 */
[----:B------:R-:W-:Y:S01]  /*2570*/  BSSY.RECONVERGENT B0, `(.L_x_235) ;  /* 0x0000028000007945 */ /* 0x000fe20003800200 */
[C---:B------:R-:W-:Y:S02]  /*2580*/  IADD3 R9, PT, PT, R4.reuse, 0x1, RZ ;  /* 0x0000000104097810 */ /* 0x040fe40007ffe0ff */
[C---:B------:R-:W-:Y:S02]  /*2590*/  ISETP.GT.AND P4, PT, R4.reuse, -0x1, !P4 ;  /* 0xffffffff0400780c */ /* 0x040fe40006784270 */
[C---:B------:R-:W-:Y:S02]  /*25a0*/  IADD3 R18, PT, PT, R4.reuse, 0x2, RZ ;  /* 0x0000000204127810 */ /* 0x040fe40007ffe0ff */
[----:B------:R-:W-:Y:S02]  /*25b0*/  PLOP3.LUT P4, PT, P0, P4, PT, 0x80, 0x8 ;  /* 0x000000000008781c */ /* 0x000fe40000789070 */
[----:B------:R-:W-:-:S02]  /*25c0*/  IADD3 R19, PT, PT, R4, 0x3, RZ ;  /* 0x0000000304137810 */ /* 0x000fc40007ffe0ff */
[----:B------:R-:W-:Y:S02]  /*25d0*/  ISETP.GE.AND P3, PT, R9, UR6, PT ;  /* 0x0000000609007c0c */ /* 0x000fe4000bf66270 */
[C---:B------:R-:W-:Y:S02]  /*25e0*/  ISETP.GE.AND P1, PT, R18.reuse, UR6, PT ;  /* 0x0000000612007c0c */ /* 0x040fe4000bf26270 */
[----:B------:R-:W-:Y:S02]  /*25f0*/  ISETP.GE.AND P2, PT, R19, UR6, PT ;  /* 0x0000000613007c0c */ /* 0x000fe4000bf46270 */
[----:B------:R-:W-:Y:S02]  /*2600*/  ISETP.GT.AND P3, PT, R9, -0x1, !P3 ;  /* 0xffffffff0900780c */ /* 0x000fe40005f64270 */
[----:B------:R-:W-:Y:S02]  /*2610*/  ISETP.GT.AND P1, PT, R18, -0x1, !P1 ;  /* 0xffffffff1200780c */ /* 0x000fe40004f24270 */
[----:B------:R-:W-:-:S02]  /*2620*/  ISETP.GT.AND P2, PT, R19, -0x1, !P2 ;  /* 0xffffffff1300780c */ /* 0x000fc40005744270 */
[----:B------:R-:W-:Y:S02]  /*2630*/  PLOP3.LUT P3, PT, P0, P3, PT, 0x80, 0x8 ;  /* 0x000000000008781c */ /* 0x000fe40000767070 */
[----:B------:R-:W-:Y:S02]  /*2640*/  PLOP3.LUT P1, PT, P0, P1, PT, 0x80, 0x8 ;  /* 0x000000000008781c */ /* 0x000fe40000723070 */
[----:B------:R-:W-:Y:S01]  /*2650*/  PLOP3.LUT P2, PT, P0, P2, PT, 0x80, 0x8 ;  /* 0x000000000008781c */ /* 0x000fe20000745070 */
[----:B------:R-:W-:-:S12]  /*2660*/  @!P4 BRA `(.L_x_236) ;  /* 0x000000000060c947 */ /* 0x000fd80003800000 */
[----:B------:R-:W0:Y:S01]  /*2670*/  LDC.64 R20, c[0x0][0x400] ;  /* 0x00010000ff147b82 */ /* 0x000e220000000a00 */
[----:B------:R-:W2:Y:S07]  /*2680*/  LDG.E R9, desc[UR12][R10.64] ;  /* 0x0000000c0a097981 */ /* 0x000eae000c1e1900 */
[----:B------:R-:W1:Y:S01]  /*2690*/  LDC.64 R18, c[0x0][0x3e8] ;  /* 0x0000fa00ff127b82 */ /* 0x000e620000000a00 */
[----:B0-----:R-:W-:-:S05]  /*26a0*/  IMAD.WIDE R20, R6, 0x4, R20 ;  /* 0x0000000406147825 */ /* 0x001fca00078e0214 */
[----:B------:R-:W2:Y:S01]  /*26b0*/  LDG.E R22, desc[UR12][R20.64] ;  /* 0x0000000c14167981 */ /* 0x000ea2000c1e1900 */
[----:B-1----:R-:W-:-:S04]  /*26c0*/  IMAD.WIDE R18, R6, 0x4, R18 ;  /* 0x0000000406127825 */ /* 0x002fc800078e0212 */
[----:B--2---:R-:W-:Y:S02]  /*26d0*/  FADD R27, R9, R22 ;  /* 0x00000016091b7221 */ /* 0x004fe40000000000 */
[----:B------:R-:W0:Y:S03]  /*26e0*/  LDC.64 R22, c[0x0][0x3f0] ;  /* 0x0000fc00ff167b82 */ /* 0x000e260000000a00 */
[----:B------:R1:W-:Y:S04]  /*26f0*/  STG.E desc[UR12][R20.64], R27 ;  /* 0x0000001b14007986 */ /* 0x0003e8000c10190c */
[----:B------:R-:W2:Y:S04]  /*2700*/  LDG.E R24, desc[UR12][R12.64] ;  /* 0x0000000c0c187981 */ /* 0x000ea8000c1e1900 */
[----:B------:R-:W2:Y:S01]  /*2710*/  LDG.E R26, desc[UR12][R18.64] ;  /* 0x0000000c121a7981 */ /* 0x000ea2000c1e1900 */
[----:B0-----:R-:W-:-:S04]  /*2720*/  IMAD.WIDE R22, R6, 0x4, R22 ;  /* 0x0000000406167825 */ /* 0x001fc800078e0216 */
[----:B--2---:R-:W-:Y:S02]  /*2730*/  FFMA R29, R9, R24, R26 ;  /* 0x00000018091d7223 */ /* 0x004fe4000000001a */
[----:B------:R-:W0:Y:S03]  /*2740*/  LDC.64 R24, c[0x0][0x3f8] ;  /* 0x0000fe00ff187b82 */ /* 0x000e260000000a00 */
[----:B------:R2:W-:Y:S04]  /*2750*/  STG.E desc[UR12][R18.64], R29 ;  /* 0x0000001d12007986 */ /* 0x0005e8000c10190c */
[----:B------:R-:W3:Y:S04]  /*2760*/  LDG.E R26, desc[UR12][R14.64] ;  /* 0x0000000c0e1a7981 */ /* 0x000ee8000c1e1900 */
[----:B------:R-:W3:Y:S01]  /*2770*/  LDG.E R28, desc[UR12][R22.64] ;  /* 0x0000000c161c7981 */ /* 0x000ee2000c1e1900 */
[----:B0-----:R-:W-:-:S04]  /*2780*/  IMAD.WIDE R24, R6, 0x4, R24 ;  /* 0x0000000406187825 */ /* 0x001fc800078e0218 */
[----:B---3--:R-:W-:-:S05]  /*2790*/  FFMA R26, R9, R26, R28 ;  /* 0x0000001a091a7223 */ /* 0x008fca000000001c */
[----:B------:R2:W-:Y:S04]  /*27a0*/  STG.E desc[UR12][R22.64], R26 ;  /* 0x0000001a16007986 */ /* 0x0005e8000c10190c */
[----:B-1----:R-:W3:Y:S04]  /*27b0*/  LDG.E R20, desc[UR12][R16.64] ;  /* 0x0000000c10147981 */ /* 0x002ee8000c1e1900 */
[----:B------:R-:W3:Y:S02]  /*27c0*/  LDG.E R28, desc[UR12][R24.64] ;  /* 0x0000000c181c7981 */ /* 0x000ee4000c1e1900 */
[----:B---3--:R-:W-:-:S05]  /*27d0*/  FFMA R9, R9, R20, R28 ;  /* 0x0000001409097223 */ /* 0x008fca000000001c */
[----:B------:R2:W-:Y:S02]  /*27e0*/  STG.E desc[UR12][R24.64], R9 ;  /* 0x0000000918007986 */ /* 0x0005e4000c10190c */
.L_x_236:
[----:B------:R-:W-:Y:S05]  /*27f0*/  BSYNC.RECONVERGENT B0 ;  /* 0x0000000000007941 */ /* 0x000fea0003800200 */
.L_x_235:
[----:B------:R-:W-:Y:S04]  /*2800*/  BSSY.RECONVERGENT B0, `(.L_x_237) ;  /* 0x000001a000007945 */ /* 0x000fe80003800200 */
[----:B------:R-:W-:Y:S05]  /*2810*/  @!P3 BRA `(.L_x_238) ;  /* 0x000000000060b947 */ /* 0x000fea0003800000 */
[----:B------:R-:W0:Y:S01]  /*2820*/  LDC.64 R20, c[0x0][0x400] ;  /* 0x00010000ff147b82 */ /* 0x000e220000000a00 */
[----:B--2---:R-:W2:Y:S07]  /*2830*/  LDG.E R9, desc[UR12][R10.64] ;  /* 0x0000000c0a097981 */ /* 0x004eae000c1e1900 */
        /* <DEDUP_REMOVED lines=22> */
.L_x_238:
[----:B------:R-:W-:Y:S05]  /*29a0*/  BSYNC.RECONVERGENT B0 ;  /* 0x0000000000007941 */ /* 0x000fea0003800200 */
.L_x_237:
[----:B------:R-:W-:Y:S04]  /*29b0*/  BSSY.RECONVERGENT B0, `(.L_x_239) ;  /* 0x000001a000007945 */ /* 0x000fe80003800200 */
[----:B------:R-:W-:Y:S05]  /*29c0*/  @!P1 BRA `(.L_x_240) ;  /* 0x0000000000609947 */ /* 0x000fea0003800000 */
[----:B------:R-:W0:Y:S01]  /*29d0*/  LDC.64 R20, c[0x0][0x400] ;  /* 0x00010000ff147b82 */ /* 0x000e220000000a00 */
[----:B--23--:R-:W2:Y:S07]  /*29e0*/  LDG.E R9, desc[UR12][R10.64] ;  /* 0x0000000c0a097981 */ /* 0x00ceae000c1e1900 */
        /* <DEDUP_REMOVED lines=22> */
.L_x_240:
[----:B------:R-:W-:Y:S05]  /*2b50*/  BSYNC.RECONVERGENT B0 ;  /* 0x0000000000007941 */ /* 0x000fea0003800200 */
.L_x_239:
[----:B------:R-:W-:Y:S04]  /*2b60*/  BSSY.RECONVERGENT B0, `(.L_x_241) ;  /* 0x000001a000007945 */ /* 0x000fe80003800200 */
[----:B------:R-:W-:Y:S05]  /*2b70*/  @!P2 BRA `(.L_x_242) ;  /* 0x000000000060a947 */ /* 0x000fea0003800000 */
[----:B------:R-:W0:Y:S01]  /*2b80*/  LDC.64 R20, c[0x0][0x400] ;  /* 0x00010000ff147b82 */ /* 0x000e220000000a00 */
[----:B--234-:R-:W2:Y:S07]  /*2b90*/  LDG.E R9, desc[UR12][R10.64] ;  /* 0x0000000c0a097981 */ /* 0x01ceae000c1e1900 */
        /* <DEDUP_REMOVED lines=22> */
.L_x_242:
[----:B------:R-:W-:Y:S05]  /*2d00*/  BSYNC.RECONVERGENT B0 ;  /* 0x0000000000007941 */ /* 0x000fea0003800200 */
.L_x_241:
[----:B--234-:R-:W0:Y:S01]  /*2d10*/  LDC R9, c[0x0][0x380] ;  /* 0x0000e000ff097b82 */ /* 0x01ce220000000800 */
[----:B------:R-:W-:Y:S01]  /*2d20*/  UIADD3 UR8, UP1, UPT, UR8, -0x4, URZ ;  /* 0xfffffffc08087890 */ /* 0x000fe2000ff3e0ff */
[----:B------:R-:W-:Y:S01]  /*2d30*/  IADD3 R4, PT, PT, R4, 0x4, RZ ;  /* 0x0000000404047810 */ /* 0x000fe20007ffe0ff */
[----:B------:R-:W-:Y:S02]  /*2d40*/  UIADD3 UR5, UPT, UPT, UR5, 0x4, URZ ;  /* 0x0000000405057890 */ /* 0x000fe4000fffe0ff */
[----:B------:R-:W-:Y:S02]  /*2d50*/  UIADD3.X UR9, UPT, UPT, UR9, -0x1, URZ, UP1, !UPT ;  /* 0xffffffff09097890 */ /* 0x000fe40008ffe4ff */
[----:B------:R-:W-:-:S04]  /*2d60*/  UISETP.NE.U32.AND UP1, UPT, UR8, URZ, UPT ;  /* 0x000000ff0800728c */ /* 0x000fc8000bf25070 */
[----:B------:R-:W-:Y:S01]  /*2d70*/  UISETP.NE.AND.EX UP1, UPT, UR9, URZ, UPT, UP1 ;  /* 0x000000ff0900728c */ /* 0x000fe2000bf25310 */
[C---:B0-----:R-:W-:Y:S02]  /*2d80*/  LEA R5, R9.reuse, R5, 0x2 ;  /* 0x0000000509057211 */ /* 0x041fe400078e10ff */
[C---:B------:R-:W-:Y:S02]  /*2d90*/  LEA R7, R9.reuse, R7, 0x2 ;  /* 0x0000000709077211 */ /* 0x040fe400078e10ff */
[C---:B------:R-:W-:Y:S02]  /*2da0*/  LEA R8, R9.reuse, R8, 0x2 ;  /* 0x0000000809087211 */ /* 0x040fe400078e10ff */
[----:B------:R-:W-:Y:S02]  /*2db0*/  LEA R6, R9, R6, 0x2 ;  /* 0x0000000609067211 */ /* 0x000fe400078e10ff */
[----:B------:R-:W-:Y:S05]  /*2dc0*/  BRA.U UP1, `(.L_x_243) ;  /* 0xfffffff501e47547 */ /* 0x000fea000b83ffff */
[----:B------:R-:W-:-:S12]  /*2dd0*/  UIADD3 UR5, UPT, UPT, UR5, -0x1, URZ ;  /* 0xffffffff05057890 */ /* 0x000fd8000fffe0ff */
.L_x_234:
[----:B------:R-:W0:Y:S02]  /*2de0*/  LDCU UR10, c[0x0][0x3b8] ;  /* 0x00007700ff0a77ac */ /* 0x000e240008000800 */
[----:B0-----:R-:W-:-:S04]  /*2df0*/  ULOP3.LUT UR6, UR10, 0x3, URZ, 0xc0, !UPT ;  /* 0x000000030a067892 */ /* 0x001fc8000f8ec0ff */
[----:B------:R-:W-:-:S04]  /*2e00*/  UISETP.NE.U32.AND UP1, UPT, UR6, URZ, UPT ;  /* 0x000000ff0600728c */ /* 0x000fc8000bf25070 */
[----:B------:R-:W-:-:S09]  /*2e10*/  UISETP.NE.AND.EX UP1, UPT, URZ, URZ, UPT, UP1 ;  /* 0x000000ffff00728c */ /* 0x000fd2000bf25310 */
[----:B------:R-:W-:Y:S05]  /*2e20*/  BRA.U !UP1, `(.L_x_244) ;  /* 0x0000000d09647547 */ /* 0x000fea000b800000 */
[----:B------:R-:W0:Y:S01]  /*2e30*/  LDCU UR7, c[0x0][0x384] ;  /* 0x00007080ff0777ac */ /* 0x000e220008000800 */
[----:B------:R-:W-:Y:S01]  /*2e40*/  IADD3 R6, PT, PT, R0, UR5, RZ ;  /* 0x0000000500067c10 */ /* 0x000fe2000fffe0ff */
[----:B------:R-:W-:Y:S03]  /*2e50*/  BSSY.RECONVERGENT B0, `(.L_x_245) ;  /* 0x000001e000007945 */ /* 0x000fe60003800200 */
[----:B0-----:R-:W-:-:S04]  /*2e60*/  ISETP.GE.AND P1, PT, R6, UR7, PT ;  /* 0x0000000706007c0c */ /* 0x001fc8000bf26270 */
[----:B------:R-:W-:-:S04]  /*2e70*/  ISETP.GT.AND P1, PT, R6, -0x1, !P1 ;  /* 0xffffffff0600780c */ /* 0x000fc80004f24270 */
[----:B------:R-:W-:-:S13]  /*2e80*/  PLOP3.LUT P1, PT, P0, P1, PT, 0x80, 0x8 ;  /* 0x000000000008781c */ /* 0x000fda0000723070 */
[----:B------:R-:W-:Y:S05]  /*2e90*/  @!P1 BRA `(.L_x_246) ;  /* 0x0000000000649947 */ /* 0x000fea0003800000 */
[----:B------:R-:W0:Y:S01]  /*2ea0*/  LDC.64 R20, c[0x0][0x400] ;  /* 0x00010000ff147b82 */ /* 0x000e220000000a00 */
[----:B------:R-:W-:Y:S01]  /*2eb0*/  IMAD R8, R6, R9, R2 ;  /* 0x0000000906087224 */ /* 0x000fe200078e0202 */
[----:B------:R-:W2:Y:S06]  /*2ec0*/  LDG.E R7, desc[UR12][R10.64] ;  /* 0x0000000c0a077981 */ /* 0x000eac000c1e1900 */
        /* <DEDUP_REMOVED lines=22> */
.L_x_246:
[----:B------:R-:W-:Y:S05]  /*3030*/  BSYNC.RECONVERGENT B0 ;  /* 0x0000000000007941 */ /* 0x000fea0003800200 */
.L_x_245:
[----:B------:R-:W-:-:S04]  /*3040*/  UISETP.NE.U32.AND UP1, UPT, UR6, 0x1, UPT ;  /* 0x000000010600788c */ /* 0x000fc8000bf25070 */
[----:B------:R-:W-:-:S09]  /*3050*/  UISETP.NE.AND.EX UP1, UPT, URZ, URZ, UPT, UP1 ;  /* 0x000000ffff00728c */ /* 0x000fd2000bf25310 */
[----:B------:R-:W-:Y:S05]  /*3060*/  BRA.U !UP1, `(.L_x_244) ;  /* 0x0000000909d47547 */ /* 0x000fea000b800000 */
[----:B------:R-:W-:Y:S01]  /*3070*/  IADD3 R8, PT, PT, R6, 0x1, RZ ;  /* 0x0000000106087810 */ /* 0x000fe20007ffe0ff */
[----:B------:R-:W-:Y:S03]  /*3080*/  BSSY.RECONVERGENT B0, `(.L_x_247) ;  /* 0x000001e000007945 */ /* 0x000fe60003800200 */
[----:B------:R-:W-:-:S04]  /*3090*/  ISETP.GE.AND P1, PT, R8, UR7, PT ;  /* 0x0000000708007c0c */ /* 0x000fc8000bf26270 */
[----:B------:R-:W-:-:S04]  /*30a0*/  ISETP.GT.AND P1, PT, R8, -0x1, !P1 ;  /* 0xffffffff0800780c */ /* 0x000fc80004f24270 */
[----:B------:R-:W-:-:S13]  /*30b0*/  PLOP3.LUT P1, PT, P0, P1, PT, 0x80, 0x8 ;  /* 0x000000000008781c */ /* 0x000fda0000723070 */
[----:B------:R-:W-:Y:S05]  /*30c0*/  @!P1 BRA `(.L_x_248) ;  /* 0x0000000000649947 */ /* 0x000fea0003800000 */
[----:B------:R-:W0:Y:S01]  /*30d0*/  LDC.64 R20, c[0x0][0x400] ;  /* 0x00010000ff147b82 */ /* 0x000e220000000a00 */
[----:B------:R-:W-:Y:S01]  /*30e0*/  IMAD R8, R8, R9, R2 ;  /* 0x0000000908087224 */ /* 0x000fe200078e0202 */
[----:B--2---:R-:W2:Y:S06]  /*30f0*/  LDG.E R7, desc[UR12][R10.64] ;  /* 0x0000000c0a077981 */ /* 0x004eac000c1e1900 */
        /* <DEDUP_REMOVED lines=18> */
[----:B------:R-:W2:Y:S04]  /*3220*/  LDG.E R8, desc[UR12][R16.64] ;  /* 0x0000000c10087981 */ /* 0x000ea8000c1e1900 */
[----:B-1----:R-:W2:Y:S02]  /*3230*/  LDG.E R20, desc[UR12][R22.64] ;  /* 0x0000000c16147981 */ /* 0x002ea4000c1e1900 */
[----:B--2---:R-:W-:-:S05]  /*3240*/  FFMA R7, R7, R8, R20 ;  /* 0x0000000807077223 */ /* 0x004fca0000000014 */
[----:B------:R3:W-:Y:S02]  /*3250*/  STG.E desc[UR12][R22.64], R7 ;  /* 0x0000000716007986 */ /* 0x0007e4000c10190c */
.L_x_248:
[----:B------:R-:W-:Y:S05]  /*3260*/  BSYNC.RECONVERGENT B0 ;  /* 0x0000000000007941 */ /* 0x000fea0003800200 */
.L_x_247:
        /* <DEDUP_REMOVED lines=9> */
[----:B--23--:R-:W0:Y:S01]  /*3300*/  LDC.64 R18, c[0x0][0x400] ;  /* 0x00010000ff127b82 */ /* 0x00ce220000000a00 */
[----:B------:R-:W-:Y:S02]  /*3310*/  IMAD R9, R6, R9, R2 ;  /* 0x0000000906097224 */ /* 0x000fe400078e0202 */
[----:B------:R-:W2:Y:S05]  /*3320*/  LDG.E R2, desc[UR12][R10.64] ;  /* 0x0000000c0a027981 */ /* 0x000eaa000c1e1900 */
        /* <DEDUP_REMOVED lines=22> */
.L_x_250:
[----:B------:R-:W-:Y:S05]  /*3490*/  BSYNC.RECONVERGENT B0 ;  /* 0x0000000000007941 */ /* 0x000fea0003800200 */
.L_x_249:
[----:B------:R-:W-:Y:S05]  /*34a0*/  BRA `(.L_x_244) ;  /* 0x0000000400c47947 */ /* 0x000fea0003800000 */
.L_x_233:
[----:B------:R-:W0:Y:S01]  /*34b0*/  LDCU UR6, c[0x0][0x3bc] ;  /* 0x00007780ff0677ac */ /* 0x000e220008000800 */
[----:B------:R-:W1:Y:S01]  /*34c0*/  LDCU UR10, c[0x0][0x3b8] ;  /* 0x00007700ff0a77ac */ /* 0x000e620008000800 */
[----:B------:R-:W-:-:S03]  /*34d0*/  UISETP.GE.U32.AND UP1, UPT, UR5, 0x4, UPT ;  /* 0x000000040500788c */ /* 0x000fc6000bf26070 */
[----:B------:R-:W-:Y:S01]  /*34e0*/  UMOV UR5, URZ ;  /* 0x000000ff00057c82 */ /* 0x000fe20008000000 */
[----:B0-----:R-:W-:Y:S02]  /*34f0*/  UISETP.GE.U32.AND.EX UP1, UPT, UR6, URZ, UPT, UP1 ;  /* 0x000000ff0600728c */ /* 0x001fe4000bf26110 */
[----:B-1----:R-:W-:-:S07]  /*3500*/  ULOP3.LUT UR14, UR10, 0x3, URZ, 0xc0, !UPT ;  /* 0x000000030a0e7892 */ /* 0x002fce000f8ec0ff */
[----:B------:R-:W-:Y:S05]  /*3510*/  BRA.U !UP1, `(.L_x_251) ;  /* 0x0000000109d87547 */ /* 0x000fea000b800000 */
[----:B------:R-:W0:Y:S01]  /*3520*/  LDCU UR11, c[0x0][0x384] ;  /* 0x00007080ff0b77ac */ /* 0x000e220008000800 */
[----:B------:R-:W-:Y:S01]  /*3530*/  UMOV UR6, URZ ;  /* 0x000000ff00067c82 */ /* 0x000fe20008000000 */
[----:B------:R-:W-:Y:S01]  /*3540*/  UMOV UR7, URZ ;  /* 0x000000ff00077c82 */ /* 0x000fe20008000000 */
[----:B------:R-:W-:-:S05]  /*3550*/  UMOV UR5, URZ ;  /* 0x000000ff00057c82 */ /* 0x000fca0008000000 */
.L_x_252:
[----:B--2---:R-:W-:-:S04]  /*3560*/  IADD3 R7, PT, PT, R0, UR5, RZ ;  /* 0x0000000500077c10 */ /* 0x004fc8000fffe0ff */
[----:B0-----:R-:W-:-:S04]  /*3570*/  ISETP.GE.AND P1, PT, R7, UR11, PT ;  /* 0x0000000b07007c0c */ /* 0x001fc8000bf26270 */
[----:B------:R-:W-:-:S04]  /*3580*/  ISETP.GT.AND P1, PT, R7, -0x1, !P1 ;  /* 0xffffffff0700780c */ /* 0x000fc80004f24270 */
[----:B------:R-:W-:-:S13]  /*3590*/  PLOP3.LUT P2, PT, P0, P1, PT, 0x80, 0x8 ;  /* 0x000000000008781c */ /* 0x000fda0000743070 */
[----:B------:R-:W0:Y:S08]  /*35a0*/  @P2 LDC R5, c[0x0][0x380] ;  /* 0x0000e000ff052b82 */ /* 0x000e300000000800 */
[----:B------:R-:W1:Y:S01]  /*35b0*/  @P2 LDC.64 R18, c[0x0][0x400] ;  /* 0x00010000ff122b82 */ /* 0x000e620000000a00 */
[----:B0-----:R-:W-:-:S04]  /*35c0*/  @P2 IMAD R5, R7, R5, R2 ;  /* 0x0000000507052224 */ /* 0x001fc800078e0202 */
[----:B-1----:R-:W-:-:S05]  /*35d0*/  @P2 IMAD.WIDE R18, R5, 0x4, R18 ;  /* 0x0000000405122825 */ /* 0x002fca00078e0212 */
[----:B------:R-:W2:Y:S01]  /*35e0*/  @P2 LDG.E R6, desc[UR12][R18.64] ;  /* 0x0000000c12062981 */ /* 0x000ea2000c1e1900 */
[----:B------:R-:W-:-:S04]  /*35f0*/  IADD3 R9, PT, PT, R7, 0x1, RZ ;  /* 0x0000000107097810 */ /* 0x000fc80007ffe0ff */
[----:B------:R-:W-:-:S04]  /*3600*/  ISETP.GE.AND P1, PT, R9, UR11, PT ;  /* 0x0000000b09007c0c */ /* 0x000fc8000bf26270 */
[----:B------:R-:W-:-:S04]  /*3610*/  ISETP.GT.AND P1, PT, R9, -0x1, !P1 ;  /* 0xffffffff0900780c */ /* 0x000fc80004f24270 */
[----:B------:R-:W-:-:S13]  /*3620*/  PLOP3.LUT P1, PT, P0, P1, PT, 0x80, 0x8 ;  /* 0x000000000008781c */ /* 0x000fda0000723070 */
[----:B------:R-:W0:Y:S08]  /*3630*/  @P1 LDC R8, c[0x0][0x380] ;  /* 0x0000e000ff081b82 */ /* 0x000e300000000800 */
[----:B------:R-:W1:Y:S01]  /*3640*/  @P1 LDC.64 R4, c[0x0][0x400] ;  /* 0x00010000ff041b82 */ /* 0x000e620000000a00 */
[----:B0-----:R-:W-:-:S04]  /*3650*/  @P1 IMAD R9, R9, R8, R2 ;  /* 0x0000000809091224 */ /* 0x001fc800078e0202 */
[----:B-1----:R-:W-:-:S04]  /*3660*/  @P1 IMAD.WIDE R4, R9, 0x4, R4 ;  /* 0x0000000409041825 */ /* 0x002fc800078e0204 */
[----:B--2---:R-:W-:-:S05]  /*3670*/  @P2 FADD R21, R6, 1 ;  /* 0x3f80000006152421 */ /* 0x004fca0000000000 */
[----:B------:R0:W-:Y:S04]  /*3680*/  @P2 STG.E desc[UR12][R18.64], R21 ;  /* 0x0000001512002986 */ /* 0x0001e8000c10190c */
[----:B------:R-:W2:Y:S01]  /*3690*/  @P1 LDG.E R6, desc[UR12][R4.64] ;  /* 0x0000000c04061981 */ /* 0x000ea2000c1e1900 */
[----:B------:R-:W-:-:S04]  /*36a0*/  IADD3 R25, PT, PT, R7, 0x2, RZ ;  /* 0x0000000207197810 */ /* 0x000fc80007ffe0ff */
[----:B------:R-:W-:-:S04]  /*36b0*/  ISETP.GE.AND P2, PT, R25, UR11, PT ;  /* 0x0000000b19007c0c */ /* 0x000fc8000bf46270 */
[----:B------:R-:W-:-:S04]  /*36c0*/  ISETP.GT.AND P2, PT, R25, -0x1, !P2 ;  /* 0xffffffff1900780c */ /* 0x000fc80005744270 */
[----:B------:R-:W-:-:S13]  /*36d0*/  PLOP3.LUT P2, PT, P0, P2, PT, 0x80, 0x8 ;  /* 0x000000000008781c */ /* 0x000fda0000745070 */
[----:B------:R-:W1:Y:S08]  /*36e0*/  @P2 LDC R20, c[0x0][0x380] ;  /* 0x0000e000ff142b82 */ /* 0x000e700000000800 */
[----:B------:R-:W3:Y:S01]  /*36f0*/  @P2 LDC.64 R8, c[0x0][0x400] ;  /* 0x00010000ff082b82 */ /* 0x000ee20000000a00 */
[----:B-1----:R-:W-:-:S04]  /*3700*/  @P2 IMAD R25, R25, R20, R2 ;  /* 0x0000001419192224 */ /* 0x002fc800078e0202 */
[----:B---3--:R-:W-:-:S04]  /*3710*/  @P2 IMAD.WIDE R8, R25, 0x4, R8 ;  /* 0x0000000419082825 */ /* 0x008fc800078e0208 */
[----:B--2---:R-:W-:-:S05]  /*3720*/  @P1 FADD R23, R6, 1 ;  /* 0x3f80000006171421 */ /* 0x004fca0000000000 */
[----:B------:R1:W-:Y:S04]  /*3730*/  @P1 STG.E desc[UR12][R4.64], R23 ;  /* 0x0000001704001986 */ /* 0x0003e8000c10190c */
[----:B0-----:R-:W2:Y:S01]  /*3740*/  @P2 LDG.E R18, desc[UR12][R8.64] ;  /* 0x0000000c08122981 */ /* 0x001ea2000c1e1900 */
        /* <DEDUP_REMOVED lines=10> */
[----:B-1----:R-:W3:Y:S01]  /*37f0*/  @P1 LDG.E R4, desc[UR12][R6.64] ;  /* 0x0000000c06041981 */ /* 0x002ee2000c1e1900 */
[----:B------:R-:W-:Y:S02]  /*3800*/  UIADD3 UR6, UP1, UPT, UR6, 0x4, URZ ;  /* 0x0000000406067890 */ /* 0x000fe4000ff3e0ff */
[----:B------:R-:W-:Y:S02]  /*3810*/  UIADD3 UR5, UPT, UPT, UR5, 0x4, URZ ;  /* 0x0000000405057890 */ /* 0x000fe4000fffe0ff */
[----:B------:R-:W-:Y:S02]  /*3820*/  UIADD3.X UR7, UPT, UPT, URZ, UR7, URZ, UP1, !UPT ;  /* 0x00000007ff077290 */ /* 0x000fe40008ffe4ff */
[----:B------:R-:W-:-:S04]  /*3830*/  UISETP.NE.U32.AND UP1, UPT, UR6, UR8, UPT ;  /* 0x000000080600728c */ /* 0x000fc8000bf25070 */
[----:B------:R-:W-:Y:S01]  /*3840*/  UISETP.NE.AND.EX UP1, UPT, UR7, UR9, UPT, UP1 ;  /* 0x000000090700728c */ /* 0x000fe2000bf25310 */
[----:B---3--:R-:W-:-:S05]  /*3850*/  @P1 FADD R5, R4, 1 ;  /* 0x3f80000004051421 */ /* 0x008fca0000000000 */
[----:B------:R2:W-:Y:S03]  /*3860*/  @P1 STG.E desc[UR12][R6.64], R5 ;  /* 0x0000000506001986 */ /* 0x0005e6000c10190c */
[----:B------:R-:W-:Y:S05]  /*3870*/  BRA.U UP1, `(.L_x_252) ;  /* 0xfffffffd01387547 */ /* 0x000fea000b83ffff */
.L_x_251:
[----:B------:R-:W-:Y:S01]  /*3880*/  UISETP.NE.U32.AND UP1, UPT, UR14, URZ, UPT ;  /* 0x000000ff0e00728c */ /* 0x000fe2000bf25070 */
[----:B------:R-:W-:Y:S03]  /*3890*/  BSSY.RECONVERGENT B0, `(.L_x_244) ;  /* 0x0000032000007945 */ /* 0x000fe60003800200 */
[----:B------:R-:W-:-:S09]  /*38a0*/  UISETP.NE.AND.EX UP1, UPT, URZ, URZ, UPT, UP1 ;  /* 0x000000ffff00728c */ /* 0x000fd2000bf25310 */
[----:B------:R-:W-:Y:S05]  /*38b0*/  BRA.U !UP1, `(.L_x_253) ;  /* 0x0000000109bc7547 */ /* 0x000fea000b800000 */
[----:B------:R-:W0:Y:S01]  /*38c0*/  LDCU UR6, c[0x0][0x384] ;  /* 0x00007080ff0677ac */ /* 0x000e220008000800 */
[----:B--2---:R-:W-:Y:S01]  /*38d0*/  IADD3 R9, PT, PT, R0, UR5, RZ ;  /* 0x0000000500097c10 */ /* 0x004fe2000fffe0ff */
        /* <DEDUP_REMOVED lines=12> */
.L_x_255:
[----:B------:R-:W-:Y:S05]  /*39a0*/  BSYNC.RECONVERGENT B1 ;  /* 0x0000000000017941 */ /* 0x000fea0003800200 */
.L_x_254:
        /* <DEDUP_REMOVED lines=16> */
.L_x_257:
[----:B------:R-:W-:Y:S05]  /*3ab0*/  BSYNC.RECONVERGENT B1 ;  /* 0x0000000000017941 */ /* 0x000fea0003800200 */
.L_x_256:
[----:B------:R-:W-:-:S04]  /*3ac0*/  UISETP.NE.U32.AND UP1, UPT, UR14, 0x2, UPT ;  /* 0x000000020e00788c */ /* 0x000fc8000bf25070 */
[----:B------:R-:W-:-:S09]  /*3ad0*/  UISETP.NE.AND.EX UP1, UPT, URZ, URZ, UPT, UP1 ;  /* 0x000000ffff00728c */ /* 0x000fd2000bf25310 */
[----:B------:R-:W-:Y:S05]  /*3ae0*/  BRA.U !UP1, `(.L_x_253) ;  /* 0x0000000109307547 */ /* 0x000fea000b800000 */
[----:B0-----:R-:W-:-:S04]  /*3af0*/  IADD3 R7, PT, PT, R9, 0x2, RZ ;  /* 0x0000000209077810 */ /* 0x001fc80007ffe0ff */
        /* <DEDUP_REMOVED lines=11> */
.L_x_253:
[----:B------:R-:W-:Y:S05]  /*3bb0*/  BSYNC.RECONVERGENT B0 ;  /* 0x0000000000007941 */ /* 0x000fea0003800200 */
.L_x_244:
[----:B------:R-:W5:Y:S01]  /*3bc0*/  LDCU UR5, c[0x0][0x3bc] ;  /* 0x00007780ff0577ac */ /* 0x000f620008000800 */
[----:B------:R-:W-:-:S04]  /*3bd0*/  UIADD3 UR4, UPT, UPT, UR4, 0x1, URZ ;  /* 0x0000000104047890 */ /* 0x000fc8000fffe0ff */
[----:B------:R-:W-:-:S04]  /*3be0*/  UISETP.GE.U32.AND UP1, UPT, UR4, UR10, UPT ;  /* 0x0000000a0400728c */ /* 0x000fc8000bf26070 */
[----:B-----5:R-:W-:-:S09]  /*3bf0*/  UISETP.GE.U32.AND.EX UP1, UPT, URZ, UR5, UPT, UP1 ;  /* 0x00000005ff00728c */ /* 0x020fd2000bf26110 */
[----:B------:R-:W-:Y:S05]  /*3c00*/  BRA.U !UP1, `(.L_x_258) ;  /* 0xffffffe509e87547 */ /* 0x000fea000b83ffff */
[----:B------:R-:W-:Y:S05]  /*3c10*/  EXIT ;  /* 0x000000000000794d */ /* 0x000fea0003800000 */
.L_x_259:
        /* <DEDUP_REMOVED lines=14> */
.L_x_466:


//--------------------- .text._Z26deconvolution_nonsep_paramiiiPKfS0_S0_PiiimmPfS2_S2_S2_S2_S2_S2_ --------------------------
	.section	.text._Z26deconvolution_nonsep_paramiiiPKfS0_S0_PiiimmPfS2_S2_S2_S2_S2_S2_,"ax",@progbits
	.align	128
.text._Z26deconvolution_nonsep_paramiiiPKfS0_S0_PiiimmPfS2_S2_S2_S2_S2_S2_:
        .type           _Z26deconvolution_nonsep_paramiiiPKfS0_S0_PiiimmPfS2_S2_S2_S2_S2_S2_,@function
        .size           _Z26deconvolution_nonsep_paramiiiPKfS0_S0_PiiimmPfS2_S2_S2_S2_S2_S2_,(.L_x_467 - _Z26deconvolution_nonsep_paramiiiPKfS0_S0_PiiimmPfS2_S2_S2_S2_S2_S2_)
        .other          _Z26deconvolution_nonsep_paramiiiPKfS0_S0_PiiimmPfS2_S2_S2_S2_S2_S2_,@"STO_CUDA_ENTRY STV_DEFAULT"
_Z26deconvolution_nonsep_paramiiiPKfS0_S0_PiiimmPfS2_S2_S2_S2_S2_S2_:
        /* <DEDUP_REMOVED lines=17> */
[----:B------:R-:W2:Y:S07]  /*0110*/  LDCU.64 UR6, c[0x0][0x3c0] ;  /* 0x00007800ff0677ac */ /* 0x000eae0008000a00 */
[----:B------:R-:W3:Y:S01]  /*0120*/  LDC.64 R4, c[0x0][0x3d8] ;  /* 0x0000f600ff047b82 */ /* 0x000ee20000000a00 */
[----:B0-----:R-:W3:Y:S07]  /*0130*/  LDG.E R2, desc[UR16][R2.64] ;  /* 0x0000001002027981 */ /* 0x001eee000c1e1900 */
[----:B------:R-:W0:Y:S01]  /*0140*/  LDC.64 R14, c[0x0][0x390] ;  /* 0x0000e400ff0e7b82 */ /* 0x000e220000000a00 */
[----:B--2---:R-:W2:Y:S01]  /*0150*/  I2F.U64 R0, UR6 ;  /* 0x0000000600007d12 */ /* 0x004ea20008301000 */
[----:B------:R-:W4:Y:S06]  /*0160*/  LDCU.64 UR6, c[0x0][0x3c8] ;  /* 0x00007900ff0677ac */ /* 0x000f2c0008000a00 */
[----:B------:R-:W5:Y:S01]  /*0170*/  LDC.64 R16, c[0x0][0x3a0] ;  /* 0x0000e800ff107b82 */ /* 0x000f620000000a00 */
[----:B---3--:R-:W-:-:S04]  /*0180*/  IMAD.WIDE R4, R2, 0x4, R4 ;  /* 0x0000000402047825 */ /* 0x008fc800078e0204 */
[----:B-1----:R-:W-:Y:S02]  /*0190*/  IMAD.WIDE R6, R2, 0x4, R6 ;  /* 0x0000000402067825 */ /* 0x002fe400078e0206 */
[----:B------:R-:W3:Y:S04]  /*01a0*/  LDG.E R4, desc[UR16][R4.64] ;  /* 0x0000001004047981 */ /* 0x000ee8000c1e1900 */
[----:B------:R-:W5:Y:S01]  /*01b0*/  LDG.E R6, desc[UR16][R6.64] ;  /* 0x0000001006067981 */ /* 0x000f62000c1e1900 */
[----:B--2---:R-:W-:Y:S01]  /*01c0*/  F2F.F64.F32 R10, R0 ;  /* 0x00000000000a7310 */ /* 0x004fe20000201800 */
[----:B----4-:R-:W-:-:S04]  /*01d0*/  UISETP.NE.U32.AND UP0, UPT, UR6, URZ, UPT ;  /* 0x000000ff0600728c */ /* 0x010fc8000bf05070 */
[----:B------:R-:W-:Y:S01]  /*01e0*/  UISETP.NE.AND.EX UP0, UPT, UR7, URZ, UPT, UP0 ;  /* 0x000000ff0700728c */ /* 0x000fe2000bf05300 */
[----:B---3--:R-:W-:Y:S01]  /*01f0*/  FADD R18, R4, -0.5 ;  /* 0xbf00000004127421 */ /* 0x008fe20000000000 */
[----:B-----5:R-:W-:-:S03]  /*0200*/  FADD R19, R6, -0.5 ;  /* 0xbf00000006137421 */ /* 0x020fc60000000000 */
[----:B------:R-:W1:Y:S08]  /*0210*/  F2F.F64.F32 R12, R18 ;  /* 0x00000012000c7310 */ /* 0x000e700000201800 */
[----:B------:R-:W2:Y:S01]  /*0220*/  F2F.F64.F32 R8, R19 ;  /* 0x0000001300087310 */ /* 0x000ea20000201800 */
[C---:B-1----:R-:W-:Y:S02]  /*0230*/  DFMA R12, R10.reuse, -0.5, R12 ;  /* 0xbfe000000a0c782b */ /* 0x042fe4000000000c */
[----:B--2---:R-:W-:Y:S01]  /*0240*/  DFMA R8, R10, -0.5, R8 ;  /* 0xbfe000000a08782b */ /* 0x004fe20000000008 */
[----:B------:R-:W1:Y:S05]  /*0250*/  LDC.64 R10, c[0x0][0x398] ;  /* 0x0000e600ff0a7b82 */ /* 0x000e6a0000000a00 */
[----:B------:R-:W-:Y:S01]  /*0260*/  DADD R6, R12, 0.5 ;  /* 0x3fe000000c067429 */ /* 0x000fe20000000000 */
[----:B------:R-:W-:Y:S01]  /*0270*/  IMAD.WIDE R12, R2, 0x4, R16 ;  /* 0x00000004020c7825 */ /* 0x000fe200078e0210 */
[----:B------:R-:W-:-:S04]  /*0280*/  DADD R4, R8, 0.5 ;  /* 0x3fe0000008047429 */ /* 0x000fc80000000000 */
[----:B------:R2:W3:Y:S01]  /*0290*/  F2I.F64.FLOOR R0, R6 ;  /* 0x0000000600007311 */ /* 0x0004e20000305100 */
[----:B0-----:R-:W-:-:S07]  /*02a0*/  IMAD.WIDE R8, R2, 0x4, R14 ;  /* 0x0000000402087825 */ /* 0x001fce00078e020e */
[----:B------:R2:W0:Y:S01]  /*02b0*/  F2I.F64.FLOOR R3, R4 ;  /* 0x0000000400037311 */ /* 0x0004220000305100 */
[----:B-1----:R-:W-:Y:S01]  /*02c0*/  IMAD.WIDE R10, R2, 0x4, R10 ;  /* 0x00000004020a7825 */ /* 0x002fe200078e020a */
[----:B0-23--:R-:W-:Y:S06]  /*02d0*/  BRA.U !UP0, `(.L_x_260) ;  /* 0x00000015089c7547 */ /* 0x00dfec000b800000 */
[----:B------:R-:W-:Y:S01]  /*02e0*/  SHF.R.S32.HI R15, RZ, 0x1f, R2 ;  /* 0x0000001fff0f7819 */ /* 0x000fe20000011402 */
[----:B------:R-:W-:Y:S01]  /*02f0*/  ULOP3.LUT UR11, UR4, 0x3, URZ, 0xc0, !UPT ;  /* 0x00000003040b7892 */ /* 0x000fe2000f8ec0ff */
[----:B------:R-:W-:Y:S01]  /*0300*/  UMOV UR6, URZ ;  /* 0x000000ff00067c82 */ /* 0x000fe20008000000 */
[----:B------:R-:W-:-:S10]  /*0310*/  UMOV UR7, URZ ;  /* 0x000000ff00077c82 */ /* 0x000fd40008000000 */
.L_x_277:
[----:B0-----:R-:W0:Y:S01]  /*0320*/  LDCU.64 UR14, c[0x0][0x3b8] ;  /* 0x00007700ff0e77ac */ /* 0x001e220008000a00 */
[----:B------:R-:W-:Y:S01]  /*0330*/  IADD3 R14, PT, PT, R3, UR6, RZ ;  /* 0x00000006030e7c10 */ /* 0x000fe2000fffe0ff */
[----:B------:R-:W1:Y:S01]  /*0340*/  LDCU UR4, c[0x0][0x380] ;  /* 0x00007000ff0477ac */ /* 0x000e620008000800 */
[----:B------:R-:W-:Y:S01]  /*0350*/  UMOV UR5, URZ ;  /* 0x000000ff00057c82 */ /* 0x000fe20008000000 */
[----:B0-----:R-:W-:-:S04]  /*0360*/  UISETP.GE.U32.AND UP0, UPT, UR14, 0x4, UPT ;  /* 0x000000040e00788c */ /* 0x001fc8000bf06070 */
[----:B------:R-:W-:Y:S01]  /*0370*/  UISETP.GE.U32.AND.EX UP0, UPT, UR15, URZ, UPT, UP0 ;  /* 0x000000ff0f00728c */ /* 0x000fe2000bf06100 */
[----:B-1----:R-:W-:Y:S01]  /*0380*/  ISETP.GE.AND P0, PT, R14, UR4, PT ;  /* 0x000000040e007c0c */ /* 0x002fe2000bf06270 */
[----:B------:R-:W-:-:S03]  /*0390*/  UMOV UR4, URZ ;  /* 0x000000ff00047c82 */ /* 0x000fc60008000000 */
[----:B------:R-:W-:-:S04]  /*03a0*/  ISETP.GT.AND P0, PT, R14, -0x1, !P0 ;  /* 0xffffffff0e00780c */ /* 0x000fc80004704270 */
[----:B--234-:R-:W-:Y:S09]  /*03b0*/  BRA.U !UP0, `(.L_x_261) ;  /* 0x0000000908f47547 */ /* 0x01cff2000b800000 */
[----:B------:R-:W0:Y:S01]  /*03c0*/  LDC.64 R4, c[0x0][0x3e0] ;  /* 0x0000f800ff047b82 */ /* 0x000e220000000a00 */
[----:B------:R-:W1:Y:S01]  /*03d0*/  LDCU UR12, c[0x0][0x3bc] ;  /* 0x00007780ff0c77ac */ /* 0x000e620008000800 */
[----:B------:R-:W2:Y:S06]  /*03e0*/  LDCU UR18, c[0x0][0x380] ;  /* 0x00007000ff1277ac */ /* 0x000eac0008000800 */
[----:B------:R-:W3:Y:S01]  /*03f0*/  LDC.64 R6, c[0x0][0x3e8] ;  /* 0x0000fa00ff067b82 */ /* 0x000ee20000000a00 */
[----:B------:R-:W4:Y:S01]  /*0400*/  LDCU UR13, c[0x0][0x384] ;  /* 0x00007080ff0d77ac */ /* 0x000f220008000800 */
[----:B------:R-:W0:Y:S01]  /*0410*/  LDCU UR15, c[0x0][0x3bc] ;  /* 0x00007780ff0f77ac */ /* 0x000e220008000800 */
[----:B------:R-:W0:Y:S01]  /*0420*/  LDCU.64 UR20, c[0x0][0x3c8] ;  /* 0x00007900ff1477ac */ /* 0x000e220008000a00 */
[----:B------:R-:W-:Y:S01]  /*0430*/  ULOP3.LUT UR10, UR14, 0xfffffffc, URZ, 0xc0, !UPT ;  /* 0xfffffffc0e0a7892 */ /* 0x000fe2000f8ec0ff */
[----:B------:R-:W-:Y:S01]  /*0440*/  UMOV UR4, URZ ;  /* 0x000000ff00047c82 */ /* 0x000fe20008000000 */
[----:B------:R-:W-:-:S10]  /*0450*/  UMOV UR5, URZ ;  /* 0x000000ff00057c82 */ /* 0x000fd40008000000 */
.L_x_270:
[----:B------:R-:W-:Y:S01]  /*0460*/  IADD3 R25, PT, PT, R0, UR4, RZ ;  /* 0x0000000400197c10 */ /* 0x000fe2000fffe0ff */
[----:B------:R-:W-:Y:S03]  /*0470*/  BSSY.RECONVERGENT B0, `(.L_x_262) ;  /* 0x0000027000007945 */ /* 0x000fe60003800200 */
[----:B----4-:R-:W-:-:S04]  /*0480*/  ISETP.GE.AND P1, PT, R25, UR13, PT ;  /* 0x0000000d19007c0c */ /* 0x010fc8000bf26270 */
[----:B------:R-:W-:-:S04]  /*0490*/  ISETP.GT.AND P1, PT, R25, -0x1, !P1 ;  /* 0xffffffff1900780c */ /* 0x000fc80004f24270 */
[----:B------:R-:W-:-:S13]  /*04a0*/  PLOP3.LUT P1, PT, P0, P1, PT, 0x80, 0x8 ;  /* 0x000000000008781c */ /* 0x000fda0000723070 */
[----:B--2---:R-:W-:Y:S05]  /*04b0*/  @!P1 BRA `(.L_x_263) ;  /* 0x0000000000889947 */ /* 0x004fea0003800000 */
[----:B------:R-:W4:Y:S01]  /*04c0*/  LDC.64 R20, c[0x0][0x3b8] ;  /* 0x0000ee00ff147b82 */ /* 0x000f220000000a00 */
[----:B--2---:R-:W-:-:S07]  /*04d0*/  IMAD R27, R25, UR18, R14 ;  /* 0x00000012191b7c24 */ /* 0x004fce000f8e020e */
[----:B------:R-:W2:Y:S01]  /*04e0*/  LDC.64 R16, c[0x0][0x3f8] ;  /* 0x0000fe00ff107b82 */ /* 0x000ea20000000a00 */
[-C--:B----4-:R-:W-:Y:S02]  /*04f0*/  IMAD R18, R15, R20.reuse, RZ ;  /* 0x000000140f127224 */ /* 0x090fe400078e02ff */
[----:B------:R-:W-:-:S04]  /*0500*/  IMAD.WIDE.U32 R22, R2, R20, UR4 ;  /* 0x0000000402167e25 */ /* 0x000fc8000f8e0014 */
[----:B------:R-:W-:Y:S02]  /*0510*/  IMAD R19, R2, R21, R18 ;  /* 0x0000001502137224 */ /* 0x000fe400078e0212 */
[----:B--2---:R-:W-:-:S03]  /*0520*/  IMAD.WIDE R16, R27, 0x4, R16 ;  /* 0x000000041b107825 */ /* 0x004fc600078e0210 */
[----:B------:R-:W-:-:S05]  /*0530*/  IADD3 R19, PT, PT, R23, R19, RZ ;  /* 0x0000001317137210 */ /* 0x000fca0007ffe0ff */
[-C--:B------:R-:W-:Y:S02]  /*0540*/  IMAD R23, R19, R20.reuse, RZ ;  /* 0x0000001413177224 */ /* 0x080fe400078e02ff */
[----:B------:R-:W-:-:S04]  /*0550*/  IMAD.WIDE.U32 R18, R22, R20, UR6 ;  /* 0x0000000616127e25 */ /* 0x000fc8000f8e0014 */
[----:B------:R-:W-:Y:S01]  /*0560*/  IMAD R23, R22, R21, R23 ;  /* 0x0000001516177224 */ /* 0x000fe200078e0217 */
[----:B0-----:R-:W-:-:S04]  /*0570*/  LEA R20, P1, R18, UR20, 0x2 ;  /* 0x0000001412147c11 */ /* 0x001fc8000f8210ff */
[----:B------:R-:W-:-:S04]  /*0580*/  IADD3 R19, PT, PT, R19, R23, RZ ;  /* 0x0000001713137210 */ /* 0x000fc80007ffe0ff */
[----:B------:R-:W-:Y:S02]  /*0590*/  LEA.HI.X R21, R18, UR21, R19, 0x2, P1 ;  /* 0x0000001512157c11 */ /* 0x000fe400088f1413 */
[----:B------:R-:W2:Y:S04]  /*05a0*/  LDG.E R19, desc[UR16][R16.64] ;  /* 0x0000001010137981 */ /* 0x000ea8000c1e1900 */
[----:B------:R0:W2:Y:S02]  /*05b0*/  LDG.E R24, desc[UR16][R20.64] ;  /* 0x0000001014187981 */ /* 0x0000a4000c1e1900 */
[----:B0-----:R-:W0:Y:S01]  /*05c0*/  LDC.64 R20, c[0x0][0x3f0] ;  /* 0x0000fc00ff147b82 */ /* 0x001e220000000a00 */
[----:B--2---:R-:W-:Y:S01]  /*05d0*/  FADD R29, R24, R19 ;  /* 0x00000013181d7221 */ /* 0x004fe20000000000 */
[----:B------:R-:W-:-:S04]  /*05e0*/  IMAD.WIDE R18, R27, 0x4, R4 ;  /* 0x000000041b127825 */ /* 0x000fc800078e0204 */
[----:B------:R2:W-:Y:S04]  /*05f0*/  STG.E desc[UR16][R16.64], R29 ;  /* 0x0000001d10007986 */ /* 0x0005e8000c101910 */
[----:B------:R-:W4:Y:S04]  /*0600*/  LDG.E R23, desc[UR16][R8.64] ;  /* 0x0000001008177981 */ /* 0x000f28000c1e1900 */
[----:B------:R-:W4:Y:S02]  /*0610*/  LDG.E R22, desc[UR16][R18.64] ;  /* 0x0000001012167981 */ /* 0x000f24000c1e1900 */
[----:B----4-:R-:W-:Y:S01]  /*0620*/  FFMA R26, R24, R23, R22 ;  /* 0x00000017181a7223 */ /* 0x010fe20000000016 */
[----:B---3--:R-:W-:-:S04]  /*0630*/  IMAD.WIDE R22, R27, 0x4, R6 ;  /* 0x000000041b167825 */ /* 0x008fc800078e0206 */
[----:B------:R4:W-:Y:S04]  /*0640*/  STG.E desc[UR16][R18.64], R26 ;  /* 0x0000001a12007986 */ /* 0x0009e8000c101910 */
[----:B------:R-:W3:Y:S04]  /*0650*/  LDG.E R28, desc[UR16][R10.64] ;  /* 0x000000100a1c7981 */ /* 0x000ee8000c1e1900 */
[----:B--2---:R-:W3:Y:S01]  /*0660*/  LDG.E R17, desc[UR16][R22.64] ;  /* 0x0000001016117981 */ /* 0x004ee2000c1e1900 */
[----:B0-----:R-:W-:-:S04]  /*0670*/  IMAD.WIDE R20, R27, 0x4, R20 ;  /* 0x000000041b147825 */ /* 0x001fc800078e0214 */
[----:B---3--:R-:W-:-:S05]  /*0680*/  FFMA R28, R24, R28, R17 ;  /* 0x0000001c181c7223 */ /* 0x008fca0000000011 */
[----:B------:R4:W-:Y:S04]  /*0690*/  STG.E desc[UR16][R22.64], R28 ;  /* 0x0000001c16007986 */ /* 0x0009e8000c101910 */
[----:B------:R-:W2:Y:S04]  /*06a0*/  LDG.E R17, desc[UR16][R12.64] ;  /* 0x000000100c117981 */ /* 0x000ea8000c1e1900 */
[----:B------:R-:W2:Y:S02]  /*06b0*/  LDG.E R27, desc[UR16][R20.64] ;  /* 0x00000010141b7981 */ /* 0x000ea4000c1e1900 */
[----:B--2---:R-:W-:-:S05]  /*06c0*/  FFMA R17, R24, R17, R27 ;  /* 0x0000001118117223 */ /* 0x004fca000000001b */
[----:B------:R4:W-:Y:S02]  /*06d0*/  STG.E desc[UR16][R20.64], R17 ;  /* 0x0000001114007986 */ /* 0x0009e4000c101910 */
.L_x_263:
[----:B012---:R-:W-:Y:S05]  /*06e0*/  BSYNC.RECONVERGENT B0 ;  /* 0x0000000000007941 */ /* 0x007fea0003800200 */
.L_x_262:
[----:B------:R-:W-:Y:S01]  /*06f0*/  IADD3 R27, PT, PT, R25, 0x1, RZ ;  /* 0x00000001191b7810 */ /* 0x000fe20007ffe0ff */
[----:B------:R-:W-:Y:S03]  /*0700*/  BSSY.RECONVERGENT B0, `(.L_x_264) ;  /* 0x000002a000007945 */ /* 0x000fe60003800200 */
[----:B------:R-:W-:-:S04]  /*0710*/  ISETP.GE.AND P1, PT, R27, UR13, PT ;  /* 0x0000000d1b007c0c */ /* 0x000fc8000bf26270 */
[----:B------:R-:W-:-:S04]  /*0720*/  ISETP.GT.AND P1, PT, R27, -0x1, !P1 ;  /* 0xffffffff1b00780c */ /* 0x000fc80004f24270 */
[----:B------:R-:W-:-:S13]  /*0730*/  PLOP3.LUT P1, PT, P0, P1, PT, 0x80, 0x8 ;  /* 0x000000000008781c */ /* 0x000fda0000723070 */
[----:B------:R-:W-:Y:S05]  /*0740*/  @!P1 BRA `(.L_x_265) ;  /* 0x0000000000949947 */ /* 0x000fea0003800000 */
[----:B----4-:R-:W0:Y:S01]  /*0750*/  LDC.64 R16, c[0x0][0x3b8] ;  /* 0x0000ee00ff107b82 */ /* 0x010e220000000a00 */
[----:B------:R-:W-:Y:S01]  /*0760*/  UIADD3 UR8, UPT, UPT, UR4, 0x1, URZ ;  /* 0x0000000104087890 */ /* 0x000fe2000fffe0ff */
[----:B------:R-:W-:Y:S01]  /*0770*/  IMAD R27, R27, UR18, R14 ;  /* 0x000000121b1b7c24 */ /* 0x000fe2000f8e020e */
[----:B------:R-:W-:Y:S02]  /*0780*/  UMOV UR9, URZ ;  /* 0x000000ff00097c82 */ /* 0x000fe40008000000 */
[----:B------:R-:W-:-:S03]  /*0790*/  ULOP3.LUT UR8, UR8, 0xfffffffd, URZ, 0xc0, !UPT ;  /* 0xfffffffd08087892 */ /* 0x000fc6000f8ec0ff */
[----:B------:R-:W1:Y:S01]  /*07a0*/  LDC.64 R20, c[0x0][0x3f8] ;  /* 0x0000fe00ff147b82 */ /* 0x000e620000000a00 */
[----:B0-----:R-:W-:-:S04]  /*07b0*/  IMAD R18, R15, R16, RZ ;  /* 0x000000100f127224 */ /* 0x001fc800078e02ff */
[C---:B------:R-:W-:Y:S02]  /*07c0*/  IMAD R23, R2.reuse, R17, R18 ;  /* 0x0000001102177224 */ /* 0x040fe400078e0212 */
[----:B------:R-:W-:-:S04]  /*07d0*/  IMAD.WIDE.U32 R18, R2, R16, UR8 ;  /* 0x0000000802127e25 */ /* 0x000fc8000f8e0010 */
[----:B-1----:R-:W-:Y:S01]  /*07e0*/  IMAD.WIDE R20, R27, 0x4, R20 ;  /* 0x000000041b147825 */ /* 0x002fe200078e0214 */
[----:B------:R-:W-:-:S05]  /*07f0*/  IADD3 R19, PT, PT, R23, R19, RZ ;  /* 0x0000001317137210 */ /* 0x000fca0007ffe0ff */
[----:B------:R-:W-:-:S04]  /*0800*/  IMAD R19, R19, R16, RZ ;  /* 0x0000001013137224 */ /* 0x000fc800078e02ff */
[C---:B------:R-:W-:Y:S02]  /*0810*/  IMAD R19, R18.reuse, R17, R19 ;  /* 0x0000001112137224 */ /* 0x040fe400078e0213 */
[----:B------:R-:W-:-:S03]  /*0820*/  IMAD.WIDE.U32 R16, R18, R16, UR6 ;  /* 0x0000000612107e25 */ /* 0x000fc6000f8e0010 */
[----:B------:R-:W-:Y:S02]  /*0830*/  LEA R18, P1, R16, UR20, 0x2 ;  /* 0x0000001410127c11 */ /* 0x000fe4000f8210ff */
        /* <DEDUP_REMOVED lines=8> */
[----:B------:R-:W2:Y:S04]  /*08c0*/  LDG.E R23, desc[UR16][R8.64] ;  /* 0x0000001008177981 */ /* 0x000ea8000c1e1900 */
[----:B------:R-:W2:Y:S02]  /*08d0*/  LDG.E R22, desc[UR16][R16.64] ;  /* 0x0000001010167981 */ /* 0x000ea4000c1e1900 */
[----:B--2---:R-:W-:Y:S01]  /*08e0*/  FFMA R26, R24, R23, R22 ;  /* 0x00000017181a7223 */ /* 0x004fe20000000016 */
[----:B---3--:R-:W-:-:S04]  /*08f0*/  IMAD.WIDE R22, R27, 0x4, R6 ;  /* 0x000000041b167825 */ /* 0x008fc800078e0206 */
[----:B------:R2:W-:Y:S04]  /*0900*/  STG.E desc[UR16][R16.64], R26 ;  /* 0x0000001a10007986 */ /* 0x0005e8000c101910 */
[----:B------:R-:W3:Y:S04]  /*0910*/  LDG.E R28, desc[UR16][R10.64] ;  /* 0x000000100a1c7981 */ /* 0x000ee8000c1e1900 */
[----:B-1----:R-:W3:Y:S01]  /*0920*/  LDG.E R21, desc[UR16][R22.64] ;  /* 0x0000001016157981 */ /* 0x002ee2000c1e1900 */
[----:B0-----:R-:W-:-:S04]  /*0930*/  IMAD.WIDE R18, R27, 0x4, R18 ;  /* 0x000000041b127825 */ /* 0x001fc800078e0212 */
[----:B---3--:R-:W-:-:S05]  /*0940*/  FFMA R28, R24, R28, R21 ;  /* 0x0000001c181c7223 */ /* 0x008fca0000000015 */
[----:B------:R2:W-:Y:S04]  /*0950*/  STG.E desc[UR16][R22.64], R28 ;  /* 0x0000001c16007986 */ /* 0x0005e8000c101910 */
[----:B------:R-:W3:Y:S04]  /*0960*/  LDG.E R21, desc[UR16][R12.64] ;  /* 0x000000100c157981 */ /* 0x000ee8000c1e1900 */
[----:B------:R-:W3:Y:S02]  /*0970*/  LDG.E R27, desc[UR16][R18.64] ;  /* 0x00000010121b7981 */ /* 0x000ee4000c1e1900 */
[----:B---3--:R-:W-:-:S05]  /*0980*/  FFMA R21, R24, R21, R27 ;  /* 0x0000001518157223 */ /* 0x008fca000000001b */
[----:B------:R2:W-:Y:S02]  /*0990*/  STG.E desc[UR16][R18.64], R21 ;  /* 0x0000001512007986 */ /* 0x0005e4000c101910 */
.L_x_265:
[----:B------:R-:W-:Y:S05]  /*09a0*/  BSYNC.RECONVERGENT B0 ;  /* 0x0000000000007941 */ /* 0x000fea0003800200 */
.L_x_264:
[C---:B------:R-:W-:Y:S01]  /*09b0*/  IADD3 R27, PT, PT, R25.reuse, 0x2, RZ ;  /* 0x00000002191b7810 */ /* 0x040fe20007ffe0ff */
[----:B------:R-:W-:Y:S01]  /*09c0*/  BSSY.RECONVERGENT B0, `(.L_x_266) ;  /* 0x000002e000007945 */ /* 0x000fe20003800200 */
[----:B------:R-:W-:Y:S02]  /*09d0*/  IADD3 R25, PT, PT, R25, 0x3, RZ ;  /* 0x0000000319197810 */ /* 0x000fe40007ffe0ff */
[----:B------:R-:W-:Y:S02]  /*09e0*/  ISETP.GE.AND P1, PT, R27, UR13, PT ;  /* 0x0000000d1b007c0c */ /* 0x000fe4000bf26270 */
[----:B------:R-:W-:Y:S02]  /*09f0*/  ISETP.GE.AND P2, PT, R25, UR13, PT ;  /* 0x0000000d19007c0c */ /* 0x000fe4000bf46270 */
[----:B------:R-:W-:Y:S02]  /*0a00*/  ISETP.GT.AND P1, PT, R27, -0x1, !P1 ;  /* 0xffffffff1b00780c */ /* 0x000fe40004f24270 */
[----:B------:R-:W-:-:S02]  /*0a10*/  ISETP.GT.AND P2, PT, R25, -0x1, !P2 ;  /* 0xffffffff1900780c */ /* 0x000fc40005744270 */
[----:B------:R-:W-:Y:S02]  /*0a20*/  PLOP3.LUT P1, PT, P0, P1, PT, 0x80, 0x8 ;  /* 0x000000000008781c */ /* 0x000fe40000723070 */
[----:B------:R-:W-:-:S11]  /*0a30*/  PLOP3.LUT P2, PT, P0, P2, PT, 0x80, 0x8 ;  /* 0x000000000008781c */ /* 0x000fd60000745070 */
[----:B------:R-:W-:Y:S05]  /*0a40*/  @!P1 BRA `(.L_x_267) ;  /* 0x0000000000949947 */ /* 0x000fea0003800000 */
[----:B--2-4-:R-:W0:Y:S01]  /*0a50*/  LDC.64 R16, c[0x0][0x3b8] ;  /* 0x0000ee00ff107b82 */ /* 0x014e220000000a00 */
        /* <DEDUP_REMOVED lines=36> */
.L_x_267:
[----:B------:R-:W-:Y:S05]  /*0ca0*/  BSYNC.RECONVERGENT B0 ;  /* 0x0000000000007941 */ /* 0x000fea0003800200 */
.L_x_266:
[----:B------:R-:W-:Y:S04]  /*0cb0*/  BSSY.RECONVERGENT B0, `(.L_x_268) ;  /* 0x0000026000007945 */ /* 0x000fe80003800200 */
[----:B------:R-:W-:Y:S05]  /*0cc0*/  @!P2 BRA `(.L_x_269) ;  /* 0x000000000090a947 */ /* 0x000fea0003800000 */
[----:B--2-4-:R-:W0:Y:S01]  /*0cd0*/  LDC.64 R16, c[0x0][0x3b8] ;  /* 0x0000ee00ff107b82 */ /* 0x014e220000000a00 */
[----:B------:R-:W-:Y:S01]  /*0ce0*/  UIADD3 UR8, UPT, UPT, UR4, 0x3, URZ ;  /* 0x0000000304087890 */ /* 0x000fe2000fffe0ff */
[----:B------:R-:W-:Y:S01]  /*0cf0*/  IMAD R25, R25, UR18, R14 ;  /* 0x0000001219197c24 */ /* 0x000fe2000f8e020e */
[----:B------:R-:W-:-:S05]  /*0d00*/  UMOV UR9, URZ ;  /* 0x000000ff00097c82 */ /* 0x000fca0008000000 */
[----:B------:R-:W1:Y:S01]  /*0d10*/  LDC.64 R18, c[0x0][0x3f8] ;  /* 0x0000fe00ff127b82 */ /* 0x000e620000000a00 */
[----:B0-----:R-:W-:-:S04]  /*0d20*/  IMAD R20, R15, R16, RZ ;  /* 0x000000100f147224 */ /* 0x001fc800078e02ff */
[C---:B------:R-:W-:Y:S02]  /*0d30*/  IMAD R23, R2.reuse, R17, R20 ;  /* 0x0000001102177224 */ /* 0x040fe400078e0214 */
[----:B------:R-:W-:-:S04]  /*0d40*/  IMAD.WIDE.U32 R20, R2, R16, UR8 ;  /* 0x0000000802147e25 */ /* 0x000fc8000f8e0010 */
[----:B-1----:R-:W-:Y:S01]  /*0d50*/  IMAD.WIDE R18, R25, 0x4, R18 ;  /* 0x0000000419127825 */ /* 0x002fe200078e0212 */
[----:B------:R-:W-:-:S03]  /*0d60*/  IADD3 R21, PT, PT, R23, R21, RZ ;  /* 0x0000001517157210 */ /* 0x000fc60007ffe0ff */
[----:B------:R-:W-:-:S04]  /*0d70*/  IMAD.WIDE.U32 R22, R20, R16, UR6 ;  /* 0x0000000614167e25 */ /* 0x000fc8000f8e0010 */
[----:B------:R-:W-:Y:S01]  /*0d80*/  IMAD R21, R21, R16, RZ ;  /* 0x0000001015157224 */ /* 0x000fe200078e02ff */
[----:B------:R-:W-:-:S03]  /*0d90*/  LEA R16, P1, R22, UR20, 0x2 ;  /* 0x0000001416107c11 */ /* 0x000fc6000f8210ff */
[----:B------:R-:W-:Y:S02]  /*0da0*/  IMAD R17, R20, R17, R21 ;  /* 0x0000001114117224 */ /* 0x000fe400078e0215 */
[----:B------:R-:W2:Y:S03]  /*0db0*/  LDG.E R21, desc[UR16][R18.64] ;  /* 0x0000001012157981 */ /* 0x000ea6000c1e1900 */
[----:B------:R-:W-:-:S04]  /*0dc0*/  IADD3 R17, PT, PT, R23, R17, RZ ;  /* 0x0000001117117210 */ /* 0x000fc80007ffe0ff */
[----:B------:R-:W-:-:S05]  /*0dd0*/  LEA.HI.X R17, R22, UR21, R17, 0x2, P1 ;  /* 0x0000001516117c11 */ /* 0x000fca00088f1411 */
[----:B------:R-:W2:Y:S02]  /*0de0*/  LDG.E R16, desc[UR16][R16.64] ;  /* 0x0000001010107981 */ /* 0x000ea4000c1e1900 */
[----:B--2---:R-:W-:Y:S01]  /*0df0*/  FADD R29, R16, R21 ;  /* 0x00000015101d7221 */ /* 0x004fe20000000000 */
[----:B------:R-:W-:-:S04]  /*0e00*/  IMAD.WIDE R20, R25, 0x4, R4 ;  /* 0x0000000419147825 */ /* 0x000fc800078e0204 */
[----:B------:R0:W-:Y:S04]  /*0e10*/  STG.E desc[UR16][R18.64], R29 ;  /* 0x0000001d12007986 */ /* 0x0001e8000c101910 */
[----:B------:R-:W2:Y:S04]  /*0e20*/  LDG.E R23, desc[UR16][R8.64] ;  /* 0x0000001008177981 */ /* 0x000ea8000c1e1900 */
[----:B------:R-:W2:Y:S02]  /*0e30*/  LDG.E R27, desc[UR16][R20.64] ;  /* 0x00000010141b7981 */ /* 0x000ea4000c1e1900 */
[----:B--2---:R-:W-:Y:S01]  /*0e40*/  FFMA R24, R16, R23, R27 ;  /* 0x0000001710187223 */ /* 0x004fe2000000001b */
[C---:B---3--:R-:W-:Y:S01]  /*0e50*/  IMAD.WIDE R22, R25.reuse, 0x4, R6 ;  /* 0x0000000419167825 */ /* 0x048fe200078e0206 */
[----:B------:R-:W1:Y:S03]  /*0e60*/  LDC.64 R26, c[0x0][0x3f0] ;  /* 0x0000fc00ff1a7b82 */ /* 0x000e660000000a00 */
[----:B------:R2:W-:Y:S04]  /*0e70*/  STG.E desc[UR16][R20.64], R24 ;  /* 0x0000001814007986 */ /* 0x0005e8000c101910 */
[----:B------:R-:W3:Y:S04]  /*0e80*/  LDG.E R28, desc[UR16][R10.64] ;  /* 0x000000100a1c7981 */ /* 0x000ee8000c1e1900 */
[----:B------:R-:W3:Y:S01]  /*0e90*/  LDG.E R17, desc[UR16][R22.64] ;  /* 0x0000001016117981 */ /* 0x000ee2000c1e1900 */
[----:B-1----:R-:W-:-:S04]  /*0ea0*/  IMAD.WIDE R26, R25, 0x4, R26 ;  /* 0x00000004191a7825 */ /* 0x002fc800078e021a */
[----:B---3--:R-:W-:-:S05]  /*0eb0*/  FFMA R17, R16, R28, R17 ;  /* 0x0000001c10117223 */ /* 0x008fca0000000011 */
[----:B------:R2:W-:Y:S04]  /*0ec0*/  STG.E desc[UR16][R22.64], R17 ;  /* 0x0000001116007986 */ /* 0x0005e8000c101910 */
[----:B0-----:R-:W3:Y:S04]  /*0ed0*/  LDG.E R19, desc[UR16][R12.64] ;  /* 0x000000100c137981 */ /* 0x001ee8000c1e1900 */
[----:B------:R-:W3:Y:S02]  /*0ee0*/  LDG.E R25, desc[UR16][R26.64] ;  /* 0x000000101a197981 */ /* 0x000ee4000c1e1900 */
[----:B---3--:R-:W-:-:S05]  /*0ef0*/  FFMA R19, R16, R19, R25 ;  /* 0x0000001310137223 */ /* 0x008fca0000000019 */
[----:B------:R2:W-:Y:S02]  /*0f00*/  STG.E desc[UR16][R26.64], R19 ;  /* 0x000000131a007986 */ /* 0x0005e4000c101910 */
.L_x_269:
[----:B------:R-:W-:Y:S05]  /*0f10*/  BSYNC.RECONVERGENT B0 ;  /* 0x0000000000007941 */ /* 0x000fea0003800200 */
.L_x_268:
[----:B------:R-:W-:-:S04]  /*0f20*/  UIADD3 UR4, UP0, UPT, UR4, 0x4, URZ ;  /* 0x0000000404047890 */ /* 0x000fc8000ff1e0ff */
[----:B------:R-:W-:Y:S02]  /*0f30*/  UIADD3.X UR5, UPT, UPT, URZ, UR5, URZ, UP0, !UPT ;  /* 0x00000005ff057290 */ /* 0x000fe400087fe4ff */
[----:B------:R-:W-:-:S04]  /*0f40*/  UISETP.NE.U32.AND UP0, UPT, UR4, UR10, UPT ;  /* 0x0000000a0400728c */ /* 0x000fc8000bf05070 */
[----:B------:R-:W-:-:S09]  /*0f50*/  UISETP.NE.AND.EX UP0, UPT, UR5, UR15, UPT, UP0 ;  /* 0x0000000f0500728c */ /* 0x000fd2000bf05300 */
[----:B------:R-:W-:Y:S05]  /*0f60*/  BRA.U UP0, `(.L_x_270) ;  /* 0xfffffff5003c7547 */ /* 0x000fea000b83ffff */
[----:B------:R-:W-:Y:S01]  /*0f70*/  UMOV UR4, UR10 ;  /* 0x0000000a00047c82 */ /* 0x000fe20008000000 */
[----:B------:R-:W-:-:S05]  /*0f80*/  UMOV UR5, UR12 ;  /* 0x0000000c00057c82 */ /* 0x000fca0008000000 */
.L_x_261:
        /* <DEDUP_REMOVED lines=10> */
[----:B--2-4-:R-:W0:Y:S01]  /*1030*/  LDC R17, c[0x0][0x3b8] ;  /* 0x0000ee00ff117b82 */ /* 0x014e220000000800 */
[----:B------:R-:W1:Y:S01]  /*1040*/  LDCU UR12, c[0x0][0x380] ;  /* 0x00007000ff0c77ac */ /* 0x000e620008000800 */
[----:B------:R-:W2:Y:S06]  /*1050*/  LDCU.64 UR8, c[0x0][0x3c8] ;  /* 0x00007900ff0877ac */ /* 0x000eac0008000a00 */
[----:B---3--:R-:W3:Y:S01]  /*1060*/  LDC.64 R6, c[0x0][0x3f8] ;  /* 0x0000fe00ff067b82 */ /* 0x008ee20000000a00 */
[-C--:B0-----:R-:W-:Y:S02]  /*1070*/  IMAD R21, R15, R17.reuse, RZ ;  /* 0x000000110f157224 */ /* 0x081fe400078e02ff */
[----:B------:R-:W-:-:S04]  /*1080*/  IMAD.WIDE.U32 R18, R2, R17, UR4 ;  /* 0x0000000402127e25 */ /* 0x000fc8000f8e0011 */
[----:B------:R-:W-:-:S05]  /*1090*/  IMAD R21, R2, UR15, R21 ;  /* 0x0000000f02157c24 */ /* 0x000fca000f8e0215 */
[----:B------:R-:W-:-:S05]  /*10a0*/  IADD3 R4, PT, PT, R21, R19, RZ ;  /* 0x0000001315047210 */ /* 0x000fca0007ffe0ff */
[-C--:B------:R-:W-:Y:S02]  /*10b0*/  IMAD R19, R4, R17.reuse, RZ ;  /* 0x0000001104137224 */ /* 0x080fe400078e02ff */
[----:B------:R-:W-:-:S04]  /*10c0*/  IMAD.WIDE.U32 R16, R18, R17, UR6 ;  /* 0x0000000612107e25 */ /* 0x000fc8000f8e0011 */
[----:B------:R-:W-:Y:S01]  /*10d0*/  IMAD R19, R18, UR15, R19 ;  /* 0x0000000f12137c24 */ /* 0x000fe2000f8e0213 */
[----:B--2---:R-:W-:Y:S01]  /*10e0*/  LEA R20, P1, R16, UR8, 0x2 ;  /* 0x0000000810147c11 */ /* 0x004fe2000f8210ff */
[----:B-1----:R-:W-:-:S03]  /*10f0*/  IMAD R4, R5, UR12, R14 ;  /* 0x0000000c05047c24 */ /* 0x002fc6000f8e020e */
[----:B------:R-:W-:Y:S01]  /*1100*/  IADD3 R17, PT, PT, R17, R19, RZ ;  /* 0x0000001311117210 */ /* 0x000fe20007ffe0ff */
[----:B---3--:R-:W-:-:S03]  /*1110*/  IMAD.WIDE R6, R4, 0x4, R6 ;  /* 0x0000000404067825 */ /* 0x008fc600078e0206 */
[----:B------:R-:W-:Y:S02]  /*1120*/  LEA.HI.X R21, R16, UR9, R17, 0x2, P1 ;  /* 0x0000000910157c11 */ /* 0x000fe400088f1411 */
[----:B------:R-:W2:Y:S01]  /*1130*/  LDG.E R19, desc[UR16][R6.64] ;  /* 0x0000001006137981 */ /* 0x000ea2000c1e1900 */
[----:B------:R-:W0:Y:S03]  /*1140*/  LDC.64 R16, c[0x0][0x3e0] ;  /* 0x0000f800ff107b82 */ /* 0x000e260000000a00 */
[----:B------:R-:W2:Y:S01]  /*1150*/  LDG.E R20, desc[UR16][R20.64] ;  /* 0x0000001014147981 */ /* 0x000ea2000c1e1900 */
[----:B0-----:R-:W-:-:S04]  /*1160*/  IMAD.WIDE R16, R4, 0x4, R16 ;  /* 0x0000000404107825 */ /* 0x001fc800078e0210 */
        /* <DEDUP_REMOVED lines=18> */
.L_x_273:
[----:B------:R-:W-:Y:S05]  /*1290*/  BSYNC.RECONVERGENT B0 ;  /* 0x0000000000007941 */ /* 0x000fea0003800200 */
.L_x_272:
[----:B------:R-:W-:-:S04]  /*12a0*/  UISETP.NE.U32.AND UP0, UPT, UR11, 0x1, UPT ;  /* 0x000000010b00788c */ /* 0x000fc8000bf05070 */
[----:B------:R-:W-:-:S09]  /*12b0*/  UISETP.NE.AND.EX UP0, UPT, URZ, URZ, UPT, UP0 ;  /* 0x000000ffff00728c */ /* 0x000fd2000bf05300 */
[----:B------:R-:W-:Y:S05]  /*12c0*/  BRA.U !UP0, `(.L_x_271) ;  /* 0x0000000508847547 */ /* 0x000fea000b800000 */
[----:B--2-4-:R-:W-:Y:S01]  /*12d0*/  IADD3 R21, PT, PT, R5, 0x1, RZ ;  /* 0x0000000105157810 */ /* 0x014fe20007ffe0ff */
[----:B------:R-:W-:Y:S03]  /*12e0*/  BSSY.RECONVERGENT B0, `(.L_x_274) ;  /* 0x000002d000007945 */ /* 0x000fe60003800200 */
[----:B------:R-:W-:-:S04]  /*12f0*/  ISETP.GE.AND P1, PT, R21, UR10, PT ;  /* 0x0000000a15007c0c */ /* 0x000fc8000bf26270 */
[----:B------:R-:W-:-:S04]  /*1300*/  ISETP.GT.AND P1, PT, R21, -0x1, !P1 ;  /* 0xffffffff1500780c */ /* 0x000fc80004f24270 */
[----:B------:R-:W-:-:S13]  /*1310*/  PLOP3.LUT P1, PT, P0, P1, PT, 0x80, 0x8 ;  /* 0x000000000008781c */ /* 0x000fda0000723070 */
[----:B------:R-:W-:Y:S05]  /*1320*/  @!P1 BRA `(.L_x_275) ;  /* 0x0000000000a09947 */ /* 0x000fea0003800000 */
[----:B------:R-:W0:Y:S01]  /*1330*/  LDC R17, c[0x0][0x3b8] ;  /* 0x0000ee00ff117b82 */ /* 0x000e220000000800 */
[----:B------:R-:W-:Y:S01]  /*1340*/  UIADD3 UR8, UPT, UPT, UR4, 0x1, URZ ;  /* 0x0000000104087890 */ /* 0x000fe2000fffe0ff */
[----:B------:R-:W-:Y:S01]  /*1350*/  UMOV UR9, URZ ;  /* 0x000000ff00097c82 */ /* 0x000fe20008000000 */
[----:B------:R-:W1:Y:S05]  /*1360*/  LDCU UR5, c[0x0][0x380] ;  /* 0x00007000ff0577ac */ /* 0x000e6a0008000800 */
[----:B---3--:R-:W2:Y:S01]  /*1370*/  LDC.64 R6, c[0x0][0x3f8] ;  /* 0x0000fe00ff067b82 */ /* 0x008ea20000000a00 */
[----:B------:R-:W3:Y:S01]  /*1380*/  LDCU.64 UR12, c[0x0][0x3c8] ;  /* 0x00007900ff0c77ac */ /* 0x000ee20008000a00 */
[----:B0-----:R-:W-:-:S04]  /*1390*/  IMAD R19, R15, R17, RZ ;  /* 0x000000110f137224 */ /* 0x001fc800078e02ff */
[C---:B------:R-:W-:Y:S02]  /*13a0*/  IMAD R23, R2.reuse, UR15, R19 ;  /* 0x0000000f02177c24 */ /* 0x040fe4000f8e0213 */
[----:B------:R-:W-:-:S05]  /*13b0*/  IMAD.WIDE.U32 R18, R2, R17, UR8 ;  /* 0x0000000802127e25 */ /* 0x000fca000f8e0011 */
[----:B------:R-:W-:-:S05]  /*13c0*/  IADD3 R4, PT, PT, R23, R19, RZ ;  /* 0x0000001317047210 */ /* 0x000fca0007ffe0ff */
[-C--:B------:R-:W-:Y:S02]  /*13d0*/  IMAD R19, R4, R17.reuse, RZ ;  /* 0x0000001104137224 */ /* 0x080fe400078e02ff */
[----:B------:R-:W-:-:S04]  /*13e0*/  IMAD.WIDE.U32 R16, R18, R17, UR6 ;  /* 0x0000000612107e25 */ /* 0x000fc8000f8e0011 */
[----:B------:R-:W-:Y:S01]  /*13f0*/  IMAD R19, R18, UR15, R19 ;  /* 0x0000000f12137c24 */ /* 0x000fe2000f8e0213 */
[----:B---3--:R-:W-:Y:S01]  /*1400*/  LEA R20, P1, R16, UR12, 0x2 ;  /* 0x0000000c10147c11 */ /* 0x008fe2000f8210ff */
[----:B-1----:R-:W-:-:S03]  /*1410*/  IMAD R4, R21, UR5, R14 ;  /* 0x0000000515047c24 */ /* 0x002fc6000f8e020e */
[----:B------:R-:W-:Y:S01]  /*1420*/  IADD3 R17, PT, PT, R17, R19, RZ ;  /* 0x0000001311117210 */ /* 0x000fe20007ffe0ff */
[----:B--2---:R-:W-:-:S03]  /*1430*/  IMAD.WIDE R6, R4, 0x4, R6 ;  /* 0x0000000404067825 */ /* 0x004fc600078e0206 */
        /* <DEDUP_REMOVED lines=23> */
.L_x_275:
[----:B------:R-:W-:Y:S05]  /*15b0*/  BSYNC.RECONVERGENT B0 ;  /* 0x0000000000007941 */ /* 0x000fea0003800200 */
.L_x_274:
        /* <DEDUP_REMOVED lines=9> */
[----:B---3--:R-:W0:Y:S01]  /*1650*/  LDC R7, c[0x0][0x3b8] ;  /* 0x0000ee00ff077b82 */ /* 0x008e220000000800 */
[----:B------:R-:W-:Y:S01]  /*1660*/  UIADD3 UR8, UPT, UPT, UR4, 0x2, URZ ;  /* 0x0000000204087890 */ /* 0x000fe2000fffe0ff */
[----:B------:R-:W-:Y:S01]  /*1670*/  UMOV UR9, URZ ;  /* 0x000000ff00097c82 */ /* 0x000fe20008000000 */
[----:B------:R-:W1:Y:S05]  /*1680*/  LDCU UR5, c[0x0][0x380] ;  /* 0x00007000ff0577ac */ /* 0x000e6a0008000800 */
[----:B------:R-:W2:Y:S01]  /*1690*/  LDC.64 R4, c[0x0][0x3f8] ;  /* 0x0000fe00ff047b82 */ /* 0x000ea20000000a00 */
[----:B------:R-:W3:Y:S01]  /*16a0*/  LDCU.64 UR12, c[0x0][0x3c8] ;  /* 0x00007900ff0c77ac */ /* 0x000ee20008000a00 */
[----:B-1----:R-:W-:-:S02]  /*16b0*/  IMAD R14, R19, UR5, R14 ;  /* 0x00000005130e7c24 */ /* 0x002fc4000f8e020e */
[----:B0-----:R-:W-:-:S04]  /*16c0*/  IMAD R17, R15, R7, RZ ;  /* 0x000000070f117224 */ /* 0x001fc800078e02ff */
[C---:B------:R-:W-:Y:S02]  /*16d0*/  IMAD R21, R2.reuse, UR15, R17 ;  /* 0x0000000f02157c24 */ /* 0x040fe4000f8e0211 */
[----:B------:R-:W-:-:S04]  /*16e0*/  IMAD.WIDE.U32 R16, R2, R7, UR8 ;  /* 0x0000000802107e25 */ /* 0x000fc8000f8e0007 */
[----:B--2---:R-:W-:Y:S01]  /*16f0*/  IMAD.WIDE R4, R14, 0x4, R4 ;  /* 0x000000040e047825 */ /* 0x004fe200078e0204 */
[----:B------:R-:W-:-:S04]  /*1700*/  IADD3 R6, PT, PT, R21, R17, RZ ;  /* 0x0000001115067210 */ /* 0x000fc80007ffe0ff */
[----:B------:R-:W2:Y:S01]  /*1710*/  LDG.E R19, desc[UR16][R4.64] ;  /* 0x0000001004137981 */ /* 0x000ea2000c1e1900 */
[-C--:B------:R-:W-:Y:S02]  /*1720*/  IMAD R17, R6, R7.reuse, RZ ;  /* 0x0000000706117224 */ /* 0x080fe400078e02ff */
[----:B------:R-:W-:-:S04]  /*1730*/  IMAD.WIDE.U32 R6, R16, R7, UR6 ;  /* 0x0000000610067e25 */ /* 0x000fc8000f8e0007 */
[----:B------:R-:W-:Y:S01]  /*1740*/  IMAD R17, R16, UR15, R17 ;  /* 0x0000000f10117c24 */ /* 0x000fe2000f8e0211 */
[----:B---3--:R-:W-:-:S04]  /*1750*/  LEA R16, P0, R6, UR12, 0x2 ;  /* 0x0000000c06107c11 */ /* 0x008fc8000f8010ff */
[----:B------:R-:W-:-:S04]  /*1760*/  IADD3 R7, PT, PT, R7, R17, RZ ;  /* 0x0000001107077210 */ /* 0x000fc80007ffe0ff */
[----:B------:R-:W-:Y:S02]  /*1770*/  LEA.HI.X R17, R6, UR13, R7, 0x2, P0 ;  /* 0x0000000d06117c11 */ /* 0x000fe400080f1407 */
        /* <DEDUP_REMOVED lines=10> */
[----:B------:R-:W1:Y:S03]  /*1820*/  LDC.64 R20, c[0x0][0x3f0] ;  /* 0x0000fc00ff147b82 */ /* 0x000e660000000a00 */
        /* <DEDUP_REMOVED lines=10> */
.L_x_276:
[----:B------:R-:W-:Y:S05]  /*18d0*/  BSYNC.RECONVERGENT B0 ;  /* 0x0000000000007941 */ /* 0x000fea0003800200 */
.L_x_271:
[----:B------:R-:W1:Y:S01]  /*18e0*/  LDCU UR4, c[0x0][0x3b8] ;  /* 0x00007700ff0477ac */ /* 0x000e620008000800 */
[----:B------:R-:W-:-:S04]  /*18f0*/  UIADD3 UR6, UP0, UPT, UR6, 0x1, URZ ;  /* 0x0000000106067890 */ /* 0x000fc8000ff1e0ff */
[----:B------:R-:W-:Y:S02]  /*1900*/  UIADD3.X UR7, UPT, UPT, URZ, UR7, URZ, UP0, !UPT ;  /* 0x00000007ff077290 */ /* 0x000fe400087fe4ff */
[----:B-1----:R-:W-:-:S04]  /*1910*/  UISETP.GE.U32.AND UP0, UPT, UR6, UR4, UPT ;  /* 0x000000040600728c */ /* 0x002fc8000bf06070 */
[----:B------:R-:W-:-:S09]  /*1920*/  UISETP.GE.U32.AND.EX UP0, UPT, UR7, UR15, UPT, UP0 ;  /* 0x0000000f0700728c */ /* 0x000fd2000bf06100 */
[----:B------:R-:W-:Y:S05]  /*1930*/  BRA.U !UP0, `(.L_x_277) ;  /* 0xffffffe908787547 */ /* 0x000fea000b83ffff */
[----:B------:R-:W-:Y:S05]  /*1940*/  EXIT ;  /* 0x000000000000794d */ /* 0x000fea0003800000 */
.L_x_260:
[----:B------:R-:W0:Y:S01]  /*1950*/  LDC R5, c[0x0][0x380] ;  /* 0x0000e000ff057b82 */ /* 0x000e220000000800 */
[----:B------:R-:W-:-:S03]  /*1960*/  ULOP3.LUT UR7, UR4, 0x3, URZ, 0xc0, !UPT ;  /* 0x0000000304077892 */ /* 0x000fc6000f8ec0ff */
[----:B------:R-:W-:Y:S01]  /*1970*/  UMOV UR4, URZ ;  /* 0x000000ff00047c82 */ /* 0x000fe20008000000 */
[----:B0-----:R-:W-:-:S05]  /*1980*/  IMAD R2, R0, R5, R5 ;  /* 0x0000000500027224 */ /* 0x001fca00078e0205 */
[----:B------:R-:W-:-:S07]  /*1990*/  IADD3 R2, PT, PT, R3, R2, RZ ;  /* 0x0000000203027210 */ /* 0x000fce0007ffe0ff */
.L_x_294:
[----:B0-----:R-:W0:Y:S01]  /*19a0*/  LDCU.64 UR8, c[0x0][0x3b8] ;  /* 0x00007700ff0877ac */ /* 0x001e220008000a00 */
[----:B-1----:R-:W-:Y:S01]  /*19b0*/  IADD3 R4, PT, PT, R3, UR4, RZ ;  /* 0x0000000403047c10 */ /* 0x002fe2000fffe0ff */
[----:B------:R-:W1:Y:S01]  /*19c0*/  LDCU UR5, c[0x0][0x380] ;  /* 0x00007000ff0577ac */ /* 0x000e620008000800 */
[----:B0-----:R-:W-:-:S04]  /*19d0*/  UISETP.GE.U32.AND UP0, UPT, UR8, 0x4, UPT ;  /* 0x000000040800788c */ /* 0x001fc8000bf06070 */
[----:B------:R-:W-:Y:S01]  /*19e0*/  UISETP.GE.U32.AND.EX UP0, UPT, UR9, URZ, UPT, UP0 ;  /* 0x000000ff0900728c */ /* 0x000fe2000bf06100 */
[----:B-1----:R-:W-:Y:S01]  /*19f0*/  MOV R14, UR5 ;  /* 0x00000005000e7c02 */ /* 0x002fe20008000f00 */
[----:B------:R-:W-:-:S03]  /*1a00*/  UMOV UR5, URZ ;  /* 0x000000ff00057c82 */ /* 0x000fc60008000000 */
[----:B------:R-:W-:-:S04]  /*1a10*/  ISETP.GE.AND P0, PT, R4, R14, PT ;  /* 0x0000000e0400720c */ /* 0x000fc80003f06270 */
[----:B------:R-:W-:Y:S01]  /*1a20*/  ISETP.GT.AND P0, PT, R4, -0x1, !P0 ;  /* 0xffffffff0400780c */ /* 0x000fe20004704270 */
[----:B--234-:R-:W-:-:S12]  /*1a30*/  BRA.U !UP0, `(.L_x_278) ;  /* 0x0000000908307547 */ /* 0x01cfd8000b800000 */
[C---:B------:R-:W-:Y:S01]  /*1a40*/  IADD3 R5, PT, PT, R0.reuse, 0x2, RZ ;  /* 0x0000000200057810 */ /* 0x040fe20007ffe0ff */
[CCC-:B------:R-:W-:Y:S01]  /*1a50*/  IMAD R7, R0.reuse, R14.reuse, R3.reuse ;  /* 0x0000000e00077224 */ /* 0x1c0fe200078e0203 */
[----:B------:R-:W-:Y:S01]  /*1a60*/  IADD3 R6, PT, PT, R0, 0x3, RZ ;  /* 0x0000000300067810 */ /* 0x000fe20007ffe0ff */
[----:B------:R-:W0:Y:S02]  /*1a70*/  LDCU UR9, c[0x0][0x3bc] ;  /* 0x00007780ff0977ac */ /* 0x000e240008000800 */
[-CC-:B------:R-:W-:Y:S01]  /*1a80*/  IMAD R27, R5, R14.reuse, R3.reuse ;  /* 0x0000000e051b7224 */ /* 0x180fe200078e0203 */
[----:B------:R-:W-:Y:S01]  /*1a90*/  IADD3 R5, PT, PT, R2, UR4, RZ ;  /* 0x0000000402057c10 */ /* 0x000fe2000fffe0ff */
[----:B------:R-:W-:Y:S01]  /*1aa0*/  IMAD R14, R6, R14, R3 ;  /* 0x0000000e060e7224 */ /* 0x000fe200078e0203 */
[----:B------:R-:W-:Y:S01]  /*1ab0*/  MOV R6, R0 ;  /* 0x0000000000067202 */ /* 0x000fe20000000f00 */
[----:B------:R-:W1:Y:S01]  /*1ac0*/  LDCU UR10, c[0x0][0x384] ;  /* 0x00007080ff0a77ac */ /* 0x000e620008000800 */
[----:B------:R-:W-:-:S02]  /*1ad0*/  IADD3 R7, PT, PT, R7, UR4, RZ ;  /* 0x0000000407077c10 */ /* 0x000fc4000fffe0ff */
[----:B------:R-:W-:Y:S01]  /*1ae0*/  IADD3 R27, PT, PT, R27, UR4, RZ ;  /* 0x000000041b1b7c10 */ /* 0x000fe2000fffe0ff */
[----:B------:R-:W-:Y:S01]  /*1af0*/  ULOP3.LUT UR6, UR8, 0xfffffffc, URZ, 0xc0, !UPT ;  /* 0xfffffffc08067892 */ /* 0x000fe2000f8ec0ff */
[----:B------:R-:W-:Y:S01]  /*1b00*/  IADD3 R29, PT, PT, R14, UR4, RZ ;  /* 0x000000040e1d7c10 */ /* 0x000fe2000fffe0ff */
[----:B------:R-:W-:-:S10]  /*1b10*/  UMOV UR5, 0x1 ;  /* 0x0000000100057882 */ /* 0x000fd40000000000 */
.L_x_287:
[C---:B------:R-:W-:Y:S01]  /*1b20*/  IADD3 R14, PT, PT, R6.reuse, 0x1, RZ ;  /* 0x00000001060e7810 */ /* 0x040fe20007ffe0ff */
[----:B------:R-:W-:Y:S01]  /*1b30*/  BSSY.RECONVERGENT B0, `(.L_x_279) ;  /* 0x0000027000007945 */ /* 0x000fe20003800200 */
[C---:B------:R-:W-:Y:S02]  /*1b40*/  IADD3 R15, PT, PT, R6.reuse, 0x2, RZ ;  /* 0x00000002060f7810 */ /* 0x040fe40007ffe0ff */
[----:B------:R-:W-:Y:S02]  /*1b50*/  IADD3 R16, PT, PT, R6, 0x3, RZ ;  /* 0x0000000306107810 */ /* 0x000fe40007ffe0ff */
[----:B-1----:R-:W-:Y:S02]  /*1b60*/  ISETP.GE.AND P3, PT, R14, UR10, PT ;  /* 0x0000000a0e007c0c */ /* 0x002fe4000bf66270 */
[----:B------:R-:W-:Y:S02]  /*1b70*/  ISETP.GE.AND P1, PT, R15, UR10, PT ;  /* 0x0000000a0f007c0c */ /* 0x000fe4000bf26270 */
[----:B------:R-:W-:-:S02]  /*1b80*/  ISETP.GE.AND P2, PT, R16, UR10, PT ;  /* 0x0000000a10007c0c */ /* 0x000fc4000bf46270 */
[----:B------:R-:W-:Y:S02]  /*1b90*/  ISETP.GE.AND P4, PT, R6, UR10, PT ;  /* 0x0000000a06007c0c */ /* 0x000fe4000bf86270 */
[----:B------:R-:W-:Y:S02]  /*1ba0*/  ISETP.GT.AND P3, PT, R14, -0x1, !P3 ;  /* 0xffffffff0e00780c */ /* 0x000fe40005f64270 */
[----:B------:R-:W-:Y:S02]  /*1bb0*/  ISETP.GT.AND P1, PT, R15, -0x1, !P1 ;  /* 0xffffffff0f00780c */ /* 0x000fe40004f24270 */
[----:B------:R-:W-:Y:S01]  /*1bc0*/  ISETP.GT.AND P2, PT, R16, -0x1, !P2 ;  /* 0xffffffff1000780c */ /* 0x000fe20005744270 */
[----:B------:R-:W1:Y:S01]  /*1bd0*/  LDC.64 R14, c[0x0][0x3e0] ;  /* 0x0000f800ff0e7b82 */ /* 0x000e620000000a00 */
[----:B------:R-:W-:Y:S02]  /*1be0*/  ISETP.GT.AND P4, PT, R6, -0x1, !P4 ;  /* 0xffffffff0600780c */ /* 0x000fe40006784270 */
[----:B------:R-:W-:-:S02]  /*1bf0*/  PLOP3.LUT P3, PT, P0, P3, PT, 0x80, 0x8 ;  /* 0x000000000008781c */ /* 0x000fc40000767070 */
[----:B------:R-:W-:Y:S02]  /*1c00*/  PLOP3.LUT P4, PT, P0, P4, PT, 0x80, 0x8 ;  /* 0x000000000008781c */ /* 0x000fe40000789070 */
[----:B------:R-:W-:Y:S01]  /*1c10*/  PLOP3.LUT P1, PT, P0, P1, PT, 0x80, 0x8 ;  /* 0x000000000008781c */ /* 0x000fe20000723070 */
[----:B------:R-:W2:Y:S01]  /*1c20*/  LDC.64 R16, c[0x0][0x3e8] ;  /* 0x0000fa00ff107b82 */ /* 0x000ea20000000a00 */
[----:B------:R-:W-:-:S09]  /*1c30*/  PLOP3.LUT P2, PT, P0, P2, PT, 0x80, 0x8 ;  /* 0x000000000008781c */ /* 0x000fd20000745070 */
[----:B0--34-:R-:W-:Y:S05]  /*1c40*/  @!P4 BRA `(.L_x_280) ;  /* 0x000000000054c947 */ /* 0x019fea0003800000 */
[----:B------:R-:W3:Y:S02]  /*1c50*/  LDC.64 R24, c[0x0][0x3f8] ;  /* 0x0000fe00ff187b82 */ /* 0x000ee40000000a00 */
[----:B---3--:R-:W-:-:S05]  /*1c60*/  IMAD.WIDE R24, R7, 0x4, R24 ;  /* 0x0000000407187825 */ /* 0x008fca00078e0218 */
[----:B------:R-:W3:Y:S01]  /*1c70*/  LDG.E R18, desc[UR16][R24.64] ;  /* 0x0000001018127981 */ /* 0x000ee2000c1e1900 */
[----:B-1----:R-:W-:-:S04]  /*1c80*/  IMAD.WIDE R22, R7, 0x4, R14 ;  /* 0x0000000407167825 */ /* 0x002fc800078e020e */
[----:B---3--:R-:W-:-:S05]  /*1c90*/  FADD R26, R18, 1 ;  /* 0x3f800000121a7421 */ /* 0x008fca0000000000 */
[----:B------:R1:W-:Y:S04]  /*1ca0*/  STG.E desc[UR16][R24.64], R26 ;  /* 0x0000001a18007986 */ /* 0x0003e8000c101910 */
[----:B------:R-:W3:Y:S04]  /*1cb0*/  LDG.E R18, desc[UR16][R8.64] ;  /* 0x0000001008127981 */ /* 0x000ee8000c1e1900 */
[----:B------:R-:W3:Y:S01]  /*1cc0*/  LDG.E R19, desc[UR16][R22.64] ;  /* 0x0000001016137981 */ /* 0x000ee2000c1e1900 */
[----:B--2---:R-:W-:-:S04]  /*1cd0*/  IMAD.WIDE R20, R7, 0x4, R16 ;  /* 0x0000000407147825 */ /* 0x004fc800078e0210 */
[----:B---3--:R-:W-:Y:S02]  /*1ce0*/  FADD R28, R18, R19 ;  /* 0x00000013121c7221 */ /* 0x008fe40000000000 */
[----:B------:R-:W2:Y:S03]  /*1cf0*/  LDC.64 R18, c[0x0][0x3f0] ;  /* 0x0000fc00ff127b82 */ /* 0x000ea60000000a00 */
[----:B------:R3:W-:Y:S04]  /*1d00*/  STG.E desc[UR16][R22.64], R28 ;  /* 0x0000001c16007986 */ /* 0x0007e8000c101910 */
[----:B-1----:R-:W4:Y:S04]  /*1d10*/  LDG.E R26, desc[UR16][R10.64] ;  /* 0x000000100a1a7981 */ /* 0x002f28000c1e1900 */
[----:B---3--:R-:W4:Y:S01]  /*1d20*/  LDG.E R28, desc[UR16][R20.64] ;  /* 0x00000010141c7981 */ /* 0x008f22000c1e1900 */
[----:B--2---:R-:W-:-:S04]  /*1d30*/  IMAD.WIDE R18, R7, 0x4, R18 ;  /* 0x0000000407127825 */ /* 0x004fc800078e0212 */
[----:B----4-:R-:W-:-:S05]  /*1d40*/  FADD R25, R26, R28 ;  /* 0x0000001c1a197221 */ /* 0x010fca0000000000 */
[----:B------:R3:W-:Y:S04]  /*1d50*/  STG.E desc[UR16][R20.64], R25 ;  /* 0x0000001914007986 */ /* 0x0007e8000c101910 */
[----:B------:R-:W2:Y:S04]  /*1d60*/  LDG.E R24, desc[UR16][R12.64] ;  /* 0x000000100c187981 */ /* 0x000ea8000c1e1900 */
[----:B------:R-:W2:Y:S02]  /*1d70*/  LDG.E R26, desc[UR16][R18.64] ;  /* 0x00000010121a7981 */ /* 0x000ea4000c1e1900 */
[----:B--2---:R-:W-:-:S05]  /*1d80*/  FADD R24, R24, R26 ;  /* 0x0000001a18187221 */ /* 0x004fca0000000000 */
[----:B------:R3:W-:Y:S02]  /*1d90*/  STG.E desc[UR16][R18.64], R24 ;  /* 0x0000001812007986 */ /* 0x0007e4000c101910 */
.L_x_280:
[----:B0-----:R-:W-:Y:S05]  /*1da0*/  BSYNC.RECONVERGENT B0 ;  /* 0x0000000000007941 */ /* 0x001fea0003800200 */
.L_x_279:
[----:B------:R-:W-:Y:S04]  /*1db0*/  BSSY.RECONVERGENT B0, `(.L_x_281) ;  /* 0x0000017000007945 */ /* 0x000fe80003800200 */
[----:B------:R-:W-:Y:S05]  /*1dc0*/  @!P3 BRA `(.L_x_282) ;  /* 0x000000000054b947 */ /* 0x000fea0003800000 */
[----:B---3--:R-:W0:Y:S02]  /*1dd0*/  LDC.64 R24, c[0x0][0x3f8] ;  /* 0x0000fe00ff187b82 */ /* 0x008e240000000a00 */
[----:B0-----:R-:W-:-:S05]  /*1de0*/  IMAD.WIDE R24, R5, 0x4, R24 ;  /* 0x0000000405187825 */ /* 0x001fca00078e0218 */
        /* <DEDUP_REMOVED lines=8> */
[----:B------:R-:W1:Y:S03]  /*1e70*/  LDC.64 R18, c[0x0][0x3f0] ;  /* 0x0000fc00ff127b82 */ /* 0x000e660000000a00 */
[----:B------:R2:W-:Y:S04]  /*1e80*/  STG.E desc[UR16][R22.64], R28 ;  /* 0x0000001c16007986 */ /* 0x0005e8000c101910 */
[----:B0-----:R-:W3:Y:S04]  /*1e90*/  LDG.E R26, desc[UR16][R10.64] ;  /* 0x000000100a1a7981 */ /* 0x001ee8000c1e1900 */
[----:B--2---:R-:W3:Y:S01]  /*1ea0*/  LDG.E R28, desc[UR16][R20.64] ;  /* 0x00000010141c7981 */ /* 0x004ee2000c1e1900 */
[----:B-1----:R-:W-:-:S04]  /*1eb0*/  IMAD.WIDE R18, R5, 0x4, R18 ;  /* 0x0000000405127825 */ /* 0x002fc800078e0212 */
[----:B---3--:R-:W-:-:S05]  /*1ec0*/  FADD R25, R26, R28 ;  /* 0x0000001c1a197221 */ /* 0x008fca0000000000 */
[----:B------:R0:W-:Y:S04]  /*1ed0*/  STG.E desc[UR16][R20.64], R25 ;  /* 0x0000001914007986 */ /* 0x0001e8000c101910 */
[----:B------:R-:W2:Y:S04]  /*1ee0*/  LDG.E R24, desc[UR16][R12.64] ;  /* 0x000000100c187981 */ /* 0x000ea8000c1e1900 */
[----:B------:R-:W2:Y:S02]  /*1ef0*/  LDG.E R26, desc[UR16][R18.64] ;  /* 0x00000010121a7981 */ /* 0x000ea4000c1e1900 */
[----:B--2---:R-:W-:-:S05]  /*1f00*/  FADD R24, R24, R26 ;  /* 0x0000001a18187221 */ /* 0x004fca0000000000 */
[----:B------:R0:W-:Y:S02]  /*1f10*/  STG.E desc[UR16][R18.64], R24 ;  /* 0x0000001812007986 */ /* 0x0001e4000c101910 */
.L_x_282:
[----:B------:R-:W-:Y:S05]  /*1f20*/  BSYNC.RECONVERGENT B0 ;  /* 0x0000000000007941 */ /* 0x000fea0003800200 */
.L_x_281:
[----:B------:R-:W-:Y:S04]  /*1f30*/  BSSY.RECONVERGENT B0, `(.L_x_283) ;  /* 0x0000017000007945 */ /* 0x000fe80003800200 */
[----:B------:R-:W-:Y:S05]  /*1f40*/  @!P1 BRA `(.L_x_284) ;  /* 0x0000000000549947 */ /* 0x000fea0003800000 */
[----:B------:R-:W4:Y:S08]  /*1f50*/  LDC.64 R22, c[0x0][0x3f8] ;  /* 0x0000fe00ff167b82 */ /* 0x000f300000000a00 */
[----:B0--3--:R-:W0:Y:S01]  /*1f60*/  LDC.64 R24, c[0x0][0x3f0] ;  /* 0x0000fc00ff187b82 */ /* 0x009e220000000a00 */
[----:B----4-:R-:W-:-:S05]  /*1f70*/  IMAD.WIDE R22, R27, 0x4, R22 ;  /* 0x000000041b167825 */ /* 0x010fca00078e0216 */
[----:B------:R-:W3:Y:S02]  /*1f80*/  LDG.E R18, desc[UR16][R22.64] ;  /* 0x0000001016127981 */ /* 0x000ee4000c1e1900 */
[----:B---3--:R-:W-:Y:S01]  /*1f90*/  FADD R26, R18, 1 ;  /* 0x3f800000121a7421 */ /* 0x008fe20000000000 */
[----:B-1----:R-:W-:-:S04]  /*1fa0*/  IMAD.WIDE R18, R27, 0x4, R14 ;  /* 0x000000041b127825 */ /* 0x002fc800078e020e */
[----:B------:R1:W-:Y:S04]  /*1fb0*/  STG.E desc[UR16][R22.64], R26 ;  /* 0x0000001a16007986 */ /* 0x0003e8000c101910 */
[----:B------:R-:W3:Y:S04]  /*1fc0*/  LDG.E R20, desc[UR16][R8.64] ;  /* 0x0000001008147981 */ /* 0x000ee8000c1e1900 */
[----:B------:R-:W3:Y:S02]  /*1fd0*/  LDG.E R21, desc[UR16][R18.64] ;  /* 0x0000001012157981 */ /* 0x000ee4000c1e1900 */
[----:B---3--:R-:W-:Y:S01]  /*1fe0*/  FADD R28, R20, R21 ;  /* 0x00000015141c7221 */ /* 0x008fe20000000000 */
[----:B--2---:R-:W-:-:S04]  /*1ff0*/  IMAD.WIDE R20, R27, 0x4, R16 ;  /* 0x000000041b147825 */ /* 0x004fc800078e0210 */
[----:B------:R2:W-:Y:S04]  /*2000*/  STG.E desc[UR16][R18.64], R28 ;  /* 0x0000001c12007986 */ /* 0x0005e8000c101910 */
[----:B-1----:R-:W3:Y:S04]  /*2010*/  LDG.E R26, desc[UR16][R10.64] ;  /* 0x000000100a1a7981 */ /* 0x002ee8000c1e1900 */
[----:B--2---:R-:W3:Y:S01]  /*2020*/  LDG.E R28, desc[UR16][R20.64] ;  /* 0x00000010141c7981 */ /* 0x004ee2000c1e1900 */
[----:B0-----:R-:W-:-:S04]  /*2030*/  IMAD.WIDE R24, R27, 0x4, R24 ;  /* 0x000000041b187825 */ /* 0x001fc800078e0218 */
[----:B---3--:R-:W-:-:S05]  /*2040*/  FADD R23, R26, R28 ;  /* 0x0000001c1a177221 */ /* 0x008fca0000000000 */
[----:B------:R4:W-:Y:S04]  /*2050*/  STG.E desc[UR16][R20.64], R23 ;  /* 0x0000001714007986 */ /* 0x0009e8000c101910 */
[----:B------:R-:W2:Y:S04]  /*2060*/  LDG.E R22, desc[UR16][R12.64] ;  /* 0x000000100c167981 */ /* 0x000ea8000c1e1900 */
[----:B------:R-:W2:Y:S02]  /*2070*/  LDG.E R26, desc[UR16][R24.64] ;  /* 0x00000010181a7981 */ /* 0x000ea4000c1e1900 */
[----:B--2---:R-:W-:-:S05]  /*2080*/  FADD R22, R22, R26 ;  /* 0x0000001a16167221 */ /* 0x004fca0000000000 */
[----:B------:R4:W-:Y:S02]  /*2090*/  STG.E desc[UR16][R24.64], R22 ;  /* 0x0000001618007986 */ /* 0x0009e4000c101910 */
.L_x_284:
[----:B------:R-:W-:Y:S05]  /*20a0*/  BSYNC.RECONVERGENT B0 ;  /* 0x0000000000007941 */ /* 0x000fea0003800200 */
.L_x_283:
[----:B------:R-:W-:Y:S04]  /*20b0*/  BSSY.RECONVERGENT B0, `(.L_x_285) ;  /* 0x0000017000007945 */ /* 0x000fe80003800200 */
[----:B------:R-:W-:Y:S05]  /*20c0*/  @!P2 BRA `(.L_x_286) ;  /* 0x000000000054a947 */ /* 0x000fea0003800000 */
[----:B0--3--:R-:W0:Y:S02]  /*20d0*/  LDC.64 R18, c[0x0][0x3f8] ;  /* 0x0000fe00ff127b82 */ /* 0x009e240000000a00 */
[----:B0-----:R-:W-:-:S05]  /*20e0*/  IMAD.WIDE R18, R29, 0x4, R18 ;  /* 0x000000041d127825 */ /* 0x001fca00078e0212 */
[----:B----4-:R-:W3:Y:S01]  /*20f0*/  LDG.E R20, desc[UR16][R18.64] ;  /* 0x0000001012147981 */ /* 0x010ee2000c1e1900 */
        /* <DEDUP_REMOVED lines=9> */
[----:B------:R-:W3:Y:S04]  /*2190*/  LDG.E R22, desc[UR16][R10.64] ;  /* 0x000000100a167981 */ /* 0x000ee8000c1e1900 */
[----:B------:R-:W3:Y:S01]  /*21a0*/  LDG.E R24, desc[UR16][R16.64] ;  /* 0x0000001010187981 */ /* 0x000ee2000c1e1900 */
[----:B-1----:R-:W-:-:S04]  /*21b0*/  IMAD.WIDE R20, R29, 0x4, R20 ;  /* 0x000000041d147825 */ /* 0x002fc800078e0214 */
[----:B---3--:R-:W-:-:S05]  /*21c0*/  FADD R22, R22, R24 ;  /* 0x0000001816167221 */ /* 0x008fca0000000000 */
[----:B------:R2:W-:Y:S04]  /*21d0*/  STG.E desc[UR16][R16.64], R22 ;  /* 0x0000001610007986 */ /* 0x0005e8000c101910 */
[----:B0-----:R-:W3:Y:S04]  /*21e0*/  LDG.E R18, desc[UR16][R12.64] ;  /* 0x000000100c127981 */ /* 0x001ee8000c1e1900 */
[----:B------:R-:W3:Y:S02]  /*21f0*/  LDG.E R19, desc[UR16][R20.64] ;  /* 0x0000001014137981 */ /* 0x000ee4000c1e1900 */
[----:B---3--:R-:W-:-:S05]  /*2200*/  FADD R19, R18, R19 ;  /* 0x0000001312137221 */ /* 0x008fca0000000000 */
[----:B------:R2:W-:Y:S02]  /*2210*/  STG.E desc[UR16][R20.64], R19 ;  /* 0x0000001314007986 */ /* 0x0005e4000c101910 */
.L_x_286:
[----:B------:R-:W-:Y:S05]  /*2220*/  BSYNC.RECONVERGENT B0 ;  /* 0x0000000000007941 */ /* 0x000fea0003800200 */
.L_x_285:
[----:B-12---:R-:W1:Y:S01]  /*2230*/  LDC R14, c[0x0][0x380] ;  /* 0x0000e000ff0e7b82 */ /* 0x006e620000000800 */
[----:B------:R-:W-:Y:S01]  /*2240*/  UIADD3 UR6, UP0, UPT, UR6, -0x4, URZ ;  /* 0xfffffffc06067890 */ /* 0x000fe2000ff1e0ff */
[----:B------:R-:W-:Y:S01]  /*2250*/  IADD3 R6, PT, PT, R6, 0x4, RZ ;  /* 0x0000000406067810 */ /* 0x000fe20007ffe0ff */
[----:B------:R-:W-:Y:S02]  /*2260*/  UIADD3 UR5, UPT, UPT, UR5, 0x4, URZ ;  /* 0x0000000405057890 */ /* 0x000fe4000fffe0ff */
[----:B------:R-:W-:Y:S02]  /*2270*/  UIADD3.X UR9, UPT, UPT, UR9, -0x1, URZ, UP0, !UPT ;  /* 0xffffffff09097890 */ /* 0x000fe400087fe4ff */
[----:B------:R-:W-:-:S04]  /*2280*/  UISETP.NE.U32.AND UP0, UPT, UR6, URZ, UPT ;  /* 0x000000ff0600728c */ /* 0x000fc8000bf05070 */
[----:B------:R-:W-:Y:S01]  /*2290*/  UISETP.NE.AND.EX UP0, UPT, UR9, URZ, UPT, UP0 ;  /* 0x000000ff0900728c */ /* 0x000fe2000bf05300 */
[C---:B-1----:R-:W-:Y:S02]  /*22a0*/  LEA R5, R14.reuse, R5, 0x2 ;  /* 0x000000050e057211 */ /* 0x042fe400078e10ff */
[C---:B------:R-:W-:Y:S02]  /*22b0*/  LEA R27, R14.reuse, R27, 0x2 ;  /* 0x0000001b0e1b7211 */ /* 0x040fe400078e10ff */
[C---:B------:R-:W-:Y:S02]  /*22c0*/  LEA R29, R14.reuse, R29, 0x2 ;  /* 0x0000001d0e1d7211 */ /* 0x040fe400078e10ff */
[----:B------:R-:W-:Y:S02]  /*22d0*/  LEA R7, R14, R7, 0x2 ;  /* 0x000000070e077211 */ /* 0x000fe400078e10ff */
[----:B------:R-:W-:Y:S05]  /*22e0*/  BRA.U UP0, `(.L_x_287) ;  /* 0xfffffff9000c7547 */ /* 0x000fea000b83ffff */
[----:B------:R-:W-:-:S12]  /*22f0*/  UIADD3 UR5, UPT, UPT, UR5, -0x1, URZ ;  /* 0xffffffff05057890 */ /* 0x000fd8000fffe0ff */
.L_x_278:
[----:B------:R-:W-:-:S04]  /*2300*/  UISETP.NE.U32.AND UP0, UPT, UR7, URZ, UPT ;  /* 0x000000ff0700728c */ /* 0x000fc8000bf05070 */
[----:B------:R-:W-:-:S09]  /*2310*/  UISETP.NE.AND.EX UP0, UPT, URZ, URZ, UPT, UP0 ;  /* 0x000000ffff00728c */ /* 0x000fd2000bf05300 */
[----:B------:R-:W-:Y:S05]  /*2320*/  BRA.U !UP0, `(.L_x_288) ;  /* 0x0000000508907547 */ /* 0x000fea000b800000 */
[----:B------:R-:W1:Y:S01]  /*2330*/  LDCU UR6, c[0x0][0x384] ;  /* 0x00007080ff0677ac */ /* 0x000e620008000800 */
[----:B------:R-:W-:Y:S01]  /*2340*/  IADD3 R5, PT, PT, R0, UR5, RZ ;  /* 0x0000000500057c10 */ /* 0x000fe2000fffe0ff */
[----:B------:R-:W-:Y:S03]  /*2350*/  BSSY.RECONVERGENT B0, `(.L_x_289) ;  /* 0x000001d000007945 */ /* 0x000fe60003800200 */
[----:B-1----:R-:W-:-:S04]  /*2360*/  ISETP.GE.AND P1, PT, R5, UR6, PT ;  /* 0x0000000605007c0c */ /* 0x002fc8000bf26270 */
[----:B------:R-:W-:-:S04]  /*2370*/  ISETP.GT.AND P1, PT, R5, -0x1, !P1 ;  /* 0xffffffff0500780c */ /* 0x000fc80004f24270 */
[----:B------:R-:W-:-:S13]  /*2380*/  PLOP3.LUT P1, PT, P0, P1, PT, 0x80, 0x8 ;  /* 0x000000000008781c */ /* 0x000fda0000723070 */
[----:B------:R-:W-:Y:S05]  /*2390*/  @!P1 BRA `(.L_x_290) ;  /* 0x0000000000609947 */ /* 0x000fea0003800000 */
[----:B------:R-:W1:Y:S01]  /*23a0*/  LDC.64 R6, c[0x0][0x3f8] ;  /* 0x0000fe00ff067b82 */ /* 0x000e620000000a00 */
[----:B------:R-:W-:-:S07]  /*23b0*/  IMAD R15, R5, R14, R4 ;  /* 0x0000000e050f7224 */ /* 0x000fce00078e0204 */
[----:B------:R-:W2:Y:S01]  /*23c0*/  LDC.64 R16, c[0x0][0x3e0] ;  /* 0x0000f800ff107b82 */ /* 0x000ea20000000a00 */
[----:B-1----:R-:W-:-:S05]  /*23d0*/  IMAD.WIDE R6, R15, 0x4, R6 ;  /* 0x000000040f067825 */ /* 0x002fca00078e0206 */
[----:B0--3--:R-:W4:Y:S01]  /*23e0*/  LDG.E R18, desc[UR16][R6.64] ;  /* 0x0000001006127981 */ /* 0x009f22000c1e1900 */
[----:B--2---:R-:W-:-:S04]  /*23f0*/  IMAD.WIDE R16, R15, 0x4, R16 ;  /* 0x000000040f107825 */ /* 0x004fc800078e0210 */
[----:B----4-:R-:W-:Y:S02]  /*2400*/  FADD R23, R18, 1 ;  /* 0x3f80000012177421 */ /* 0x010fe40000000000 */
[----:B------:R-:W0:Y:S03]  /*2410*/  LDC.64 R18, c[0x0][0x3e8] ;  /* 0x0000fa00ff127b82 */ /* 0x000e260000000a00 */
[----:B------:R1:W-:Y:S04]  /*2420*/  STG.E desc[UR16][R6.64], R23 ;  /* 0x0000001706007986 */ /* 0x0003e8000c101910 */
[----:B------:R-:W2:Y:S04]  /*2430*/  LDG.E R20, desc[UR16][R8.64] ;  /* 0x0000001008147981 */ /* 0x000ea8000c1e1900 */
[----:B------:R-:W2:Y:S01]  /*2440*/  LDG.E R21, desc[UR16][R16.64] ;  /* 0x0000001010157981 */ /* 0x000ea2000c1e1900 */
[----:B0-----:R-:W-:-:S04]  /*2450*/  IMAD.WIDE R18, R15, 0x4, R18 ;  /* 0x000000040f127825 */ /* 0x001fc800078e0212 */
[----:B--2---:R-:W-:Y:S02]  /*2460*/  FADD R25, R20, R21 ;  /* 0x0000001514197221 */ /* 0x004fe40000000000 */
[----:B------:R-:W0:Y:S03]  /*2470*/  LDC.64 R20, c[0x0][0x3f0] ;  /* 0x0000fc00ff147b82 */ /* 0x000e260000000a00 */
[----:B------:R2:W-:Y:S04]  /*2480*/  STG.E desc[UR16][R16.64], R25 ;  /* 0x0000001910007986 */ /* 0x0005e8000c101910 */
[----:B------:R-:W3:Y:S04]  /*2490*/  LDG.E R22, desc[UR16][R10.64] ;  /* 0x000000100a167981 */ /* 0x000ee8000c1e1900 */
[----:B------:R-:W3:Y:S01]  /*24a0*/  LDG.E R27, desc[UR16][R18.64] ;  /* 0x00000010121b7981 */ /* 0x000ee2000c1e1900 */
[----:B0-----:R-:W-:-:S04]  /*24b0*/  IMAD.WIDE R20, R15, 0x4, R20 ;  /* 0x000000040f147825 */ /* 0x001fc800078e0214 */
[----:B---3--:R-:W-:-:S05]  /*24c0*/  FADD R27, R22, R27 ;  /* 0x0000001b161b7221 */ /* 0x008fca0000000000 */
[----:B------:R2:W-:Y:S04]  /*24d0*/  STG.E desc[UR16][R18.64], R27 ;  /* 0x0000001b12007986 */ /* 0x0005e8000c101910 */
[----:B-1----:R-:W3:Y:S04]  /*24e0*/  LDG.E R6, desc[UR16][R12.64] ;  /* 0x000000100c067981 */ /* 0x002ee8000c1e1900 */
[----:B------:R-:W3:Y:S02]  /*24f0*/  LDG.E R7, desc[UR16][R20.64] ;  /* 0x0000001014077981 */ /* 0x000ee4000c1e1900 */
[----:B---3--:R-:W-:-:S05]  /*2500*/  FADD R7, R6, R7 ;  /* 0x0000000706077221 */ /* 0x008fca0000000000 */
[----:B------:R2:W-:Y:S02]  /*2510*/  STG.E desc[UR16][R20.64], R7 ;  /* 0x0000000714007986 */ /* 0x0005e4000c101910 */
.L_x_290:
[----:B------:R-:W-:Y:S05]  /*2520*/  BSYNC.RECONVERGENT B0 ;  /* 0x0000000000007941 */ /* 0x000fea0003800200 */
.L_x_289:
        /* <DEDUP_REMOVED lines=9> */
[----:B--2---:R-:W1:Y:S01]  /*25c0*/  LDC.64 R6, c[0x0][0x3f8] ;  /* 0x0000fe00ff067b82 */ /* 0x004e620000000a00 */
        /* <DEDUP_REMOVED lines=23> */
.L_x_292:
[----:B------:R-:W-:Y:S05]  /*2740*/  BSYNC.RECONVERGENT B0 ;  /* 0x0000000000007941 */ /* 0x000fea0003800200 */
.L_x_291:
        /* <DEDUP_REMOVED lines=13> */
[----:B------:R-:W5:Y:S01]  /*2820*/  LDG.E R6, desc[UR16][R16.64] ;  /* 0x0000001010067981 */ /* 0x000f62000c1e1900 */
[----:B--2---:R-:W-:-:S04]  /*2830*/  IMAD.WIDE R4, R14, 0x4, R4 ;  /* 0x000000040e047825 */ /* 0x004fc800078e0204 */
[----:B-----5:R-:W-:Y:S02]  /*2840*/  FADD R15, R6, 1 ;  /* 0x3f800000060f7421 */ /* 0x020fe40000000000 */
[----:B------:R-:W1:Y:S03]  /*2850*/  LDC.64 R6, c[0x0][0x3e8] ;  /* 0x0000fa00ff067b82 */ /* 0x000e660000000a00 */
[----:B------:R2:W-:Y:S04]  /*2860*/  STG.E desc[UR16][R16.64], R15 ;  /* 0x0000000f10007986 */ /* 0x0005e8000c101910 */
[----:B0--3--:R-:W4:Y:S04]  /*2870*/  LDG.E R18, desc[UR16][R8.64] ;  /* 0x0000001008127981 */ /* 0x009f28000c1e1900 */
[----:B------:R-:W4:Y:S01]  /*2880*/  LDG.E R19, desc[UR16][R4.64] ;  /* 0x0000001004137981 */ /* 0x000f22000c1e1900 */
[----:B-1----:R-:W-:-:S04]  /*2890*/  IMAD.WIDE R6, R14, 0x4, R6 ;  /* 0x000000040e067825 */ /* 0x002fc800078e0206 */
[----:B----4-:R-:W-:Y:S02]  /*28a0*/  FADD R21, R18, R19 ;  /* 0x0000001312157221 */ /* 0x010fe40000000000 */
[----:B------:R-:W2:Y:S03]  /*28b0*/  LDC.64 R18, c[0x0][0x3f0] ;  /* 0x0000fc00ff127b82 */ /* 0x000ea60000000a00 */
[----:B------:R1:W-:Y:S04]  /*28c0*/  STG.E desc[UR16][R4.64], R21 ;  /* 0x0000001504007986 */ /* 0x0003e8000c101910 */
[----:B------:R-:W3:Y:S04]  /*28d0*/  LDG.E R20, desc[UR16][R10.64] ;  /* 0x000000100a147981 */ /* 0x000ee8000c1e1900 */
[----:B------:R-:W3:Y:S01]  /*28e0*/  LDG.E R23, desc[UR16][R6.64] ;  /* 0x0000001006177981 */ /* 0x000ee2000c1e1900 */
[----:B--2---:R-:W-:-:S04]  /*28f0*/  IMAD.WIDE R14, R14, 0x4, R18 ;  /* 0x000000040e0e7825 */ /* 0x004fc800078e0212 */
[----:B---3--:R-:W-:-:S05]  /*2900*/  FADD R23, R20, R23 ;  /* 0x0000001714177221 */ /* 0x008fca0000000000 */
[----:B------:R1:W-:Y:S04]  /*2910*/  STG.E desc[UR16][R6.64], R23 ;  /* 0x0000001706007986 */ /* 0x0003e8000c101910 */
[----:B------:R-:W2:Y:S04]  /*2920*/  LDG.E R16, desc[UR16][R12.64] ;  /* 0x000000100c107981 */ /* 0x000ea8000c1e1900 */
[----:B------:R-:W2:Y:S02]  /*2930*/  LDG.E R17, desc[UR16][R14.64] ;  /* 0x000000100e117981 */ /* 0x000ea4000c1e1900 */
[----:B--2---:R-:W-:-:S05]  /*2940*/  FADD R17, R16, R17 ;  /* 0x0000001110117221 */ /* 0x004fca0000000000 */
[----:B------:R1:W-:Y:S02]  /*2950*/  STG.E desc[UR16][R14.64], R17 ;  /* 0x000000110e007986 */ /* 0x0003e4000c101910 */
.L_x_293:
[----:B------:R-:W-:Y:S05]  /*2960*/  BSYNC.RECONVERGENT B0 ;  /* 0x0000000000007941 */ /* 0x000fea0003800200 */
.L_x_288:
[----:B------:R-:W5:Y:S01]  /*2970*/  LDCU.64 UR8, c[0x0][0x3b8] ;  /* 0x00007700ff0877ac */ /* 0x000f620008000a00 */
[----:B------:R-:W-:-:S04]  /*2980*/  UIADD3 UR4, UPT, UPT, UR4, 0x1, URZ ;  /* 0x0000000104047890 */ /* 0x000fc8000fffe0ff */
[----:B-----5:R-:W-:-:S04]  /*2990*/  UISETP.GE.U32.AND UP0, UPT, UR4, UR8, UPT ;  /* 0x000000080400728c */ /* 0x020fc8000bf06070 */
[----:B------:R-:W-:-:S09]  /*29a0*/  UISETP.GE.U32.AND.EX UP0, UPT, URZ, UR9, UPT, UP0 ;  /* 0x00000009ff00728c */ /* 0x000fd2000bf06100 */
[----:B------:R-:W-:Y:S05]  /*29b0*/  BRA.U !UP0, `(.L_x_294) ;  /* 0xffffffed08f87547 */ /* 0x000fea000b83ffff */
[----:B------:R-:W-:Y:S05]  /*29c0*/  EXIT ;  /* 0x000000000000794d */ /* 0x000fea0003800000 */
.L_x_295:
        /* <DEDUP_REMOVED lines=11> */
.L_x_467:


//--------------------- .text._Z26deconvolution_nonsep_paramiiiPKfPiiimmPfS2_S2_S2_S2_ --------------------------
	.section	.text._Z26deconvolution_nonsep_paramiiiPKfPiiimmPfS2_S2_S2_S2_,"ax",@progbits
	.align	128
.text._Z26deconvolution_nonsep_paramiiiPKfPiiimmPfS2_S2_S2_S2_:
        .type           _Z26deconvolution_nonsep_paramiiiPKfPiiimmPfS2_S2_S2_S2_,@function
        .size           _Z26deconvolution_nonsep_paramiiiPKfPiiimmPfS2_S2_S2_S2_,(.L_x_468 - _Z26deconvolution_nonsep_paramiiiPKfPiiimmPfS2_S2_S2_S2_)
        .other          _Z26deconvolution_nonsep_paramiiiPKfPiiimmPfS2_S2_S2_S2_,@"STO_CUDA_ENTRY STV_DEFAULT"
_Z26deconvolution_nonsep_paramiiiPKfPiiimmPfS2_S2_S2_S2_:
        /* <DEDUP_REMOVED lines=19> */
[----:B0-----:R-:W3:Y:S01]  /*0130*/  LDG.E R4, desc[UR16][R4.64] ;  /* 0x0000001004047981 */ /* 0x001ee2000c1e1900 */
[----:B--2---:R-:W0:Y:S01]  /*0140*/  I2F.U64 R10, UR6 ;  /* 0x00000006000a7d12 */ /* 0x004e220008301000 */
[----:B------:R-:W2:Y:S01]  /*0150*/  LDCU.64 UR6, c[0x0][0x3b8] ;  /* 0x00007700ff0677ac */ /* 0x000ea20008000a00 */
[----:B---3--:R-:W-:-:S04]  /*0160*/  IMAD.WIDE R2, R4, 0x4, R2 ;  /* 0x0000000404027825 */ /* 0x008fc800078e0202 */
[----:B-1----:R-:W-:Y:S02]  /*0170*/  IMAD.WIDE R6, R4, 0x4, R6 ;  /* 0x0000000404067825 */ /* 0x002fe400078e0206 */
[----:B------:R-:W3:Y:S04]  /*0180*/  LDG.E R2, desc[UR16][R2.64] ;  /* 0x0000001002027981 */ /* 0x000ee8000c1e1900 */
[----:B------:R-:W4:Y:S01]  /*0190*/  LDG.E R6, desc[UR16][R6.64] ;  /* 0x0000001006067981 */ /* 0x000f22000c1e1900 */
[----:B0-----:R-:W-:Y:S01]  /*01a0*/  F2F.F64.F32 R10, R10 ;  /* 0x0000000a000a7310 */ /* 0x001fe20000201800 */
[----:B--2---:R-:W-:-:S04]  /*01b0*/  UISETP.NE.U32.AND UP0, UPT, UR6, URZ, UPT ;  /* 0x000000ff0600728c */ /* 0x004fc8000bf05070 */
[----:B------:R-:W-:Y:S01]  /*01c0*/  UISETP.NE.AND.EX UP0, UPT, UR7, URZ, UPT, UP0 ;  /* 0x000000ff0700728c */ /* 0x000fe2000bf05300 */
[----:B---3--:R-:W-:Y:S02]  /*01d0*/  FADD R14, R2, -0.5 ;  /* 0xbf000000020e7421 */ /* 0x008fe40000000000 */
[----:B------:R-:W0:Y:S01]  /*01e0*/  LDC.64 R2, c[0x0][0x390] ;  /* 0x0000e400ff027b82 */ /* 0x000e220000000a00 */
[----:B----4-:R-:W-:Y:S01]  /*01f0*/  FADD R15, R6, -0.5 ;  /* 0xbf000000060f7421 */ /* 0x010fe20000000000 */
[----:B------:R-:W1:Y:S08]  /*0200*/  F2F.F64.F32 R12, R14 ;  /* 0x0000000e000c7310 */ /* 0x000e700000201800 */
[----:B------:R-:W2:Y:S01]  /*0210*/  F2F.F64.F32 R8, R15 ;  /* 0x0000000f00087310 */ /* 0x000ea20000201800 */
[C---:B-1----:R-:W-:Y:S01]  /*0220*/  DFMA R12, R10.reuse, -0.5, R12 ;  /* 0xbfe000000a0c782b */ /* 0x042fe2000000000c */
[----:B0-----:R-:W-:Y:S01]  /*0230*/  IMAD.WIDE R2, R4, 0x4, R2 ;  /* 0x0000000404027825 */ /* 0x001fe200078e0202 */
[----:B--2---:R-:W-:-:S06]  /*0240*/  DFMA R8, R10, -0.5, R8 ;  /* 0xbfe000000a08782b */ /* 0x004fcc0000000008 */
[----:B------:R-:W-:Y:S02]  /*0250*/  DADD R12, R12, 0.5 ;  /* 0x3fe000000c0c7429 */ /* 0x000fe40000000000 */
[----:B------:R-:W-:-:S04]  /*0260*/  DADD R8, R8, 0.5 ;  /* 0x3fe0000008087429 */ /* 0x000fc80000000000 */
[----:B------:R0:W1:Y:S08]  /*0270*/  F2I.F64.FLOOR R5, R12 ;  /* 0x0000000c00057311 */ /* 0x0000700000305100 */
[----:B------:R0:W2:Y:S01]  /*0280*/  F2I.F64.FLOOR R0, R8 ;  /* 0x0000000800007311 */ /* 0x0000a20000305100 */
[----:B------:R-:W-:Y:S05]  /*0290*/  BRA.U !UP0, `(.L_x_296) ;  /* 0x0000001108407547 */ /* 0x000fea000b800000 */
[----:B------:R-:W-:Y:S01]  /*02a0*/  SHF.R.S32.HI R19, RZ, 0x1f, R4 ;  /* 0x0000001fff137819 */ /* 0x000fe20000011404 */
[----:B------:R-:W-:Y:S01]  /*02b0*/  ULOP3.LUT UR11, UR4, 0x3, URZ, 0xc0, !UPT ;  /* 0x00000003040b7892 */ /* 0x000fe2000f8ec0ff */
[----:B------:R-:W-:Y:S01]  /*02c0*/  UMOV UR6, URZ ;  /* 0x000000ff00067c82 */ /* 0x000fe20008000000 */
[----:B------:R-:W-:-:S10]  /*02d0*/  UMOV UR7, URZ ;  /* 0x000000ff00077c82 */ /* 0x000fd40008000000 */
.L_x_313:
[----:B---3--:R-:W3:Y:S01]  /*02e0*/  LDCU.64 UR14, c[0x0][0x3a8] ;  /* 0x00007500ff0e77ac */ /* 0x008ee20008000a00 */
[----:B--2---:R-:W-:Y:S01]  /*02f0*/  IADD3 R18, PT, PT, R0, UR6, RZ ;  /* 0x0000000600127c10 */ /* 0x004fe2000fffe0ff */
[----:B------:R-:W2:Y:S01]  /*0300*/  LDCU UR4, c[0x0][0x380] ;  /* 0x00007000ff0477ac */ /* 0x000ea20008000800 */
[----:B------:R-:W-:Y:S01]  /*0310*/  UMOV UR5, URZ ;  /* 0x000000ff00057c82 */ /* 0x000fe20008000000 */
[----:B---3--:R-:W-:-:S04]  /*0320*/  UISETP.GE.U32.AND UP0, UPT, UR14, 0x4, UPT ;  /* 0x000000040e00788c */ /* 0x008fc8000bf06070 */
[----:B------:R-:W-:Y:S01]  /*0330*/  UISETP.GE.U32.AND.EX UP0, UPT, UR15, URZ, UPT, UP0 ;  /* 0x000000ff0f00728c */ /* 0x000fe2000bf06100 */
[----:B--2---:R-:W-:Y:S01]  /*0340*/  ISETP.GE.AND P0, PT, R18, UR4, PT ;  /* 0x0000000412007c0c */ /* 0x004fe2000bf06270 */
[----:B------:R-:W-:-:S03]  /*0350*/  UMOV UR4, URZ ;  /* 0x000000ff00047c82 */ /* 0x000fc60008000000 */
[----:B------:R-:W-:-:S04]  /*0360*/  ISETP.GT.AND P0, PT, R18, -0x1, !P0 ;  /* 0xffffffff1200780c */ /* 0x000fc80004704270 */
[----:B01--4-:R-:W-:Y:S09]  /*0370*/  BRA.U !UP0, `(.L_x_297) ;  /* 0x0000000908287547 */ /* 0x013ff2000b800000 */
[----:B------:R-:W2:Y:S01]  /*0380*/  LDC.64 R6, c[0x0][0x3d0] ;  /* 0x0000f400ff067b82 */ /* 0x000ea20000000a00 */
[----:B------:R-:W3:Y:S01]  /*0390*/  LDCU UR12, c[0x0][0x3ac] ;  /* 0x00007580ff0c77ac */ /* 0x000ee20008000800 */
[----:B------:R-:W4:Y:S06]  /*03a0*/  LDCU UR18, c[0x0][0x380] ;  /* 0x00007000ff1277ac */ /* 0x000f2c0008000800 */
[----:B0-----:R-:W0:Y:S01]  /*03b0*/  LDC.64 R8, c[0x0][0x3d8] ;  /* 0x0000f600ff087b82 */ /* 0x001e220000000a00 */
[----:B------:R-:W0:Y:S01]  /*03c0*/  LDCU UR13, c[0x0][0x384] ;  /* 0x00007080ff0d77ac */ /* 0x000e220008000800 */
[----:B------:R-:W0:Y:S06]  /*03d0*/  LDCU UR15, c[0x0][0x3ac] ;  /* 0x00007580ff0f77ac */ /* 0x000e2c0008000800 */
[----:B------:R-:W0:Y:S01]  /*03e0*/  LDC.64 R10, c[0x0][0x3a8] ;  /* 0x0000ea00ff0a7b82 */ /* 0x000e220000000a00 */
[----:B------:R-:W0:Y:S01]  /*03f0*/  LDCU.64 UR20, c[0x0][0x3b8] ;  /* 0x00007700ff1477ac */ /* 0x000e220008000a00 */
[----:B------:R-:W-:Y:S01]  /*0400*/  ULOP3.LUT UR10, UR14, 0xfffffffc, URZ, 0xc0, !UPT ;  /* 0xfffffffc0e0a7892 */ /* 0x000fe2000f8ec0ff */
[----:B------:R-:W-:Y:S01]  /*0410*/  UMOV UR4, URZ ;  /* 0x000000ff00047c82 */ /* 0x000fe20008000000 */
[----:B---34-:R-:W-:-:S10]  /*0420*/  UMOV UR5, URZ ;  /* 0x000000ff00057c82 */ /* 0x018fd40008000000 */
.L_x_306:
[----:B01----:R-:W-:Y:S01]  /*0430*/  IADD3 R27, PT, PT, R5, UR4, RZ ;  /* 0x00000004051b7c10 */ /* 0x003fe2000fffe0ff */
[----:B------:R-:W-:Y:S03]  /*0440*/  BSSY.RECONVERGENT B0, `(.L_x_298) ;  /* 0x0000026000007945 */ /* 0x000fe60003800200 */
[C---:B0-----:R-:W-:Y:S02]  /*0450*/  ISETP.GE.AND P4, PT, R27.reuse, UR13, PT ;  /* 0x0000000d1b007c0c */ /* 0x041fe4000bf86270 */
[C---:B---3--:R-:W-:Y:S02]  /*0460*/  IADD3 R25, PT, PT, R27.reuse, 0x1, RZ ;  /* 0x000000011b197810 */ /* 0x048fe40007ffe0ff */
[C---:B------:R-:W-:Y:S02]  /*0470*/  ISETP.GT.AND P4, PT, R27.reuse, -0x1, !P4 ;  /* 0xffffffff1b00780c */ /* 0x040fe40006784270 */
[----:B----4-:R-:W-:-:S02]  /*0480*/  IADD3 R21, PT, PT, R27, 0x2, RZ ;  /* 0x000000021b157810 */ /* 0x010fc40007ffe0ff */
[----:B------:R-:W-:Y:S02]  /*0490*/  PLOP3.LUT P4, PT, P0, P4, PT, 0x80, 0x8 ;  /* 0x000000000008781c */ /* 0x000fe40000789070 */
[----:B------:R-:W-:Y:S02]  /*04a0*/  IADD3 R23, PT, PT, R27, 0x3, RZ ;  /* 0x000000031b177810 */ /* 0x000fe40007ffe0ff */
[----:B------:R-:W-:Y:S02]  /*04b0*/  ISETP.GE.AND P3, PT, R25, UR13, PT ;  /* 0x0000000d19007c0c */ /* 0x000fe4000bf66270 */
[----:B------:R-:W-:Y:S02]  /*04c0*/  ISETP.GE.AND P1, PT, R21, UR13, PT ;  /* 0x0000000d15007c0c */ /* 0x000fe4000bf26270 */
[----:B------:R-:W-:Y:S02]  /*04d0*/  ISETP.GE.AND P2, PT, R23, UR13, PT ;  /* 0x0000000d17007c0c */ /* 0x000fe4000bf46270 */
[----:B------:R-:W-:-:S02]  /*04e0*/  ISETP.GT.AND P3, PT, R25, -0x1, !P3 ;  /* 0xffffffff1900780c */ /* 0x000fc40005f64270 */
[----:B------:R-:W-:Y:S02]  /*04f0*/  ISETP.GT.AND P1, PT, R21, -0x1, !P1 ;  /* 0xffffffff1500780c */ /* 0x000fe40004f24270 */
[----:B------:R-:W-:Y:S02]  /*0500*/  ISETP.GT.AND P2, PT, R23, -0x1, !P2 ;  /* 0xffffffff1700780c */ /* 0x000fe40005744270 */
[----:B------:R-:W-:Y:S02]  /*0510*/  PLOP3.LUT P3, PT, P0, P3, PT, 0x80, 0x8 ;  /* 0x000000000008781c */ /* 0x000fe40000767070 */
[----:B------:R-:W-:Y:S02]  /*0520*/  PLOP3.LUT P1, PT, P0, P1, PT, 0x80, 0x8 ;  /* 0x000000000008781c */ /* 0x000fe40000723070 */
[----:B------:R-:W-:Y:S01]  /*0530*/  PLOP3.LUT P2, PT, P0, P2, PT, 0x80, 0x8 ;  /* 0x000000000008781c */ /* 0x000fe20000745070 */
[----:B------:R-:W-:-:S12]  /*0540*/  @!P4 BRA `(.L_x_299) ;  /* 0x000000000054c947 */ /* 0x000fd80003800000 */
[-C--:B------:R-:W-:Y:S02]  /*0550*/  IMAD R12, R19, R10.reuse, RZ ;  /* 0x0000000a130c7224 */ /* 0x080fe400078e02ff */
[----:B------:R-:W-:-:S04]  /*0560*/  IMAD.WIDE.U32 R14, R4, R10, UR4 ;  /* 0x00000004040e7e25 */ /* 0x000fc8000f8e000a */
[----:B------:R-:W-:Y:S02]  /*0570*/  IMAD R13, R4, R11, R12 ;  /* 0x0000000b040d7224 */ /* 0x000fe400078e020c */
[----:B------:R-:W-:-:S03]  /*0580*/  IMAD R27, R27, UR18, R18 ;  /* 0x000000121b1b7c24 */ /* 0x000fc6000f8e0212 */
[----:B------:R-:W-:Y:S01]  /*0590*/  IADD3 R13, PT, PT, R15, R13, RZ ;  /* 0x0000000d0f0d7210 */ /* 0x000fe20007ffe0ff */
[----:B------:R-:W-:-:S04]  /*05a0*/  IMAD.WIDE R16, R27, 0x4, R8 ;  /* 0x000000041b107825 */ /* 0x000fc800078e0208 */
[-C--:B------:R-:W-:Y:S02]  /*05b0*/  IMAD R15, R13, R10.reuse, RZ ;  /* 0x0000000a0d0f7224 */ /* 0x080fe400078e02ff */
[----:B------:R-:W-:-:S04]  /*05c0*/  IMAD.WIDE.U32 R12, R14, R10, UR6 ;  /* 0x000000060e0c7e25 */ /* 0x000fc8000f8e000a */
[----:B------:R-:W-:Y:S01]  /*05d0*/  IMAD R15, R14, R11, R15 ;  /* 0x0000000b0e0f7224 */ /* 0x000fe200078e020f */
[----:B------:R-:W-:-:S04]  /*05e0*/  LEA R14, P4, R12, UR20, 0x2 ;  /* 0x000000140c0e7c11 */ /* 0x000fc8000f8810ff */
[----:B------:R-:W-:-:S04]  /*05f0*/  IADD3 R13, PT, PT, R13, R15, RZ ;  /* 0x0000000f0d0d7210 */ /* 0x000fc80007ffe0ff */
[----:B------:R-:W-:Y:S02]  /*0600*/  LEA.HI.X R15, R12, UR21, R13, 0x2, P4 ;  /* 0x000000150c0f7c11 */ /* 0x000fe4000a0f140d */
[----:B------:R-:W3:Y:S04]  /*0610*/  LDG.E R13, desc[UR16][R16.64] ;  /* 0x00000010100d7981 */ /* 0x000ee8000c1e1900 */
[----:B------:R-:W3:Y:S02]  /*0620*/  LDG.E R14, desc[UR16][R14.64] ;  /* 0x000000100e0e7981 */ /* 0x000ee4000c1e1900 */
[----:B---3--:R-:W-:Y:S01]  /*0630*/  FADD R29, R14, R13 ;  /* 0x0000000d0e1d7221 */ /* 0x008fe20000000000 */
[----:B--2---:R-:W-:-:S04]  /*0640*/  IMAD.WIDE R12, R27, 0x4, R6 ;  /* 0x000000041b0c7825 */ /* 0x004fc800078e0206 */
[----:B------:R0:W-:Y:S04]  /*0650*/  STG.E desc[UR16][R16.64], R29 ;  /* 0x0000001d10007986 */ /* 0x0001e8000c101910 */
[----:B------:R-:W2:Y:S04]  /*0660*/  LDG.E R27, desc[UR16][R2.64] ;  /* 0x00000010021b7981 */ /* 0x000ea8000c1e1900 */
[----:B------:R-:W2:Y:S02]  /*0670*/  LDG.E R20, desc[UR16][R12.64] ;  /* 0x000000100c147981 */ /* 0x000ea4000c1e1900 */
[----:B--2---:R-:W-:-:S05]  /*0680*/  FFMA R27, R14, R27, R20 ;  /* 0x0000001b0e1b7223 */ /* 0x004fca0000000014 */
[----:B------:R0:W-:Y:S02]  /*0690*/  STG.E desc[UR16][R12.64], R27 ;  /* 0x0000001b0c007986 */ /* 0x0001e4000c101910 */
.L_x_299:
[----:B------:R-:W-:Y:S05]  /*06a0*/  BSYNC.RECONVERGENT B0 ;  /* 0x0000000000007941 */ /* 0x000fea0003800200 */
.L_x_298:
[----:B------:R-:W-:Y:S04]  /*06b0*/  BSSY.RECONVERGENT B0, `(.L_x_300) ;  /* 0x000001a000007945 */ /* 0x000fe80003800200 */
[----:B------:R-:W-:Y:S05]  /*06c0*/  @!P3 BRA `(.L_x_301) ;  /* 0x000000000060b947 */ /* 0x000fea0003800000 */
[----:B------:R-:W-:Y:S01]  /*06d0*/  UIADD3 UR8, UPT, UPT, UR4, 0x1, URZ ;  /* 0x0000000104087890 */ /* 0x000fe2000fffe0ff */
[----:B0-----:R-:W-:Y:S01]  /*06e0*/  IMAD R12, R19, R10, RZ ;  /* 0x0000000a130c7224 */ /* 0x001fe200078e02ff */
[----:B------:R-:W-:Y:S01]  /*06f0*/  UMOV UR9, URZ ;  /* 0x000000ff00097c82 */ /* 0x000fe20008000000 */
[----:B------:R-:W-:Y:S01]  /*0700*/  IMAD R25, R25, UR18, R18 ;  /* 0x0000001219197c24 */ /* 0x000fe2000f8e0212 */
[----:B------:R-:W-:Y:S01]  /*0710*/  ULOP3.LUT UR8, UR8, 0xfffffffd, URZ, 0xc0, !UPT ;  /* 0xfffffffd08087892 */ /* 0x000fe2000f8ec0ff */
[----:B------:R-:W-:-:S05]  /*0720*/  IMAD R13, R4, R11, R12 ;  /* 0x0000000b040d7224 */ /* 0x000fca00078e020c */
[----:B------:R-:W-:-:S05]  /*0730*/  IMAD.WIDE.U32 R14, R4, R10, UR8 ;  /* 0x00000008040e7e25 */ /* 0x000fca000f8e000a */
[----:B------:R-:W-:-:S05]  /*0740*/  IADD3 R13, PT, PT, R13, R15, RZ ;  /* 0x0000000f0d0d7210 */ /* 0x000fca0007ffe0ff */
[-C--:B------:R-:W-:Y:S02]  /*0750*/  IMAD R15, R13, R10.reuse, RZ ;  /* 0x0000000a0d0f7224 */ /* 0x080fe400078e02ff */
[----:B------:R-:W-:-:S04]  /*0760*/  IMAD.WIDE.U32 R12, R14, R10, UR6 ;  /* 0x000000060e0c7e25 */ /* 0x000fc8000f8e000a */
[----:B------:R-:W-:Y:S01]  /*0770*/  IMAD R15, R14, R11, R15 ;  /* 0x0000000b0e0f7224 */ /* 0x000fe200078e020f */
[----:B------:R-:W-:-:S04]  /*0780*/  LEA R16, P3, R12, UR20, 0x2 ;  /* 0x000000140c107c11 */ /* 0x000fc8000f8610ff */
[----:B------:R-:W-:Y:S01]  /*0790*/  IADD3 R13, PT, PT, R13, R15, RZ ;  /* 0x0000000f0d0d7210 */ /* 0x000fe20007ffe0ff */
[----:B------:R-:W-:-:S03]  /*07a0*/  IMAD.WIDE R14, R25, 0x4, R8 ;  /* 0x00000004190e7825 */ /* 0x000fc600078e0208 */
        /* <DEDUP_REMOVED lines=10> */
.L_x_301:
[----:B------:R-:W-:Y:S05]  /*0850*/  BSYNC.RECONVERGENT B0 ;  /* 0x0000000000007941 */ /* 0x000fea0003800200 */
.L_x_300:
[----:B------:R-:W-:Y:S04]  /*0860*/  BSSY.RECONVERGENT B0, `(.L_x_302) ;  /* 0x000001a000007945 */ /* 0x000fe80003800200 */
[----:B------:R-:W-:Y:S05]  /*0870*/  @!P1 BRA `(.L_x_303) ;  /* 0x0000000000609947 */ /* 0x000fea0003800000 */
[----:B------:R-:W-:Y:S01]  /*0880*/  UIADD3 UR8, UPT, UPT, UR4, 0x2, URZ ;  /* 0x0000000204087890 */ /* 0x000fe2000fffe0ff */
[----:B01----:R-:W-:Y:S01]  /*0890*/  IMAD R12, R19, R10, RZ ;  /* 0x0000000a130c7224 */ /* 0x003fe200078e02ff */
        /* <DEDUP_REMOVED lines=22> */
.L_x_303:
[----:B------:R-:W-:Y:S05]  /*0a00*/  BSYNC.RECONVERGENT B0 ;  /* 0x0000000000007941 */ /* 0x000fea0003800200 */
.L_x_302:
[----:B------:R-:W-:Y:S04]  /*0a10*/  BSSY.RECONVERGENT B0, `(.L_x_304) ;  /* 0x0000019000007945 */ /* 0x000fe80003800200 */
[----:B------:R-:W-:Y:S05]  /*0a20*/  @!P2 BRA `(.L_x_305) ;  /* 0x00000000005ca947 */ /* 0x000fea0003800000 */
[----:B------:R-:W-:Y:S01]  /*0a30*/  UIADD3 UR8, UPT, UPT, UR4, 0x3, URZ ;  /* 0x0000000304087890 */ /* 0x000fe2000fffe0ff */
[-C--:B01-3--:R-:W-:Y:S01]  /*0a40*/  IMAD R12, R19, R10.reuse, RZ ;  /* 0x0000000a130c7224 */ /* 0x08bfe200078e02ff */
[----:B------:R-:W-:Y:S01]  /*0a50*/  UMOV UR9, URZ ;  /* 0x000000ff00097c82 */ /* 0x000fe20008000000 */
[----:B------:R-:W-:Y:S02]  /*0a60*/  IMAD R23, R23, UR18, R18 ;  /* 0x0000001217177c24 */ /* 0x000fe4000f8e0212 */
[C---:B------:R-:W-:Y:S02]  /*0a70*/  IMAD R13, R4.reuse, R11, R12 ;  /* 0x0000000b040d7224 */ /* 0x040fe400078e020c */
        /* <DEDUP_REMOVED lines=18> */
.L_x_305:
[----:B------:R-:W-:Y:S05]  /*0ba0*/  BSYNC.RECONVERGENT B0 ;  /* 0x0000000000007941 */ /* 0x000fea0003800200 */
.L_x_304:
[----:B------:R-:W-:-:S04]  /*0bb0*/  UIADD3 UR4, UP0, UPT, UR4, 0x4, URZ ;  /* 0x0000000404047890 */ /* 0x000fc8000ff1e0ff */
[----:B------:R-:W-:Y:S02]  /*0bc0*/  UIADD3.X UR5, UPT, UPT, URZ, UR5, URZ, UP0, !UPT ;  /* 0x00000005ff057290 */ /* 0x000fe400087fe4ff */
[----:B------:R-:W-:-:S04]  /*0bd0*/  UISETP.NE.U32.AND UP0, UPT, UR4, UR10, UPT ;  /* 0x0000000a0400728c */ /* 0x000fc8000bf05070 */
[----:B------:R-:W-:-:S09]  /*0be0*/  UISETP.NE.AND.EX UP0, UPT, UR5, UR15, UPT, UP0 ;  /* 0x0000000f0500728c */ /* 0x000fd2000bf05300 */
[----:B------:R-:W-:Y:S05]  /*0bf0*/  BRA.U UP0, `(.L_x_306) ;  /* 0xfffffff9000c7547 */ /* 0x000fea000b83ffff */
[----:B------:R-:W-:Y:S01]  /*0c00*/  UMOV UR4, UR10 ;  /* 0x0000000a00047c82 */ /* 0x000fe20008000000 */
[----:B------:R-:W-:-:S05]  /*0c10*/  UMOV UR5, UR12 ;  /* 0x0000000c00057c82 */ /* 0x000fca0008000000 */
.L_x_297:
[----:B------:R-:W-:-:S04]  /*0c20*/  UISETP.NE.U32.AND UP0, UPT, UR11, URZ, UPT ;  /* 0x000000ff0b00728c */ /* 0x000fc8000bf05070 */
[----:B------:R-:W-:-:S09]  /*0c30*/  UISETP.NE.AND.EX UP0, UPT, URZ, URZ, UPT, UP0 ;  /* 0x000000ffff00728c */ /* 0x000fd2000bf05300 */
[----:B------:R-:W-:Y:S05]  /*0c40*/  BRA.U !UP0, `(.L_x_307) ;  /* 0x0000000508b87547 */ /* 0x000fea000b800000 */
[----:B------:R-:W5:Y:S01]  /*0c50*/  LDCU UR10, c[0x0][0x384] ;  /* 0x00007080ff0a77ac */ /* 0x000f620008000800 */
[----:B-12---:R-:W-:Y:S01]  /*0c60*/  IADD3 R7, PT, PT, R5, UR4, RZ ;  /* 0x0000000405077c10 */ /* 0x006fe2000fffe0ff */
[----:B------:R-:W-:Y:S03]  /*0c70*/  BSSY.RECONVERGENT B0, `(.L_x_308) ;  /* 0x000001f000007945 */ /* 0x000fe60003800200 */
[----:B-----5:R-:W-:-:S04]  /*0c80*/  ISETP.GE.AND P1, PT, R7, UR10, PT ;  /* 0x0000000a07007c0c */ /* 0x020fc8000bf26270 */
[----:B------:R-:W-:-:S04]  /*0c90*/  ISETP.GT.AND P1, PT, R7, -0x1, !P1 ;  /* 0xffffffff0700780c */ /* 0x000fc80004f24270 */
[----:B------:R-:W-:-:S13]  /*0ca0*/  PLOP3.LUT P1, PT, P0, P1, PT, 0x80, 0x8 ;  /* 0x000000000008781c */ /* 0x000fda0000723070 */
[----:B------:R-:W-:Y:S05]  /*0cb0*/  @!P1 BRA `(.L_x_309) ;  /* 0x0000000000689947 */ /* 0x000fea0003800000 */
[----:B------:R-:W3:Y:S01]  /*0cc0*/  LDC R11, c[0x0][0x3a8] ;  /* 0x0000ea00ff0b7b82 */ /* 0x000ee20000000800 */
[----:B------:R-:W1:Y:S01]  /*0cd0*/  LDCU UR12, c[0x0][0x380] ;  /* 0x00007000ff0c77ac */ /* 0x000e620008000800 */
[----:B------:R-:W2:Y:S06]  /*0ce0*/  LDCU.64 UR8, c[0x0][0x3b8] ;  /* 0x00007700ff0877ac */ /* 0x000eac0008000a00 */
[----:B0-----:R-:W0:Y:S01]  /*0cf0*/  LDC.64 R8, c[0x0][0x3d8] ;  /* 0x0000f600ff087b82 */ /* 0x001e220000000a00 */
[-C--:B---34-:R-:W-:Y:S02]  /*0d00*/  IMAD R15, R19, R11.reuse, RZ ;  /* 0x0000000b130f7224 */ /* 0x098fe400078e02ff */
[----:B------:R-:W-:-:S04]  /*0d10*/  IMAD.WIDE.U32 R12, R4, R11, UR4 ;  /* 0x00000004040c7e25 */ /* 0x000fc8000f8e000b */
[----:B------:R-:W-:-:S05]  /*0d20*/  IMAD R15, R4, UR15, R15 ;  /* 0x0000000f040f7c24 */ /* 0x000fca000f8e020f */
[----:B------:R-:W-:Y:S01]  /*0d30*/  IADD3 R6, PT, PT, R15, R13, RZ ;  /* 0x0000000d0f067210 */ /* 0x000fe20007ffe0ff */
[----:B-1----:R-:W-:-:S04]  /*0d40*/  IMAD R15, R7, UR12, R18 ;  /* 0x0000000c070f7c24 */ /* 0x002fc8000f8e0212 */
[-C--:B------:R-:W-:Y:S02]  /*0d50*/  IMAD R13, R6, R11.reuse, RZ ;  /* 0x0000000b060d7224 */ /* 0x080fe400078e02ff */
[----:B------:R-:W-:-:S04]  /*0d60*/  IMAD.WIDE.U32 R10, R12, R11, UR6 ;  /* 0x000000060c0a7e25 */ /* 0x000fc8000f8e000b */
[----:B------:R-:W-:Y:S01]  /*0d70*/  IMAD R13, R12, UR15, R13 ;  /* 0x0000000f0c0d7c24 */ /* 0x000fe2000f8e020d */
[----:B--2---:R-:W-:Y:S01]  /*0d80*/  LEA R12, P1, R10, UR8, 0x2 ;  /* 0x000000080a0c7c11 */ /* 0x004fe2000f8210ff */
[----:B0-----:R-:W-:-:S03]  /*0d90*/  IMAD.WIDE R8, R15, 0x4, R8 ;  /* 0x000000040f087825 */ /* 0x001fc600078e0208 */
[----:B------:R-:W-:Y:S02]  /*0da0*/  IADD3 R11, PT, PT, R11, R13, RZ ;  /* 0x0000000d0b0b7210 */ /* 0x000fe40007ffe0ff */
[----:B------:R-:W2:Y:S02]  /*0db0*/  LDG.E R17, desc[UR16][R8.64] ;  /* 0x0000001008117981 */ /* 0x000ea4000c1e1900 */
[----:B------:R-:W-:Y:S02]  /*0dc0*/  LEA.HI.X R13, R10, UR9, R11, 0x2, P1 ;  /* 0x000000090a0d7c11 */ /* 0x000fe400088f140b */
[----:B------:R-:W0:Y:S03]  /*0dd0*/  LDC.64 R10, c[0x0][0x3d0] ;  /* 0x0000f400ff0a7b82 */ /* 0x000e260000000a00 */
[----:B------:R-:W2:Y:S01]  /*0de0*/  LDG.E R12, desc[UR16][R12.64] ;  /* 0x000000100c0c7981 */ /* 0x000ea2000c1e1900 */
[----:B0-----:R-:W-:-:S04]  /*0df0*/  IMAD.WIDE R10, R15, 0x4, R10 ;  /* 0x000000040f0a7825 */ /* 0x001fc800078e020a */
[----:B--2---:R-:W-:-:S05]  /*0e00*/  FADD R17, R12, R17 ;  /* 0x000000110c117221 */ /* 0x004fca0000000000 */
[----:B------:R1:W-:Y:S04]  /*0e10*/  STG.E desc[UR16][R8.64], R17 ;  /* 0x0000001108007986 */ /* 0x0003e8000c101910 */
[----:B------:R-:W2:Y:S04]  /*0e20*/  LDG.E R15, desc[UR16][R2.64] ;  /* 0x00000010020f7981 */ /* 0x000ea8000c1e1900 */
[----:B------:R-:W2:Y:S02]  /*0e30*/  LDG.E R21, desc[UR16][R10.64] ;  /* 0x000000100a157981 */ /* 0x000ea4000c1e1900 */
[----:B--2---:R-:W-:-:S05]  /*0e40*/  FFMA R15, R12, R15, R21 ;  /* 0x0000000f0c0f7223 */ /* 0x004fca0000000015 */
[----:B------:R1:W-:Y:S02]  /*0e50*/  STG.E desc[UR16][R10.64], R15 ;  /* 0x0000000f0a007986 */ /* 0x0003e4000c101910 */
.L_x_309:
[----:B------:R-:W-:Y:S05]  /*0e60*/  BSYNC.RECONVERGENT B0 ;  /* 0x0000000000007941 */ /* 0x000fea0003800200 */
.L_x_308:
[----:B------:R-:W-:-:S04]  /*0e70*/  UISETP.NE.U32.AND UP0, UPT, UR11, 0x1, UPT ;  /* 0x000000010b00788c */ /* 0x000fc8000bf05070 */
[----:B------:R-:W-:-:S09]  /*0e80*/  UISETP.NE.AND.EX UP0, UPT, URZ, URZ, UPT, UP0 ;  /* 0x000000ffff00728c */ /* 0x000fd2000bf05300 */
[----:B------:R-:W-:Y:S05]  /*0e90*/  BRA.U !UP0, `(.L_x_307) ;  /* 0x0000000508247547 */ /* 0x000fea000b800000 */
[----:B-1-34-:R-:W-:Y:S01]  /*0ea0*/  IADD3 R15, PT, PT, R7, 0x1, RZ ;  /* 0x00000001070f7810 */ /* 0x01afe20007ffe0ff */
[----:B------:R-:W-:Y:S03]  /*0eb0*/  BSSY.RECONVERGENT B0, `(.L_x_310) ;  /* 0x0000021000007945 */ /* 0x000fe60003800200 */
[----:B------:R-:W-:-:S04]  /*0ec0*/  ISETP.GE.AND P1, PT, R15, UR10, PT ;  /* 0x0000000a0f007c0c */ /* 0x000fc8000bf26270 */
[----:B------:R-:W-:-:S04]  /*0ed0*/  ISETP.GT.AND P1, PT, R15, -0x1, !P1 ;  /* 0xffffffff0f00780c */ /* 0x000fc80004f24270 */
[----:B------:R-:W-:-:S13]  /*0ee0*/  PLOP3.LUT P1, PT, P0, P1, PT, 0x80, 0x8 ;  /* 0x000000000008781c */ /* 0x000fda0000723070 */
[----:B------:R-:W-:Y:S05]  /*0ef0*/  @!P1 BRA `(.L_x_311) ;  /* 0x0000000000709947 */ /* 0x000fea0003800000 */
[----:B------:R-:W1:Y:S01]  /*0f00*/  LDC R11, c[0x0][0x3a8] ;  /* 0x0000ea00ff0b7b82 */ /* 0x000e620000000800 */
[----:B------:R-:W-:Y:S01]  /*0f10*/  UIADD3 UR8, UPT, UPT, UR4, 0x1, URZ ;  /* 0x0000000104087890 */ /* 0x000fe2000fffe0ff */
[----:B------:R-:W-:Y:S01]  /*0f20*/  UMOV UR9, URZ ;  /* 0x000000ff00097c82 */ /* 0x000fe20008000000 */
[----:B------:R-:W2:Y:S05]  /*0f30*/  LDCU UR5, c[0x0][0x380] ;  /* 0x00007000ff0577ac */ /* 0x000eaa0008000800 */
[----:B0-----:R-:W0:Y:S01]  /*0f40*/  LDC.64 R8, c[0x0][0x3d8] ;  /* 0x0000f600ff087b82 */ /* 0x001e220000000a00 */
[----:B------:R-:W3:Y:S01]  /*0f50*/  LDCU.64 UR12, c[0x0][0x3b8] ;  /* 0x00007700ff0c77ac */ /* 0x000ee20008000a00 */
[----:B--2---:R-:W-:-:S02]  /*0f60*/  IMAD R15, R15, UR5, R18 ;  /* 0x000000050f0f7c24 */ /* 0x004fc4000f8e0212 */
[----:B-1----:R-:W-:-:S04]  /*0f70*/  IMAD R13, R19, R11, RZ ;  /* 0x0000000b130d7224 */ /* 0x002fc800078e02ff */
[C---:B------:R-:W-:Y:S02]  /*0f80*/  IMAD R17, R4.reuse, UR15, R13 ;  /* 0x0000000f04117c24 */ /* 0x040fe4000f8e020d */
[----:B------:R-:W-:-:S04]  /*0f90*/  IMAD.WIDE.U32 R12, R4, R11, UR8 ;  /* 0x00000008040c7e25 */ /* 0x000fc8000f8e000b */
[----:B0-----:R-:W-:Y:S01]  /*0fa0*/  IMAD.WIDE R8, R15, 0x4, R8 ;  /* 0x000000040f087825 */ /* 0x001fe200078e0208 */
        /* <DEDUP_REMOVED lines=17> */
.L_x_311:
[----:B------:R-:W-:Y:S05]  /*10c0*/  BSYNC.RECONVERGENT B0 ;  /* 0x0000000000007941 */ /* 0x000fea0003800200 */
.L_x_310:
        /* <DEDUP_REMOVED lines=9> */
[----:B-1----:R-:W0:Y:S01]  /*1160*/  LDC R9, c[0x0][0x3a8] ;  /* 0x0000ea00ff097b82 */ /* 0x002e220000000800 */
        /* <DEDUP_REMOVED lines=27> */
.L_x_312:
[----:B------:R-:W-:Y:S05]  /*1320*/  BSYNC.RECONVERGENT B0 ;  /* 0x0000000000007941 */ /* 0x000fea0003800200 */
.L_x_307:
[----:B------:R-:W5:Y:S01]  /*1330*/  LDCU UR4, c[0x0][0x3a8] ;  /* 0x00007500ff0477ac */ /* 0x000f620008000800 */
[----:B------:R-:W-:-:S04]  /*1340*/  UIADD3 UR6, UP0, UPT, UR6, 0x1, URZ ;  /* 0x0000000106067890 */ /* 0x000fc8000ff1e0ff */
[----:B------:R-:W-:Y:S02]  /*1350*/  UIADD3.X UR7, UPT, UPT, URZ, UR7, URZ, UP0, !UPT ;  /* 0x00000007ff077290 */ /* 0x000fe400087fe4ff */
[----:B-----5:R-:W-:-:S04]  /*1360*/  UISETP.GE.U32.AND UP0, UPT, UR6, UR4, UPT ;  /* 0x000000040600728c */ /* 0x020fc8000bf06070 */
[----:B------:R-:W-:-:S09]  /*1370*/  UISETP.GE.U32.AND.EX UP0, UPT, UR7, UR15, UPT, UP0 ;  /* 0x0000000f0700728c */ /* 0x000fd2000bf06100 */
[----:B------:R-:W-:Y:S05]  /*1380*/  BRA.U !UP0, `(.L_x_313) ;  /* 0xffffffed08d47547 */ /* 0x000fea000b83ffff */
[----:B------:R-:W-:Y:S05]  /*1390*/  EXIT ;  /* 0x000000000000794d */ /* 0x000fea0003800000 */
.L_x_296:
[----:B------:R-:W3:Y:S01]  /*13a0*/  LDC R4, c[0x0][0x380] ;  /* 0x0000e000ff047b82 */ /* 0x000ee20000000800 */
[----:B01----:R-:W-:Y:S01]  /*13b0*/  IADD3 R9, PT, PT, R5, 0x2, RZ ;  /* 0x0000000205097810 */ /* 0x003fe20007ffe0ff */
[----:B------:R-:W-:-:S03]  /*13c0*/  ULOP3.LUT UR7, UR4, 0x3, URZ, 0xc0, !UPT ;  /* 0x0000000304077892 */ /* 0x000fc6000f8ec0ff */
[----:B------:R-:W-:Y:S01]  /*13d0*/  UMOV UR4, URZ ;  /* 0x000000ff00047c82 */ /* 0x000fe20008000000 */
[-C--:B---3--:R-:W-:Y:S02]  /*13e0*/  IMAD R7, R5, R4.reuse, R4 ;  /* 0x0000000405077224 */ /* 0x088fe400078e0204 */
[----:B--2---:R-:W-:-:S03]  /*13f0*/  IMAD R4, R9, R4, R0 ;  /* 0x0000000409047224 */ /* 0x004fc600078e0200 */
[----:B------:R-:W-:-:S07]  /*1400*/  IADD3 R12, PT, PT, R0, R7, RZ ;  /* 0x00000007000c7210 */ /* 0x000fce0007ffe0ff */
.L_x_322:
        /* <DEDUP_REMOVED lines=9> */
[----:B---3--:R-:W-:-:S12]  /*14a0*/  BRA.U !UP0, `(.L_x_314) ;  /* 0x0000000508547547 */ /* 0x008fd8000b800000 */
[----:B------:R-:W0:Y:S01]  /*14b0*/  LDC R15, c[0x0][0x380] ;  /* 0x0000e000ff0f7b82 */ /* 0x000e220000000800 */
[C---:B------:R-:W-:Y:S01]  /*14c0*/  IADD3 R7, PT, PT, R5.reuse, 0x3, RZ ;  /* 0x0000000305077810 */ /* 0x040fe20007ffe0ff */
[-CC-:B------:R-:W-:Y:S01]  /*14d0*/  IMAD R18, R5, R6.reuse, R0.reuse ;  /* 0x0000000605127224 */ /* 0x180fe200078e0200 */
[----:B------:R-:W-:Y:S01]  /*14e0*/  IADD3 R19, PT, PT, R12, UR4, RZ ;  /* 0x000000040c137c10 */ /* 0x000fe2000fffe0ff */
[----:B------:R-:W1:Y:S01]  /*14f0*/  LDCU UR9, c[0x0][0x3ac] ;  /* 0x00007580ff0977ac */ /* 0x000e620008000800 */
[----:B------:R-:W-:Y:S01]  /*1500*/  IADD3 R16, PT, PT, R4, UR4, RZ ;  /* 0x0000000404107c10 */ /* 0x000fe2000fffe0ff */
[----:B------:R-:W-:Y:S01]  /*1510*/  IMAD R7, R7, R6, R0 ;  /* 0x0000000607077224 */ /* 0x000fe200078e0200 */
[----:B------:R-:W-:Y:S01]  /*1520*/  MOV R14, R5 ;  /* 0x00000005000e7202 */ /* 0x000fe20000000f00 */
[----:B------:R-:W2:Y:S01]  /*1530*/  LDCU UR10, c[0x0][0x384] ;  /* 0x00007080ff0a77ac */ /* 0x000ea20008000800 */
[----:B------:R-:W-:Y:S02]  /*1540*/  IADD3 R18, PT, PT, R18, UR4, RZ ;  /* 0x0000000412127c10 */ /* 0x000fe4000fffe0ff */
[----:B------:R-:W-:Y:S01]  /*1550*/  IADD3 R17, PT, PT, R7, UR4, RZ ;  /* 0x0000000407117c10 */ /* 0x000fe2000fffe0ff */
[----:B------:R-:W-:Y:S01]  /*1560*/  ULOP3.LUT UR6, UR8, 0xfffffffc, URZ, 0xc0, !UPT ;  /* 0xfffffffc08067892 */ /* 0x000fe2000f8ec0ff */
[----:B------:R-:W-:-:S11]  /*1570*/  UMOV UR5, 0x1 ;  /* 0x0000000100057882 */ /* 0x000fd60000000000 */
.L_x_315:
[----:B---3--:R-:W3:Y:S01]  /*1580*/  LDC.64 R8, c[0x0][0x3d8] ;  /* 0x0000f600ff087b82 */ /* 0x008ee20000000a00 */
[----:B--2---:R-:W-:-:S04]  /*1590*/  ISETP.GE.AND P1, PT, R14, UR10, PT ;  /* 0x0000000a0e007c0c */ /* 0x004fc8000bf26270 */
[----:B------:R-:W-:-:S03]  /*15a0*/  ISETP.GT.AND P1, PT, R14, -0x1, !P1 ;  /* 0xffffffff0e00780c */ /* 0x000fc60004f24270 */
[----:B------:R-:W2:Y:S01]  /*15b0*/  LDC.64 R10, c[0x0][0x3d0] ;  /* 0x0000f400ff0a7b82 */ /* 0x000ea20000000a00 */
[----:B------:R-:W-:-:S13]  /*15c0*/  PLOP3.LUT P2, PT, P0, P1, PT, 0x80, 0x8 ;  /* 0x000000000008781c */ /* 0x000fda0000743070 */
[----:B---3--:R-:W-:-:S05]  /*15d0*/  @P2 IMAD.WIDE R8, R18, 0x4, R8 ;  /* 0x0000000412082825 */ /* 0x008fca00078e0208 */
[----:B------:R-:W3:Y:S01]  /*15e0*/  @P2 LDG.E R6, desc[UR16][R8.64] ;  /* 0x0000001008062981 */ /* 0x000ee2000c1e1900 */
[----:B--2---:R-:W-:Y:S01]  /*15f0*/  @P2 IMAD.WIDE R10, R18, 0x4, R10 ;  /* 0x00000004120a2825 */ /* 0x004fe200078e020a */
[----:B------:R-:W-:-:S04]  /*1600*/  IADD3 R22, PT, PT, R14, 0x1, RZ ;  /* 0x000000010e167810 */ /* 0x000fc80007ffe0ff */
[----:B------:R-:W-:Y:S01]  /*1610*/  ISETP.GE.AND P1, PT, R22, UR10, PT ;  /* 0x0000000a16007c0c */ /* 0x000fe2000bf26270 */
[----:B---3--:R-:W-:Y:S02]  /*1620*/  @P2 FADD R21, R6, 1 ;  /* 0x3f80000006152421 */ /* 0x008fe40000000000 */
[----:B------:R-:W2:Y:S03]  /*1630*/  LDC.64 R6, c[0x0][0x3d8] ;  /* 0x0000f600ff067b82 */ /* 0x000ea60000000a00 */
[----:B------:R3:W-:Y:S04]  /*1640*/  @P2 STG.E desc[UR16][R8.64], R21 ;  /* 0x0000001508002986 */ /* 0x0007e8000c101910 */
[----:B------:R-:W4:Y:S04]  /*1650*/  @P2 LDG.E R20, desc[UR16][R2.64] ;  /* 0x0000001002142981 */ /* 0x000f28000c1e1900 */
[----:B------:R-:W4:Y:S01]  /*1660*/  @P2 LDG.E R23, desc[UR16][R10.64] ;  /* 0x000000100a172981 */ /* 0x000f22000c1e1900 */
[----:B------:R-:W-:Y:S01]  /*1670*/  ISETP.GT.AND P1, PT, R22, -0x1, !P1 ;  /* 0xffffffff1600780c */ /* 0x000fe20004f24270 */
[----:B---3--:R-:W3:Y:S03]  /*1680*/  LDC.64 R8, c[0x0][0x3d0] ;  /* 0x0000f400ff087b82 */ /* 0x008ee60000000a00 */
[----:B------:R-:W-:-:S13]  /*1690*/  PLOP3.LUT P1, PT, P0, P1, PT, 0x80, 0x8 ;  /* 0x000000000008781c */ /* 0x000fda0000723070 */
[----:B--2---:R-:W-:-:S04]  /*16a0*/  @P1 IMAD.WIDE R6, R19, 0x4, R6 ;  /* 0x0000000413061825 */ /* 0x004fc800078e0206 */
[----:B----4-:R-:W-:-:S05]  /*16b0*/  @P2 FADD R23, R20, R23 ;  /* 0x0000001714172221 */ /* 0x010fca0000000000 */
[----:B------:R-:W-:Y:S04]  /*16c0*/  @P2 STG.E desc[UR16][R10.64], R23 ;  /* 0x000000170a002986 */ /* 0x000fe8000c101910 */
[----:B------:R-:W2:Y:S01]  /*16d0*/  @P1 LDG.E R20, desc[UR16][R6.64] ;  /* 0x0000001006141981 */ /* 0x000ea2000c1e1900 */
[----:B---3--:R-:W-:Y:S01]  /*16e0*/  @P1 IMAD.WIDE R8, R19, 0x4, R8 ;  /* 0x0000000413081825 */ /* 0x008fe200078e0208 */
[----:B------:R-:W-:-:S04]  /*16f0*/  IADD3 R24, PT, PT, R14, 0x2, RZ ;  /* 0x000000020e187810 */ /* 0x000fc80007ffe0ff */
[----:B------:R-:W-:-:S04]  /*1700*/  ISETP.GE.AND P2, PT, R24, UR10, PT ;  /* 0x0000000a18007c0c */ /* 0x000fc8000bf46270 */
[----:B------:R-:W-:Y:S01]  /*1710*/  ISETP.GT.AND P2, PT, R24, -0x1, !P2 ;  /* 0xffffffff1800780c */ /* 0x000fe20005744270 */
[----:B--2---:R-:W-:Y:S02]  /*1720*/  @P1 FADD R25, R20, 1 ;  /* 0x3f80000014191421 */ /* 0x004fe40000000000 */
[----:B------:R-:W2:Y:S03]  /*1730*/  LDC.64 R20, c[0x0][0x3d8] ;  /* 0x0000f600ff147b82 */ /* 0x000ea60000000a00 */
[----:B------:R3:W-:Y:S04]  /*1740*/  @P1 STG.E desc[UR16][R6.64], R25 ;  /* 0x0000001906001986 */ /* 0x0007e8000c101910 */
[----:B------:R-:W4:Y:S04]  /*1750*/  @P1 LDG.E R22, desc[UR16][R2.64] ;  /* 0x0000001002161981 */ /* 0x000f28000c1e1900 */
[----:B------:R-:W4:Y:S01]  /*1760*/  @P1 LDG.E R27, desc[UR16][R8.64] ;  /* 0x00000010081b1981 */ /* 0x000f22000c1e1900 */
[----:B------:R-:W-:Y:S01]  /*1770*/  PLOP3.LUT P2, PT, P0, P2, PT, 0x80, 0x8 ;  /* 0x000000000008781c */ /* 0x000fe20000745070 */
[----:B---3--:R-:W3:-:S12]  /*1780*/  LDC.64 R6, c[0x0][0x3d0] ;  /* 0x0000f400ff067b82 */ /* 0x008ed80000000a00 */
        /* <DEDUP_REMOVED lines=17> */
[----:B------:R0:W-:Y:S04]  /*18a0*/  @P2 STG.E desc[UR16][R6.64], R25 ;  /* 0x0000001906002986 */ /* 0x0001e8000c101910 */
[----:B------:R-:W2:Y:S01]  /*18b0*/  @P1 LDG.E R20, desc[UR16][R8.64] ;  /* 0x0000001008141981 */ /* 0x000ea2000c1e1900 */
[----:B---3--:R-:W-:-:S04]  /*18c0*/  @P1 IMAD.WIDE R10, R17, 0x4, R10 ;  /* 0x00000004110a1825 */ /* 0x008fc800078e020a */
[----:B--2---:R-:W-:-:S05]  /*18d0*/  @P1 FADD R21, R20, 1 ;  /* 0x3f80000014151421 */ /* 0x004fca0000000000 */
[----:B------:R3:W-:Y:S04]  /*18e0*/  @P1 STG.E desc[UR16][R8.64], R21 ;  /* 0x0000001508001986 */ /* 0x0007e8000c101910 */
[----:B------:R-:W2:Y:S04]  /*18f0*/  @P1 LDG.E R20, desc[UR16][R2.64] ;  /* 0x0000001002141981 */ /* 0x000ea8000c1e1900 */
[----:B------:R-:W2:Y:S01]  /*1900*/  @P1 LDG.E R23, desc[UR16][R10.64] ;  /* 0x000000100a171981 */ /* 0x000ea2000c1e1900 */
[----:B------:R-:W-:Y:S01]  /*1910*/  UIADD3 UR6, UP0, UPT, UR6, -0x4, URZ ;  /* 0xfffffffc06067890 */ /* 0x000fe2000ff1e0ff */
[----:B0-----:R-:W-:Y:S01]  /*1920*/  MOV R6, R15 ;  /* 0x0000000f00067202 */ /* 0x001fe20000000f00 */
[----:B------:R-:W-:Y:S01]  /*1930*/  UIADD3 UR5, UPT, UPT, UR5, 0x4, URZ ;  /* 0x0000000405057890 */ /* 0x000fe2000fffe0ff */
[----:B------:R-:W-:Y:S01]  /*1940*/  IADD3 R14, PT, PT, R14, 0x4, RZ ;  /* 0x000000040e0e7810 */ /* 0x000fe20007ffe0ff */
[----:B-1----:R-:W-:Y:S01]  /*1950*/  UIADD3.X UR9, UPT, UPT, UR9, -0x1, URZ, UP0, !UPT ;  /* 0xffffffff09097890 */ /* 0x002fe200087fe4ff */
[C---:B------:R-:W-:Y:S01]  /*1960*/  LEA R18, R6.reuse, R18, 0x2 ;  /* 0x0000001206127211 */ /* 0x040fe200078e10ff */
[----:B------:R-:W-:Y:S01]  /*1970*/  UISETP.NE.U32.AND UP0, UPT, UR6, URZ, UPT ;  /* 0x000000ff0600728c */ /* 0x000fe2000bf05070 */
[----:B------:R-:W-:-:S02]  /*1980*/  LEA R19, R6, R19, 0x2 ;  /* 0x0000001306137211 */ /* 0x000fc400078e10ff */
[C---:B------:R-:W-:Y:S01]  /*1990*/  LEA R16, R6.reuse, R16, 0x2 ;  /* 0x0000001006107211 */ /* 0x040fe200078e10ff */
[----:B------:R-:W-:Y:S01]  /*19a0*/  UISETP.NE.AND.EX UP0, UPT, UR9, URZ, UPT, UP0 ;  /* 0x000000ff0900728c */ /* 0x000fe2000bf05300 */
[----:B------:R-:W-:Y:S01]  /*19b0*/  LEA R17, R6, R17, 0x2 ;  /* 0x0000001106117211 */ /* 0x000fe200078e10ff */
[----:B--2---:R-:W-:-:S05]  /*19c0*/  @P1 FADD R23, R20, R23 ;  /* 0x0000001714171221 */ /* 0x004fca0000000000 */
[----:B------:R3:W-:Y:S02]  /*19d0*/  @P1 STG.E desc[UR16][R10.64], R23 ;  /* 0x000000170a001986 */ /* 0x0007e4000c101910 */
[----:B------:R-:W-:Y:S05]  /*19e0*/  BRA.U UP0, `(.L_x_315) ;  /* 0xfffffff900e47547 */ /* 0x000fea000b83ffff */
[----:B------:R-:W-:-:S12]  /*19f0*/  UIADD3 UR5, UPT, UPT, UR5, -0x1, URZ ;  /* 0xffffffff05057890 */ /* 0x000fd8000fffe0ff */
.L_x_314:
        /* <DEDUP_REMOVED lines=10> */
[----:B---3--:R-:W0:Y:S01]  /*1aa0*/  LDC.64 R8, c[0x0][0x3d8] ;  /* 0x0000f600ff087b82 */ /* 0x008e220000000a00 */
[----:B------:R-:W-:-:S07]  /*1ab0*/  IMAD R15, R7, R6, R13 ;  /* 0x00000006070f7224 */ /* 0x000fce00078e020d */
[----:B------:R-:W1:Y:S01]  /*1ac0*/  LDC.64 R10, c[0x0][0x3d0] ;  /* 0x0000f400ff0a7b82 */ /* 0x000e620000000a00 */
[----:B0-----:R-:W-:-:S05]  /*1ad0*/  IMAD.WIDE R8, R15, 0x4, R8 ;  /* 0x000000040f087825 */ /* 0x001fca00078e0208 */
[----:B------:R-:W2:Y:S01]  /*1ae0*/  LDG.E R14, desc[UR16][R8.64] ;  /* 0x00000010080e7981 */ /* 0x000ea2000c1e1900 */
[----:B-1----:R-:W-:-:S04]  /*1af0*/  IMAD.WIDE R10, R15, 0x4, R10 ;  /* 0x000000040f0a7825 */ /* 0x002fc800078e020a */
[----:B--2---:R-:W-:-:S05]  /*1b00*/  FADD R17, R14, 1 ;  /* 0x3f8000000e117421 */ /* 0x004fca0000000000 */
[----:B------:R0:W-:Y:S04]  /*1b10*/  STG.E desc[UR16][R8.64], R17 ;  /* 0x0000001108007986 */ /* 0x0001e8000c101910 */
[----:B------:R-:W2:Y:S04]  /*1b20*/  LDG.E R14, desc[UR16][R2.64] ;  /* 0x00000010020e7981 */ /* 0x000ea8000c1e1900 */
[----:B------:R-:W2:Y:S02]  /*1b30*/  LDG.E R15, desc[UR16][R10.64] ;  /* 0x000000100a0f7981 */ /* 0x000ea4000c1e1900 */
[----:B--2---:R-:W-:-:S05]  /*1b40*/  FADD R15, R14, R15 ;  /* 0x0000000f0e0f7221 */ /* 0x004fca0000000000 */
[----:B------:R0:W-:Y:S02]  /*1b50*/  STG.E desc[UR16][R10.64], R15 ;  /* 0x0000000f0a007986 */ /* 0x0001e4000c101910 */
.L_x_318:
[----:B------:R-:W-:Y:S05]  /*1b60*/  BSYNC.RECONVERGENT B0 ;  /* 0x0000000000007941 */ /* 0x000fea0003800200 */
.L_x_317:
        /* <DEDUP_REMOVED lines=21> */
.L_x_320:
[----:B------:R-:W-:Y:S05]  /*1cc0*/  BSYNC.RECONVERGENT B0 ;  /* 0x0000000000007941 */ /* 0x000fea0003800200 */
.L_x_319:
        /* <DEDUP_REMOVED lines=9> */
[----:B0--3--:R-:W0:Y:S01]  /*1d60*/  LDC.64 R8, c[0x0][0x3d8] ;  /* 0x0000f600ff087b82 */ /* 0x009e220000000a00 */
[----:B------:R-:W-:-:S04]  /*1d70*/  IMAD R13, R7, R6, R13 ;  /* 0x00000006070d7224 */ /* 0x000fc800078e020d */
[----:B0-----:R-:W-:-:S03]  /*1d80*/  IMAD.WIDE R6, R13, 0x4, R8 ;  /* 0x000000040d067825 */ /* 0x001fc600078e0208 */
[----:B------:R-:W0:Y:S02]  /*1d90*/  LDC.64 R8, c[0x0][0x3d0] ;  /* 0x0000f400ff087b82 */ /* 0x000e240000000a00 */
[----:B------:R-:W2:Y:S01]  /*1da0*/  LDG.E R10, desc[UR16][R6.64] ;  /* 0x00000010060a7981 */ /* 0x000ea2000c1e1900 */
[----:B0-----:R-:W-:-:S04]  /*1db0*/  IMAD.WIDE R8, R13, 0x4, R8 ;  /* 0x000000040d087825 */ /* 0x001fc800078e0208 */
[----:B--2---:R-:W-:-:S05]  /*1dc0*/  FADD R11, R10, 1 ;  /* 0x3f8000000a0b7421 */ /* 0x004fca0000000000 */
[----:B------:R1:W-:Y:S04]  /*1dd0*/  STG.E desc[UR16][R6.64], R11 ;  /* 0x0000000b06007986 */ /* 0x0003e8000c101910 */
[----:B------:R-:W2:Y:S04]  /*1de0*/  LDG.E R10, desc[UR16][R2.64] ;  /* 0x00000010020a7981 */ /* 0x000ea8000c1e1900 */
[----:B------:R-:W2:Y:S02]  /*1df0*/  LDG.E R13, desc[UR16][R8.64] ;  /* 0x00000010080d7981 */ /* 0x000ea4000c1e1900 */
[----:B--2---:R-:W-:-:S05]  /*1e00*/  FADD R13, R10, R13 ;  /* 0x0000000d0a0d7221 */ /* 0x004fca0000000000 */
[----:B------:R1:W-:Y:S02]  /*1e10*/  STG.E desc[UR16][R8.64], R13 ;  /* 0x0000000d08007986 */ /* 0x0003e4000c101910 */
.L_x_321:
[----:B------:R-:W-:Y:S05]  /*1e20*/  BSYNC.RECONVERGENT B0 ;  /* 0x0000000000007941 */ /* 0x000fea0003800200 */
.L_x_316:
[----:B------:R-:W2:Y:S01]  /*1e30*/  LDCU.64 UR8, c[0x0][0x3a8] ;  /* 0x00007500ff0877ac */ /* 0x000ea20008000a00 */
[----:B------:R-:W-:-:S04]  /*1e40*/  UIADD3 UR4, UPT, UPT, UR4, 0x1, URZ ;  /* 0x0000000104047890 */ /* 0x000fc8000fffe0ff */
[----:B--2---:R-:W-:-:S04]  /*1e50*/  UISETP.GE.U32.AND UP0, UPT, UR4, UR8, UPT ;  /* 0x000000080400728c */ /* 0x004fc8000bf06070 */
[----:B------:R-:W-:-:S09]  /*1e60*/  UISETP.GE.U32.AND.EX UP0, UPT, URZ, UR9, UPT, UP0 ;  /* 0x00000009ff00728c */ /* 0x000fd2000bf06100 */
[----:B------:R-:W-:Y:S05]  /*1e70*/  BRA.U !UP0, `(.L_x_322) ;  /* 0xfffffff508647547 */ /* 0x000fea000b83ffff */
[----:B------:R-:W-:Y:S05]  /*1e80*/  EXIT ;  /* 0x000000000000794d */ /* 0x000fea0003800000 */
.L_x_323:
        /* <DEDUP_REMOVED lines=15> */
.L_x_468:


//--------------------- .text._Z24convolution_nonsep_paramiiiimPfS_S_PKfS_ --------------------------
	.section	.text._Z24convolution_nonsep_paramiiiimPfS_S_PKfS_,"ax",@progbits
	.align	128
        .global         _Z24convolution_nonsep_paramiiiimPfS_S_PKfS_
        .type           _Z24convolution_nonsep_paramiiiimPfS_S_PKfS_,@function
        .size           _Z24convolution_nonsep_paramiiiimPfS_S_PKfS_,(.L_x_482 - _Z24convolution_nonsep_paramiiiimPfS_S_PKfS_)
        .other          _Z24convolution_nonsep_paramiiiimPfS_S_PKfS_,@"STO_CUDA_ENTRY STV_DEFAULT"
_Z24convolution_nonsep_paramiiiimPfS_S_PKfS_:
.text._Z24convolution_nonsep_paramiiiimPfS_S_PKfS_:
        /* <DEDUP_REMOVED lines=15> */
[----:B------:R-:W-:-:S06]  /*00f0*/  IMAD R10, R10, R2, R5 ;  /* 0x000000020a0a7224 */ /* 0x000fcc00078e0205 */
[----:B------:R-:W2:Y:S01]  /*0100*/  LDC.64 R6, c[0x0][0x3a0] ;  /* 0x0000e800ff067b82 */ /* 0x000ea20000000a00 */
[----:B0-----:R-:W-:-:S05]  /*0110*/  IMAD.WIDE R12, R10, 0x4, R12 ;  /* 0x000000040a0c7825 */ /* 0x001fca00078e020c */
[----:B-1----:R0:W-:Y:S01]  /*0120*/  STG.E desc[UR10][R12.64], RZ ;  /* 0x000000ff0c007986 */ /* 0x0021e2000c10190a */
[----:B--2---:R-:W-:-:S06]  /*0130*/  IMAD.WIDE R6, R10, 0x4, R6 ;  /* 0x000000040a067825 */ /* 0x004fcc00078e0206 */
[----:B------:R-:W2:Y:S02]  /*0140*/  LDG.E R6, desc[UR10][R6.64] ;  /* 0x0000000a06067981 */ /* 0x000ea4000c1e1900 */
[----:B--2---:R-:W-:-:S13]  /*0150*/  FSETP.GEU.AND P0, PT, R6, RZ, PT ;  /* 0x000000ff0600720b */ /* 0x004fda0003f0e000 */
[----:B0-----:R-:W-:Y:S05]  /*0160*/  @!P0 EXIT ;  /* 0x000000000000894d */ /* 0x001fea0003800000 */
[----:B------:R-:W0:Y:S01]  /*0170*/  LDCU.64 UR4, c[0x0][0x3a8] ;  /* 0x00007500ff0477ac */ /* 0x000e220008000a00 */
[----:B------:R-:W-:Y:S01]  /*0180*/  SHF.R.S32.HI R3, RZ, 0x1f, R10 ;  /* 0x0000001fff037819 */ /* 0x000fe2000001140a */
[----:B------:R-:W1:Y:S01]  /*0190*/  LDC.64 R4, c[0x0][0x380] ;  /* 0x0000e000ff047b82 */ /* 0x000e620000000a00 */
[----:B0-----:R-:W-:-:S04]  /*01a0*/  LEA R8, P0, R10, UR4, 0x2 ;  /* 0x000000040a087c11 */ /* 0x001fc8000f8010ff */
[----:B------:R-:W-:-:S05]  /*01b0*/  LEA.HI.X R9, R10, UR5, R3, 0x2, P0 ;  /* 0x000000050a097c11 */ /* 0x000fca00080f1403 */
[----:B------:R-:W2:Y:S01]  /*01c0*/  LDG.E R0, desc[UR10][R8.64] ;  /* 0x0000000a08007981 */ /* 0x000ea2000c1e1900 */
[----:B-1----:R-:W-:Y:S02]  /*01d0*/  I2FP.F32.S32 R7, R5 ;  /* 0x0000000500077245 */ /* 0x002fe40000201400 */
[----:B------:R-:W-:Y:S02]  /*01e0*/  I2FP.F32.S32 R5, R4 ;  /* 0x0000000400057245 */ /* 0x000fe40000201400 */
[----:B--2---:R-:W-:-:S04]  /*01f0*/  FSETP.GT.AND P0, PT, R0, R7, PT ;  /* 0x000000070000720b */ /* 0x004fc80003f04000 */
[----:B------:R-:W-:-:S04]  /*0200*/  FSETP.GT.OR P0, PT, R6, R5, P0 ;  /* 0x000000050600720b */ /* 0x000fc80000704400 */
[----:B------:R-:W-:-:S13]  /*0210*/  FSETP.LT.OR P0, PT, R0, RZ, P0 ;  /* 0x000000ff0000720b */ /* 0x000fda0000701400 */
[----:B------:R-:W-:Y:S05]  /*0220*/  @P0 EXIT ;  /* 0x000000000000094d */ /* 0x000fea0003800000 */
[----:B------:R-:W0:Y:S02]  /*0230*/  LDCU.64 UR16, c[0x0][0x390] ;  /* 0x00007200ff1077ac */ /* 0x000e240008000a00 */
[----:B0-----:R-:W-:-:S04]  /*0240*/  ISETP.NE.U32.AND P0, PT, RZ, UR16, PT ;  /* 0x00000010ff007c0c */ /* 0x001fc8000bf05070 */
[----:B------:R-:W-:-:S13]  /*0250*/  ISETP.NE.AND.EX P0, PT, RZ, UR17, PT, P0 ;  /* 0x00000011ff007c0c */ /* 0x000fda000bf05300 */
[----:B------:R-:W-:Y:S05]  /*0260*/  @!P0 EXIT ;  /* 0x000000000000894d */ /* 0x000fea0003800000 */
[----:B------:R-:W-:Y:S01]  /*0270*/  IABS R14, R2 ;  /* 0x00000002000e7213 */ /* 0x000fe20000000000 */
[----:B------:R-:W-:Y:S01]  /*0280*/  ULOP3.LUT UR8, UR16, 0xfffffffc, URZ, 0xc0, !UPT ;  /* 0xfffffffc10087892 */ /* 0x000fe2000f8ec0ff */
[----:B------:R-:W-:Y:S01]  /*0290*/  IABS R11, R4 ;  /* 0x00000004000b7213 */ /* 0x000fe20000000000 */
[----:B------:R-:W-:Y:S01]  /*02a0*/  USHF.L.U64.HI UR14, UR16, 0x4, UR17 ;  /* 0x00000004100e7899 */ /* 0x000fe20008010211 */
[----:B------:R-:W0:Y:S01]  /*02b0*/  I2F.RP R5, R14 ;  /* 0x0000000e00057306 */ /* 0x000e220000209400 */
[----:B------:R-:W-:Y:S01]  /*02c0*/  LOP3.LUT R4, R4, R2, RZ, 0x3c, !PT ;  /* 0x0000000204047212 */ /* 0x000fe200078e3cff */
[----:B------:R-:W-:Y:S01]  /*02d0*/  UMOV UR6, URZ ;  /* 0x000000ff00067c82 */ /* 0x000fe20008000000 */
[----:B------:R-:W-:Y:S02]  /*02e0*/  UMOV UR7, URZ ;  /* 0x000000ff00077c82 */ /* 0x000fe40008000000 */
[----:B------:R-:W-:-:S03]  /*02f0*/  ISETP.GE.AND P2, PT, R4, RZ, PT ;  /* 0x000000ff0400720c */ /* 0x000fc60003f46270 */
[----:B0-----:R-:W0:Y:S02]  /*0300*/  MUFU.RCP R5, R5 ;  /* 0x0000000500057308 */ /* 0x001e240000001000 */
[----:B0-----:R-:W-:-:S06]  /*0310*/  VIADD R8, R5, 0xffffffe ;  /* 0x0ffffffe05087836 */ /* 0x001fcc0000000000 */
[----:B------:R0:W1:Y:S02]  /*0320*/  F2I.FTZ.U32.TRUNC.NTZ R9, R8 ;  /* 0x0000000800097305 */ /* 0x000064000021f000 */
[----:B0-----:R-:W-:Y:S02]  /*0330*/  HFMA2 R8, -RZ, RZ, 0, 0 ;  /* 0x00000000ff087431 */ /* 0x001fe400000001ff */
[----:B-1----:R-:W-:-:S04]  /*0340*/  IMAD.MOV R7, RZ, RZ, -R9 ;  /* 0x000000ffff077224 */ /* 0x002fc800078e0a09 */
[----:B------:R-:W-:-:S04]  /*0350*/  IMAD R7, R7, R14, RZ ;  /* 0x0000000e07077224 */ /* 0x000fc800078e02ff */
[----:B------:R-:W-:-:S04]  /*0360*/  IMAD.HI.U32 R9, R9, R7, R8 ;  /* 0x0000000709097227 */ /* 0x000fc800078e0008 */
[----:B------:R-:W-:Y:S02]  /*0370*/  IMAD.MOV.U32 R7, RZ, RZ, R11 ;  /* 0x000000ffff077224 */ /* 0x000fe400078e000b */
[----:B------:R-:W-:Y:S02]  /*0380*/  FADD R11, R6, -0.5 ;  /* 0xbf000000060b7421 */ /* 0x000fe40000000000 */
[----:B------:R-:W-:-:S04]  /*0390*/  IMAD.HI.U32 R9, R9, R7, RZ ;  /* 0x0000000709097227 */ /* 0x000fc800078e00ff */
[----:B------:R-:W-:-:S04]  /*03a0*/  IMAD.MOV R5, RZ, RZ, -R9 ;  /* 0x000000ffff057224 */ /* 0x000fc800078e0a09 */
[----:B------:R-:W-:-:S05]  /*03b0*/  IMAD R5, R14, R5, R7 ;  /* 0x000000050e057224 */ /* 0x000fca00078e0207 */
[----:B------:R-:W-:-:S13]  /*03c0*/  ISETP.GT.U32.AND P1, PT, R14, R5, PT ;  /* 0x000000050e00720c */ /* 0x000fda0003f24070 */
[-C--:B------:R-:W-:Y:S01]  /*03d0*/  @!P1 IADD3 R5, PT, PT, R5, -R14.reuse, RZ ;  /* 0x8000000e05059210 */ /* 0x080fe20007ffe0ff */
[----:B------:R-:W-:Y:S01]  /*03e0*/  @!P1 VIADD R9, R9, 0x1 ;  /* 0x0000000109099836 */ /* 0x000fe20000000000 */
[----:B------:R-:W-:Y:S02]  /*03f0*/  ISETP.NE.AND P1, PT, R2, RZ, PT ;  /* 0x000000ff0200720c */ /* 0x000fe40003f25270 */
[----:B------:R-:W-:Y:S02]  /*0400*/  ISETP.GE.U32.AND P0, PT, R5, R14, PT ;  /* 0x0000000e0500720c */ /* 0x000fe40003f06070 */
[----:B------:R-:W-:Y:S11]  /*0410*/  F2F.F64.F32 R4, R11 ;  /* 0x0000000b00047310 */ /* 0x000ff60000201800 */
[----:B------:R-:W-:-:S05]  /*0420*/  @P0 VIADD R9, R9, 0x1 ;  /* 0x0000000109090836 */ /* 0x000fca0000000000 */
[----:B------:R-:W-:Y:S02]  /*0430*/  @!P2 IADD3 R9, PT, PT, -R9, RZ, RZ ;  /* 0x000000ff0909a210 */ /* 0x000fe40007ffe1ff */
[----:B------:R-:W-:Y:S01]  /*0440*/  @!P1 LOP3.LUT R9, RZ, R2, RZ, 0x33, !PT ;  /* 0x00000002ff099212 */ /* 0x000fe200078e33ff */
[----:B------:R-:W-:-:S03]  /*0450*/  FADD R2, R0, -0.5 ;  /* 0xbf00000000027421 */ /* 0x000fc60000000000 */
[----:B------:R-:W-:Y:S02]  /*0460*/  I2FP.F32.S32 R14, R9 ;  /* 0x00000009000e7245 */ /* 0x000fe40000201400 */
[----:B------:R0:W-:Y:S08]  /*0470*/  F2F.F64.F32 R8, R2 ;  /* 0x0000000200087310 */ /* 0x0001f00000201800 */
[----:B------:R-:W1:Y:S01]  /*0480*/  F2F.F64.F32 R6, R14 ;  /* 0x0000000e00067310 */ /* 0x000e620000201800 */
[----:B0-----:R-:W-:Y:S01]  /*0490*/  IMAD.MOV.U32 R2, RZ, RZ, RZ ;  /* 0x000000ffff027224 */ /* 0x001fe200078e00ff */
[----:B-1----:R-:W-:-:S02]  /*04a0*/  DFMA R4, R6, -0.5, R4 ;  /* 0xbfe000000604782b */ /* 0x002fc40000000004 */
[----:B------:R-:W-:-:S06]  /*04b0*/  DFMA R8, R6, -0.5, R8 ;  /* 0xbfe000000608782b */ /* 0x000fcc0000000008 */
[----:B------:R-:W-:Y:S02]  /*04c0*/  DADD R6, R4, 0.5 ;  /* 0x3fe0000004067429 */ /* 0x000fe40000000000 */
[----:B------:R-:W-:Y:S01]  /*04d0*/  DADD R8, R8, 0.5 ;  /* 0x3fe0000008087429 */ /* 0x000fe20000000000 */
[----:B------:R-:W-:-:S03]  /*04e0*/  IMAD R5, R3, UR16, RZ ;  /* 0x0000001003057c24 */ /* 0x000fc6000f8e02ff */
[----:B------:R0:W1:Y:S01]  /*04f0*/  F2I.F64.FLOOR R0, R6 ;  /* 0x0000000600007311 */ /* 0x0000620000305100 */
[C---:B------:R-:W-:Y:S02]  /*0500*/  IMAD R5, R10.reuse, UR17, R5 ;  /* 0x000000110a057c24 */ /* 0x040fe4000f8e0205 */
[----:B------:R-:W-:-:S04]  /*0510*/  IMAD.WIDE.U32 R10, R10, UR16, RZ ;  /* 0x000000100a0a7c25 */ /* 0x000fc8000f8e00ff */
[----:B------:R-:W-:Y:S01]  /*0520*/  IMAD.IADD R4, R11, 0x1, R5 ;  /* 0x000000010b047824 */ /* 0x000fe200078e0205 */
[----:B------:R0:W2:Y:S06]  /*0530*/  F2I.F64.FLOOR R3, R8 ;  /* 0x0000000800037311 */ /* 0x0000ac0000305100 */
.L_x_329:
[----:B---3--:R-:W3:Y:S01]  /*0540*/  LDCU.64 UR18, c[0x0][0x390] ;  /* 0x00007200ff1277ac */ /* 0x008ee20008000a00 */
[----:B01----:R-:W-:Y:S01]  /*0550*/  IADD3 R6, PT, PT, R0, UR6, RZ ;  /* 0x0000000600067c10 */ /* 0x003fe2000fffe0ff */
[----:B------:R-:W0:Y:S01]  /*0560*/  LDCU UR4, c[0x0][0x380] ;  /* 0x00007000ff0477ac */ /* 0x000e220008000800 */
[----:B------:R-:W-:Y:S01]  /*0570*/  UMOV UR5, URZ ;  /* 0x000000ff00057c82 */ /* 0x000fe20008000000 */
[----:B---3--:R-:W-:-:S04]  /*0580*/  UISETP.GE.U32.AND UP0, UPT, UR18, 0x4, UPT ;  /* 0x000000041200788c */ /* 0x008fc8000bf06070 */
[----:B------:R-:W-:Y:S01]  /*0590*/  UISETP.GE.U32.AND.EX UP0, UPT, UR19, URZ, UPT, UP0 ;  /* 0x000000ff1300728c */ /* 0x000fe2000bf06100 */
[----:B0-----:R-:W-:Y:S01]  /*05a0*/  IMAD.U32 R15, RZ, RZ, UR4 ;  /* 0x00000004ff0f7e24 */ /* 0x001fe2000f8e00ff */
[----:B------:R-:W-:-:S04]  /*05b0*/  UMOV UR4, URZ ;  /* 0x000000ff00047c82 */ /* 0x000fc80008000000 */
[----:B------:R-:W-:-:S04]  /*05c0*/  ISETP.GE.AND P0, PT, R6, R15, PT ;  /* 0x0000000f0600720c */ /* 0x000fc80003f06270 */
[----:B------:R-:W-:Y:S01]  /*05d0*/  ISETP.GT.AND P0, PT, R6, -0x1, !P0 ;  /* 0xffffffff0600780c */ /* 0x000fe20004704270 */
[----:B--2---:R-:W-:-:S12]  /*05e0*/  BRA.U !UP0, `(.L_x_324) ;  /* 0x0000000508fc7547 */ /* 0x004fd8000b800000 */
[----:B------:R-:W0:Y:S01]  /*05f0*/  LDC R6, c[0x0][0x380] ;  /* 0x0000e000ff067b82 */ /* 0x000e220000000800 */
[----:B------:R-:W1:Y:S01]  /*0600*/  LDCU.64 UR12, c[0x0][0x398] ;  /* 0x00007300ff0c77ac */ /* 0x000e620008000a00 */
[----:B------:R-:W-:Y:S01]  /*0610*/  MOV R9, UR7 ;  /* 0x0000000700097c02 */ /* 0x000fe20008000f00 */
[----:B------:R-:W-:Y:S02]  /*0620*/  IMAD.U32 R8, RZ, RZ, UR6 ;  /* 0x00000006ff087e24 */ /* 0x000fe4000f8e00ff */
[----:B------:R-:W-:Y:S01]  /*0630*/  IMAD R5, R4, UR18, RZ ;  /* 0x0000001204057c24 */ /* 0x000fe2000f8e02ff */
[----:B------:R-:W3:Y:S01]  /*0640*/  LDCU UR15, c[0x0][0x384] ;  /* 0x00007080ff0f77ac */ /* 0x000ee20008000800 */
[C---:B------:R-:W-:Y:S01]  /*0650*/  IMAD.WIDE.U32 R8, R10.reuse, UR18, R8 ;  /* 0x000000120a087c25 */ /* 0x040fe2000f8e0008 */
[----:B------:R-:W4:Y:S03]  /*0660*/  LDCU UR5, c[0x0][0x394] ;  /* 0x00007280ff0577ac */ /* 0x000f260008000800 */
[----:B------:R-:W-:-:S02]  /*0670*/  IMAD R5, R10, UR19, R5 ;  /* 0x000000130a057c24 */ /* 0x000fc4000f8e0205 */
[C---:B--2---:R-:W-:Y:S01]  /*0680*/  VIADD R15, R3.reuse, 0x2 ;  /* 0x00000002030f7836 */ /* 0x044fe20000000000 */
[----:B------:R-:W-:Y:S01]  /*0690*/  UMOV UR4, URZ ;  /* 0x000000ff00047c82 */ /* 0x000fe20008000000 */
[----:B------:R-:W-:Y:S01]  /*06a0*/  VIADD R7, R3, 0x3 ;  /* 0x0000000303077836 */ /* 0x000fe20000000000 */
[----:B------:R-:W-:Y:S02]  /*06b0*/  IADD3 R9, PT, PT, R9, R5, RZ ;  /* 0x0000000509097210 */ /* 0x000fe40007ffe0ff */
[----:B-1----:R-:W-:-:S04]  /*06c0*/  LEA R22, P1, R8, UR12, 0x2 ;  /* 0x0000000c08167c11 */ /* 0x002fc8000f8210ff */
[----:B------:R-:W-:Y:S01]  /*06d0*/  LEA.HI.X R9, R8, UR13, R9, 0x2, P1 ;  /* 0x0000000d08097c11 */ /* 0x000fe200088f1409 */
[-C--:B0-----:R-:W-:Y:S01]  /*06e0*/  IMAD R17, R3, R6.reuse, R6 ;  /* 0x0000000603117224 */ /* 0x081fe200078e0206 */
[----:B------:R-:W-:Y:S01]  /*06f0*/  UMOV UR13, 0x1 ;  /* 0x00000001000d7882 */ /* 0x000fe20000000000 */
[-CC-:B------:R-:W-:Y:S02]  /*0700*/  IMAD R15, R15, R6.reuse, R0.reuse ;  /* 0x000000060f0f7224 */ /* 0x180fe400078e0200 */
[-CC-:B------:R-:W-:Y:S02]  /*0710*/  IMAD R5, R7, R6.reuse, R0.reuse ;  /* 0x0000000607057224 */ /* 0x180fe400078e0200 */
[----:B------:R-:W-:Y:S02]  /*0720*/  IMAD R6, R3, R6, R0 ;  /* 0x0000000603067224 */ /* 0x000fe400078e0200 */
[----:B------:R-:W-:Y:S01]  /*0730*/  IMAD.IADD R17, R0, 0x1, R17 ;  /* 0x0000000100117824 */ /* 0x000fe200078e0211 */
[----:B------:R-:W-:Y:S01]  /*0740*/  IADD3 R5, PT, PT, R5, UR6, RZ ;  /* 0x0000000605057c10 */ /* 0x000fe2000fffe0ff */
[----:B------:R-:W-:-:S02]  /*0750*/  VIADD R8, R6, UR6 ;  /* 0x0000000606087c36 */ /* 0x000fc40008000000 */
[----:B------:R-:W-:Y:S02]  /*0760*/  VIADD R20, R15, UR6 ;  /* 0x000000060f147c36 */ /* 0x000fe40008000000 */
[----:B---34-:R-:W-:-:S07]  /*0770*/  VIADD R6, R17, UR6 ;  /* 0x0000000611067c36 */ /* 0x018fce0008000000 */
.L_x_325:
[----:B------:R-:W-:-:S04]  /*0780*/  IADD3 R14, PT, PT, R7, -0x3, RZ ;  /* 0xfffffffd070e7810 */ /* 0x000fc80007ffe0ff */
[----:B------:R-:W-:-:S04]  /*0790*/  ISETP.GE.AND P2, PT, R14, UR15, PT ;  /* 0x0000000f0e007c0c */ /* 0x000fc8000bf46270 */
[----:B------:R-:W-:-:S04]  /*07a0*/  ISETP.GT.AND P2, PT, R14, -0x1, !P2 ;  /* 0xffffffff0e00780c */ /* 0x000fc80005744270 */
[----:B------:R-:W-:-:S13]  /*07b0*/  PLOP3.LUT P2, PT, P0, P2, PT, 0x80, 0x8 ;  /* 0x000000000008781c */ /* 0x000fda0000745070 */
[----:B0-----:R-:W0:Y:S01]  /*07c0*/  @P2 LDC.64 R16, c[0x0][0x3b0] ;  /* 0x0000ec00ff102b82 */ /* 0x001e220000000a00 */
[----:B------:R-:W-:-:S05]  /*07d0*/  @P2 IMAD.MOV.U32 R23, RZ, RZ, R9 ;  /* 0x000000ffff172224 */ /* 0x000fca00078e0009 */
[----:B------:R-:W2:Y:S01]  /*07e0*/  @P2 LDG.E R21, desc[UR10][R22.64] ;  /* 0x0000000a16152981 */ /* 0x000ea2000c1e1900 */
[----:B0-----:R-:W-:-:S05]  /*07f0*/  @P2 IMAD.WIDE R16, R8, 0x4, R16 ;  /* 0x0000000408102825 */ /* 0x001fca00078e0210 */
[----:B------:R0:W2:Y:S01]  /*0800*/  @P2 LDG.E R26, desc[UR10][R16.64] ;  /* 0x0000000a101a2981 */ /* 0x0000a2000c1e1900 */
[----:B------:R-:W-:-:S05]  /*0810*/  VIADD R14, R7, 0xfffffffe ;  /* 0xfffffffe070e7836 */ /* 0x000fca0000000000 */
[----:B------:R-:W-:-:S04]  /*0820*/  ISETP.GE.AND P1, PT, R14, UR15, PT ;  /* 0x0000000f0e007c0c */ /* 0x000fc8000bf26270 */
[----:B------:R-:W-:Y:S01]  /*0830*/  ISETP.GT.AND P1, PT, R14, -0x1, !P1 ;  /* 0xffffffff0e00780c */ /* 0x000fe20004f24270 */
[----:B------:R-:W-:Y:S01]  /*0840*/  IMAD.U32 R25, RZ, RZ, UR7 ;  /* 0x00000007ff197e24 */ /* 0x000fe2000f8e00ff */
[----:B------:R-:W1:Y:S02]  /*0850*/  LDC.64 R14, c[0x0][0x390] ;  /* 0x0000e400ff0e7b82 */ /* 0x000e640000000a00 */
[----:B------:R-:W-:Y:S02]  /*0860*/  PLOP3.LUT P1, PT, P0, P1, PT, 0x80, 0x8 ;  /* 0x000000000008781c */ /* 0x000fe40000723070 */
[----:B------:R-:W-:-:S04]  /*0870*/  MOV R24, UR6 ;  /* 0x0000000600187c02 */ /* 0x000fc80008000f00 */
[----:B0-----:R-:W0:Y:S07]  /*0880*/  LDC.64 R16, c[0x0][0x398] ;  /* 0x0000e600ff107b82 */ /* 0x001e2e0000000a00 */
[----:B------:R-:W-:-:S05]  /*0890*/  VOTEU.ANY UP0, P1 ;  /* 0x0000000000ff7886 */ /* 0x000fca0000800100 */
[----:B------:R-:W-:-:S06]  /*08a0*/  @UP0 ULOP3.LUT UR9, UR13, 0xfffffffd, URZ, 0xc0, !UPT ;  /* 0xfffffffd0d090892 */ /* 0x000fcc000f8ec0ff */
[----:B------:R-:W-:-:S05]  /*08b0*/  @P1 IADD3 R27, P3, PT, R10, UR9, RZ ;  /* 0x000000090a1b1c10 */ /* 0x000fca000ff7e0ff */
[----:B------:R-:W-:Y:S02]  /*08c0*/  @P1 IMAD.X R19, RZ, RZ, R4, P3 ;  /* 0x000000ffff131224 */ /* 0x000fe400018e0604 */
[----:B-1----:R-:W-:-:S04]  /*08d0*/  @P1 IMAD.WIDE.U32 R24, R27, R14, R24 ;  /* 0x0000000e1b181225 */ /* 0x002fc800078e0018 */
[----:B------:R-:W-:Y:S02]  /*08e0*/  @P1 IMAD R14, R19, R14, RZ ;  /* 0x0000000e130e1224 */ /* 0x000fe400078e02ff */
[----:B------:R-:W1:Y:S02]  /*08f0*/  @P1 LDC.64 R18, c[0x0][0x3b0] ;  /* 0x0000ec00ff121b82 */ /* 0x000e640000000a00 */
[----:B------:R-:W-:Y:S01]  /*0900*/  @P1 IMAD R15, R27, R15, R14 ;  /* 0x0000000f1b0f1224 */ /* 0x000fe200078e020e */
[----:B0-----:R-:W-:-:S04]  /*0910*/  @P1 LEA R16, P3, R24, R16, 0x2 ;  /* 0x0000001018101211 */ /* 0x001fc800078610ff */
[----:B------:R-:W-:-:S04]  /*0920*/  @P1 IADD3 R14, PT, PT, R25, R15, RZ ;  /* 0x0000000f190e1210 */ /* 0x000fc80007ffe0ff */
[----:B------:R-:W-:Y:S01]  /*0930*/  @P1 LEA.HI.X R17, R24, R17, R14, 0x2, P3 ;  /* 0x0000001118111211 */ /* 0x000fe200018f140e */
[----:B-1----:R-:W-:-:S04]  /*0940*/  @P1 IMAD.WIDE R18, R6, 0x4, R18 ;  /* 0x0000000406121825 */ /* 0x002fc800078e0212 */
[----:B--2---:R-:W-:-:S05]  /*0950*/  @P2 FFMA R2, R21, R26, R2 ;  /* 0x0000001a15022223 */ /* 0x004fca0000000002 */
[----:B------:R0:W-:Y:S04]  /*0960*/  @P2 STG.E desc[UR10][R12.64], R2 ;  /* 0x000000020c002986 */ /* 0x0001e8000c10190a */
[----:B------:R-:W0:Y:S04]  /*0970*/  @P1 LDG.E R21, desc[UR10][R18.64] ;  /* 0x0000000a12151981 */ /* 0x000e28000c1e1900 */
[----:B------:R1:W0:Y:S01]  /*0980*/  @P1 LDG.E R23, desc[UR10][R16.64] ;  /* 0x0000000a10171981 */ /* 0x000222000c1e1900 */
[----:B------:R-:W-:-:S05]  /*0990*/  VIADD R14, R7, 0xffffffff ;  /* 0xffffffff070e7836 */ /* 0x000fca0000000000 */
[----:B------:R-:W-:-:S04]  /*09a0*/  ISETP.GE.AND P2, PT, R14, UR15, PT ;  /* 0x0000000f0e007c0c */ /* 0x000fc8000bf46270 */
[----:B------:R-:W-:Y:S01]  /*09b0*/  ISETP.GT.AND P2, PT, R14, -0x1, !P2 ;  /* 0xffffffff0e00780c */ /* 0x000fe20005744270 */
[----:B------:R-:W-:Y:S01]  /*09c0*/  IMAD.U32 R27, RZ, RZ, UR13 ;  /* 0x0000000dff1b7e24 */ /* 0x000fe2000f8e00ff */
[----:B------:R-:W2:Y:S02]  /*09d0*/  LDC.64 R14, c[0x0][0x390] ;  /* 0x0000e400ff0e7b82 */ /* 0x000ea40000000a00 */
[----:B------:R-:W-:Y:S01]  /*09e0*/  PLOP3.LUT P2, PT, P0, P2, PT, 0x80, 0x8 ;  /* 0x000000000008781c */ /* 0x000fe20000745070 */
[----:B------:R-:W-:Y:S02]  /*09f0*/  IMAD.U32 R24, RZ, RZ, UR6 ;  /* 0x00000006ff187e24 */ /* 0x000fe4000f8e00ff */
[----:B------:R-:W-:-:S03]  /*0a00*/  IMAD.U32 R25, RZ, RZ, UR7 ;  /* 0x00000007ff197e24 */ /* 0x000fc6000f8e00ff */
[----:B-1----:R-:W1:Y:S07]  /*0a10*/  LDC.64 R16, c[0x0][0x398] ;  /* 0x0000e600ff107b82 */ /* 0x002e6e0000000a00 */
[----:B------:R-:W-:-:S04]  /*0a20*/  @P2 IADD3 R27, PT, PT, R27, 0x1, RZ ;  /* 0x000000011b1b2810 */ /* 0x000fc80007ffe0ff */
[----:B------:R-:W-:-:S04]  /*0a30*/  @P2 LOP3.LUT R27, R27, 0xfffffffe, RZ, 0xc0, !PT ;  /* 0xfffffffe1b1b2812 */ /* 0x000fc800078ec0ff */
[----:B------:R-:W-:-:S04]  /*0a40*/  @P2 IADD3 R27, P3, PT, R27, R10, RZ ;  /* 0x0000000a1b1b2210 */ /* 0x000fc80007f7e0ff */
[----:B------:R-:W-:Y:S01]  /*0a50*/  @P2 IADD3.X R19, PT, PT, RZ, R4, RZ, P3, !PT ;  /* 0x00000004ff132210 */ /* 0x000fe20001ffe4ff */
[----:B--2---:R-:W-:-:S04]  /*0a60*/  @P2 IMAD.WIDE.U32 R24, R27, R14, R24 ;  /* 0x0000000e1b182225 */ /* 0x004fc800078e0018 */
[----:B------:R-:W-:Y:S02]  /*0a70*/  @P2 IMAD R14, R19, R14, RZ ;  /* 0x0000000e130e2224 */ /* 0x000fe400078e02ff */
[----:B------:R-:W2:Y:S02]  /*0a80*/  @P2 LDC.64 R18, c[0x0][0x3b0] ;  /* 0x0000ec00ff122b82 */ /* 0x000ea40000000a00 */
[----:B------:R-:W-:Y:S01]  /*0a90*/  @P2 IMAD R15, R27, R15, R14 ;  /* 0x0000000f1b0f2224 */ /* 0x000fe200078e020e */
[----:B-1----:R-:W-:-:S03]  /*0aa0*/  @P2 LEA R26, P3, R24, R16, 0x2 ;  /* 0x00000010181a2211 */ /* 0x002fc600078610ff */
[----:B------:R-:W-:-:S05]  /*0ab0*/  @P2 IMAD.IADD R14, R25, 0x1, R15 ;  /* 0x00000001190e2824 */ /* 0x000fca00078e020f */
[----:B------:R-:W-:Y:S02]  /*0ac0*/  @P2 LEA.HI.X R27, R24, R17, R14, 0x2, P3 ;  /* 0x00000011181b2211 */ /* 0x000fe400018f140e */
[----:B------:R-:W1:Y:S01]  /*0ad0*/  LDC.64 R14, c[0x0][0x390] ;  /* 0x0000e400ff0e7b82 */ /* 0x000e620000000a00 */
[----:B--2---:R-:W-:-:S04]  /*0ae0*/  @P2 IMAD.WIDE R18, R20, 0x4, R18 ;  /* 0x0000000414122825 */ /* 0x004fc800078e0212 */
[----:B0-----:R-:W-:Y:S01]  /*0af0*/  @P1 FFMA R2, R23, R21, R2 ;  /* 0x0000001517021223 */ /* 0x001fe20000000002 */
[----:B------:R-:W-:Y:S01]  /*0b00*/  MOV R24, UR6 ;  /* 0x0000000600187c02 */ /* 0x000fe20008000f00 */
[----:B------:R-:W-:Y:S01]  /*0b10*/  IMAD.U32 R25, RZ, RZ, UR7 ;  /* 0x00000007ff197e24 */ /* 0x000fe2000f8e00ff */
[----:B------:R-:W0:Y:S02]  /*0b20*/  LDC.64 R16, c[0x0][0x398] ;  /* 0x0000e600ff107b82 */ /* 0x000e240000000a00 */
[----:B------:R2:W-:Y:S04]  /*0b30*/  @P1 STG.E desc[UR10][R12.64], R2 ;  /* 0x000000020c001986 */ /* 0x0005e8000c10190a */
[----:B------:R3:W2:Y:S04]  /*0b40*/  @P2 LDG.E R21, desc[UR10][R18.64] ;  /* 0x0000000a12152981 */ /* 0x0006a8000c1e1900 */
[----:B------:R-:W2:Y:S01]  /*0b50*/  @P2 LDG.E R27, desc[UR10][R26.64] ;  /* 0x0000000a1a1b2981 */ /* 0x000ea2000c1e1900 */
[----:B------:R-:W-:-:S04]  /*0b60*/  ISETP.GE.AND P1, PT, R7, UR15, PT ;  /* 0x0000000f07007c0c */ /* 0x000fc8000bf26270 */
[----:B------:R-:W-:-:S04]  /*0b70*/  ISETP.GT.AND P1, PT, R7, -0x1, !P1 ;  /* 0xffffffff0700780c */ /* 0x000fc80004f24270 */
[----:B------:R-:W-:-:S13]  /*0b80*/  PLOP3.LUT P1, PT, P0, P1, PT, 0x80, 0x8 ;  /* 0x000000000008781c */ /* 0x000fda0000723070 */
[----:B------:R-:W-:-:S05]  /*0b90*/  VOTEU.ANY UP0, P1 ;  /* 0x0000000000ff7886 */ /* 0x000fca0000800100 */
[----:B------:R-:W-:-:S06]  /*0ba0*/  @UP0 UIADD3 UR9, UPT, UPT, UR13, 0x2, URZ ;  /* 0x000000020d090890 */ /* 0x000fcc000fffe0ff */
[----:B------:R-:W-:-:S04]  /*0bb0*/  @P1 IADD3 R23, P3, PT, R10, UR9, RZ ;  /* 0x000000090a171c10 */ /* 0x000fc8000ff7e0ff */
[----:B---3--:R-:W-:Y:S01]  /*0bc0*/  @P1 IADD3.X R19, PT, PT, RZ, R4, RZ, P3, !PT ;  /* 0x00000004ff131210 */ /* 0x008fe20001ffe4ff */
[----:B-1----:R-:W-:-:S04]  /*0bd0*/  @P1 IMAD.WIDE.U32 R24, R23, R14, R24 ;  /* 0x0000000e17181225 */ /* 0x002fc800078e0018 */
[----:B------:R-:W-:Y:S02]  /*0be0*/  @P1 IMAD R14, R19, R14, RZ ;  /* 0x0000000e130e1224 */ /* 0x000fe400078e02ff */
[----:B------:R-:W1:Y:S02]  /*0bf0*/  @P1 LDC.64 R18, c[0x0][0x3b0] ;  /* 0x0000ec00ff121b82 */ /* 0x000e640000000a00 */
[----:B------:R-:W-:Y:S01]  /*0c00*/  @P1 IMAD R15, R23, R15, R14 ;  /* 0x0000000f170f1224 */ /* 0x000fe200078e020e */
[----:B0-----:R-:W-:-:S03]  /*0c10*/  @P1 LEA R16, P3, R24, R16, 0x2 ;  /* 0x0000001018101211 */ /* 0x001fc600078610ff */
[----:B------:R-:W-:Y:S02]  /*0c20*/  @P1 IMAD.IADD R14, R25, 0x1, R15 ;  /* 0x00000001190e1824 */ /* 0x000fe400078e020f */
[----:B--2---:R-:W-:-:S03]  /*0c30*/  @P2 FFMA R2, R27, R21, R2 ;  /* 0x000000151b022223 */ /* 0x004fc60000000002 */
[----:B------:R-:W-:Y:S01]  /*0c40*/  @P1 LEA.HI.X R17, R24, R17, R14, 0x2, P3 ;  /* 0x0000001118111211 */ /* 0x000fe200018f140e */
[----:B-1----:R-:W-:Y:S01]  /*0c50*/  @P1 IMAD.WIDE R18, R5, 0x4, R18 ;  /* 0x0000000405121825 */ /* 0x002fe200078e0212 */
[----:B------:R-:W-:Y:S01]  /*0c60*/  UIADD3 UR13, UP0, UPT, UR13, 0x4, URZ ;  /* 0x000000040d0d7890 */ /* 0x000fe2000ff1e0ff */
[----:B------:R-:W0:Y:S01]  /*0c70*/  LDC R15, c[0x0][0x380] ;  /* 0x0000e000ff0f7b82 */ /* 0x000e220000000800 */
[----:B------:R1:W-:Y:S04]  /*0c80*/  @P2 STG.E desc[UR10][R12.64], R2 ;  /* 0x000000020c002986 */ /* 0x0003e8000c10190a */
[----:B------:R-:W1:Y:S04]  /*0c90*/  @P1 LDG.E R18, desc[UR10][R18.64] ;  /* 0x0000000a12121981 */ /* 0x000e68000c1e1900 */
[----:B------:R-:W1:Y:S01]  /*0ca0*/  @P1 LDG.E R17, desc[UR10][R16.64] ;  /* 0x0000000a10111981 */ /* 0x000e62000c1e1900 */
[----:B------:R-:W-:-:S02]  /*0cb0*/  UIADD3.X UR4, UPT, UPT, URZ, UR4, URZ, UP0, !UPT ;  /* 0x00000004ff047290 */ /* 0x000fc400087fe4ff */
[----:B------:R-:W-:Y:S01]  /*0cc0*/  UIADD3 UR9, UP0, UPT, UR13, -UR8, URZ ;  /* 0x800000080d097290 */ /* 0x000fe2000ff1e0ff */
[----:B------:R-:W-:-:S03]  /*0cd0*/  UMOV UR19, UR5 ;  /* 0x0000000500137c82 */ /* 0x000fc60008000000 */
[----:B------:R-:W-:Y:S02]  /*0ce0*/  UIADD3.X UR12, UPT, UPT, UR4, ~UR19, URZ, UP0, !UPT ;  /* 0x80000013040c7290 */ /* 0x000fe400087fe4ff */
[----:B------:R-:W-:Y:S01]  /*0cf0*/  UISETP.NE.U32.AND UP0, UPT, UR9, 0x1, UPT ;  /* 0x000000010900788c */ /* 0x000fe2000bf05070 */
[----:B------:R-:W-:-:S03]  /*0d00*/  MOV R21, UR16 ;  /* 0x0000001000157c02 */ /* 0x000fc60008000f00 */
[----:B------:R-:W-:Y:S01]  /*0d10*/  UISETP.NE.AND.EX UP0, UPT, UR12, URZ, UPT, UP0 ;  /* 0x000000ff0c00728c */ /* 0x000fe2000bf05300 */
[----:B------:R-:W-:Y:S01]  /*0d20*/  VIADD R7, R7, 0x4 ;  /* 0x0000000407077836 */ /* 0x000fe20000000000 */
[C---:B0-----:R-:W-:Y:S01]  /*0d30*/  LEA R5, R15.reuse, R5, 0x2 ;  /* 0x000000050f057211 */ /* 0x041fe200078e10ff */
[C---:B------:R-:W-:Y:S01]  /*0d40*/  IMAD R6, R15.reuse, 0x4, R6 ;  /* 0x000000040f067824 */ /* 0x040fe200078e0206 */
[C---:B------:R-:W-:Y:S01]  /*0d50*/  LEA R20, R15.reuse, R20, 0x2 ;  /* 0x000000140f147211 */ /* 0x040fe200078e10ff */
[----:B------:R-:W-:Y:S02]  /*0d60*/  IMAD R8, R15, 0x4, R8 ;  /* 0x000000040f087824 */ /* 0x000fe400078e0208 */
[----:B-1----:R-:W-:-:S05]  /*0d70*/  @P1 FFMA R2, R17, R18, R2 ;  /* 0x0000001211021223 */ /* 0x002fca0000000002 */
[----:B------:R0:W-:Y:S01]  /*0d80*/  @P1 STG.E desc[UR10][R12.64], R2 ;  /* 0x000000020c001986 */ /* 0x0001e2000c10190a */
[----:B------:R-:W-:-:S04]  /*0d90*/  LEA R22, P1, R21, R22, 0x4 ;  /* 0x0000001615167211 */ /* 0x000fc800078220ff */
[----:B------:R-:W-:Y:S01]  /*0da0*/  IADD3.X R9, PT, PT, R9, UR14, RZ, P1, !PT ;  /* 0x0000000e09097c10 */ /* 0x000fe20008ffe4ff */
[----:B------:R-:W-:Y:S08]  /*0db0*/  BRA.U UP0, `(.L_x_325) ;  /* 0xfffffff900707547 */ /* 0x000ff0000b83ffff */
[----:B------:R-:W1:Y:S01]  /*0dc0*/  LDCU UR5, c[0x0][0x394] ;  /* 0x00007280ff0577ac */ /* 0x000e620008000800 */
[----:B------:R-:W-:-:S05]  /*0dd0*/  UMOV UR4, UR8 ;  /* 0x0000000800047c82 */ /* 0x000fca0008000000 */
.L_x_324:
[----:B------:R-:W3:Y:S02]  /*0de0*/  LDCU UR13, c[0x0][0x390] ;  /* 0x00007200ff0d77ac */ /* 0x000ee40008000800 */
[----:B---3--:R-:W-:-:S04]  /*0df0*/  ULOP3.LUT UR12, UR13, 0x3, URZ, 0xc0, !UPT ;  /* 0x000000030d0c7892 */ /* 0x008fc8000f8ec0ff */
[----:B------:R-:W-:-:S04]  /*0e00*/  UISETP.NE.U32.AND UP0, UPT, UR12, URZ, UPT ;  /* 0x000000ff0c00728c */ /* 0x000fc8000bf05070 */
[----:B------:R-:W-:-:S09]  /*0e10*/  UISETP.NE.AND.EX UP0, UPT, URZ, URZ, UPT, UP0 ;  /* 0x000000ffff00728c */ /* 0x000fd2000bf05300 */
[----:B------:R-:W-:Y:S05]  /*0e20*/  BRA.U !UP0, `(.L_x_326) ;  /* 0x0000000508507547 */ /* 0x000fea000b800000 */
[----:B------:R-:W-:Y:S02]  /*0e30*/  UISETP.NE.U32.AND UP1, UPT, UR12, 0x1, UPT ;  /* 0x000000010c00788c */ /* 0x000fe4000bf25070 */
[----:B------:R-:W-:Y:S02]  /*0e40*/  ULOP3.LUT UR9, UR13, 0x1, URZ, 0xc0, !UPT ;  /* 0x000000010d097892 */ /* 0x000fe4000f8ec0ff */
[----:B------:R-:W-:Y:S02]  /*0e50*/  UISETP.NE.AND.EX UP1, UPT, URZ, URZ, UPT, UP1 ;  /* 0x000000ffff00728c */ /* 0x000fe4000bf25310 */
[----:B------:R-:W-:-:S04]  /*0e60*/  UISETP.NE.U32.AND UP0, UPT, UR9, 0x1, UPT ;  /* 0x000000010900788c */ /* 0x000fc8000bf05070 */
[----:B------:R-:W-:-:S03]  /*0e70*/  UISETP.NE.U32.AND.EX UP0, UPT, URZ, URZ, UPT, UP0 ;  /* 0x000000ffff00728c */ /* 0x000fc6000bf05100 */
[----:B------:R-:W-:Y:S08]  /*0e80*/  BRA.U !UP1, `(.L_x_327) ;  /* 0x0000000109c87547 */ /* 0x000ff0000b800000 */
[----:B------:R-:W3:Y:S01]  /*0e90*/  LDCU UR9, c[0x0][0x384] ;  /* 0x00007080ff0977ac */ /* 0x000ee20008000800 */
[----:B--2---:R-:W-:Y:S01]  /*0ea0*/  IADD3 R5, PT, PT, R3, UR4, RZ ;  /* 0x0000000403057c10 */ /* 0x004fe2000fffe0ff */
[----:B------:R-:W-:Y:S01]  /*0eb0*/  IMAD.U32 R16, RZ, RZ, UR6 ;  /* 0x00000006ff107e24 */ /* 0x000fe2000f8e00ff */
[----:B------:R-:W-:Y:S02]  /*0ec0*/  MOV R17, UR7 ;  /* 0x0000000700117c02 */ /* 0x000fe40008000f00 */
[----:B---3--:R-:W-:-:S04]  /*0ed0*/  ISETP.GE.AND P1, PT, R5, UR9, PT ;  /* 0x0000000905007c0c */ /* 0x008fc8000bf26270 */
[----:B------:R-:W-:-:S04]  /*0ee0*/  ISETP.GT.AND P1, PT, R5, -0x1, !P1 ;  /* 0xffffffff0500780c */ /* 0x000fc80004f24270 */
[----:B------:R-:W-:-:S13]  /*0ef0*/  PLOP3.LUT P1, PT, P0, P1, PT, 0x80, 0x8 ;  /* 0x000000000008781c */ /* 0x000fda0000723070 */
[----:B------:R-:W2:Y:S01]  /*0f00*/  @P1 LDC.64 R18, c[0x0][0x398] ;  /* 0x0000e600ff121b82 */ /* 0x000ea20000000a00 */
[----:B------:R-:W-:-:S04]  /*0f10*/  @P1 IADD3 R7, P2, PT, R10, UR4, RZ ;  /* 0x000000040a071c10 */ /* 0x000fc8000ff5e0ff */
[----:B-1----:R-:W-:Y:S01]  /*0f20*/  @P1 IADD3.X R6, PT, PT, R4, UR5, RZ, P2, !PT ;  /* 0x0000000504061c10 */ /* 0x002fe200097fe4ff */
[C---:B------:R-:W-:Y:S02]  /*0f30*/  @P1 IMAD.WIDE.U32 R16, R7.reuse, UR13, R16 ;  /* 0x0000000d07101c25 */ /* 0x040fe4000f8e0010 */
[----:B------:R-:W1:Y:S02]  /*0f40*/  @P1 LDC.64 R8, c[0x0][0x3b0] ;  /* 0x0000ec00ff081b82 */ /* 0x000e640000000a00 */
[----:B------:R-:W-:Y:S02]  /*0f50*/  @P1 IMAD R14, R6, UR13, RZ ;  /* 0x0000000d060e1c24 */ /* 0x000fe4000f8e02ff */
[----:B------:R-:W-:Y:S02]  /*0f60*/  VIADD R6, R0, UR6 ;  /* 0x0000000600067c36 */ /* 0x000fe40008000000 */
[----:B------:R-:W-:Y:S02]  /*0f70*/  @P1 IMAD R7, R7, UR19, R14 ;  /* 0x0000001307071c24 */ /* 0x000fe4000f8e020e */
[----:B------:R-:W-:-:S03]  /*0f80*/  @P1 IMAD R23, R5, R15, R6 ;  /* 0x0000000f05171224 */ /* 0x000fc600078e0206 */
[----:B------:R-:W-:Y:S02]  /*0f90*/  @P1 IADD3 R7, PT, PT, R17, R7, RZ ;  /* 0x0000000711071210 */ /* 0x000fe40007ffe0ff */
[----:B--2---:R-:W-:-:S04]  /*0fa0*/  @P1 LEA R18, P2, R16, R18, 0x2 ;  /* 0x0000001210121211 */ /* 0x004fc800078410ff */
[----:B------:R-:W-:Y:S01]  /*0fb0*/  @P1 LEA.HI.X R19, R16, R19, R7, 0x2, P2 ;  /* 0x0000001310131211 */ /* 0x000fe200010f1407 */
[----:B-1----:R-:W-:-:S04]  /*0fc0*/  @P1 IMAD.WIDE R22, R23, 0x4, R8 ;  /* 0x0000000417161825 */ /* 0x002fc800078e0208 */
[----:B------:R1:W0:Y:S04]  /*0fd0*/  @P1 LDG.E R21, desc[UR10][R18.64] ;  /* 0x0000000a12151981 */ /* 0x000228000c1e1900 */
[----:B------:R-:W0:Y:S01]  /*0fe0*/  @P1 LDG.E R7, desc[UR10][R22.64] ;  /* 0x0000000a16071981 */ /* 0x000e22000c1e1900 */
[----:B------:R-:W-:-:S05]  /*0ff0*/  VIADD R20, R5, 0x1 ;  /* 0x0000000105147836 */ /* 0x000fca0000000000 */
[----:B------:R-:W-:-:S04]  /*1000*/  ISETP.GE.AND P2, PT, R20, UR9, PT ;  /* 0x0000000914007c0c */ /* 0x000fc8000bf46270 */
[----:B------:R-:W-:-:S04]  /*1010*/  ISETP.GT.AND P2, PT, R20, -0x1, !P2 ;  /* 0xffffffff1400780c */ /* 0x000fc80005744270 */
[----:B------:R-:W-:-:S13]  /*1020*/  PLOP3.LUT P2, PT, P0, P2, PT, 0x80, 0x8 ;  /* 0x000000000008781c */ /* 0x000fda0000745070 */
[----:B------:R-:W-:Y:S01]  /*1030*/  VOTEU.ANY UP1, P2 ;  /* 0x0000000000ff7886 */ /* 0x000fe20001020100 */
[----:B------:R-:W2:Y:S04]  /*1040*/  @P2 LDC.64 R8, c[0x0][0x398] ;  /* 0x0000e600ff082b82 */ /* 0x000ea80000000a00 */
[----:B------:R-:W-:-:S04]  /*1050*/  @UP1 UIADD3 UR5, UPT, UPT, UR4, 0x1, URZ ;  /* 0x0000000104051890 */ /* 0x000fc8000fffe0ff */
[----:B------:R-:W3:Y:S02]  /*1060*/  @P2 LDC.64 R16, c[0x0][0x3b0] ;  /* 0x0000ec00ff102b82 */ /* 0x000ee40000000a00 */
[----:B------:R-:W-:-:S04]  /*1070*/  @P2 IADD3 R5, P3, PT, R10, UR5, RZ ;  /* 0x000000050a052c10 */ /* 0x000fc8000ff7e0ff */
[----:B------:R-:W-:Y:S01]  /*1080*/  @P2 IADD3.X R14, PT, PT, RZ, R4, RZ, P3, !PT ;  /* 0x00000004ff0e2210 */ /* 0x000fe20001ffe4ff */
[----:B-1----:R-:W-:Y:S01]  /*1090*/  IMAD.U32 R18, RZ, RZ, UR6 ;  /* 0x00000006ff127e24 */ /* 0x002fe2000f8e00ff */
[----:B------:R-:W-:-:S03]  /*10a0*/  MOV R19, UR7 ;  /* 0x0000000700137c02 */ /* 0x000fc60008000f00 */
[----:B------:R-:W-:Y:S02]  /*10b0*/  @P2 IMAD R14, R14, UR13, RZ ;  /* 0x0000000d0e0e2c24 */ /* 0x000fe4000f8e02ff */
[----:B------:R-:W-:-:S04]  /*10c0*/  @P2 IMAD.WIDE.U32 R18, R5, UR13, R18 ;  /* 0x0000000d05122c25 */ /* 0x000fc8000f8e0012 */
[----:B------:R-:W-:Y:S01]  /*10d0*/  @P2 IMAD R5, R5, UR19, R14 ;  /* 0x0000001305052c24 */ /* 0x000fe2000f8e020e */
[----:B--2---:R-:W-:-:S03]  /*10e0*/  @P2 LEA R8, P3, R18, R8, 0x2 ;  /* 0x0000000812082211 */ /* 0x004fc600078610ff */
[----:B------:R-:W-:Y:S02]  /*10f0*/  @P2 IMAD.IADD R14, R19, 0x1, R5 ;  /* 0x00000001130e2824 */ /* 0x000fe400078e0205 */
[----:B------:R-:W-:-:S03]  /*1100*/  @P2 IMAD R5, R20, R15, R6 ;  /* 0x0000000f14052224 */ /* 0x000fc600078e0206 */
[----:B------:R-:W-:Y:S01]  /*1110*/  @P2 LEA.HI.X R9, R18, R9, R14, 0x2, P3 ;  /* 0x0000000912092211 */ /* 0x000fe200018f140e */
[----:B---3--:R-:W-:-:S04]  /*1120*/  @P2 IMAD.WIDE R16, R5, 0x4, R16 ;  /* 0x0000000405102825 */ /* 0x008fc800078e0210 */
[----:B0-----:R-:W-:-:S05]  /*1130*/  @P1 FFMA R2, R21, R7, R2 ;  /* 0x0000000715021223 */ /* 0x001fca0000000002 */
[----:B------:R0:W-:Y:S04]  /*1140*/  @P1 STG.E desc[UR10][R12.64], R2 ;  /* 0x000000020c001986 */ /* 0x0001e8000c10190a */
[----:B------:R-:W0:Y:S04]  /*1150*/  @P2 LDG.E R16, desc[UR10][R16.64] ;  /* 0x0000000a10102981 */ /* 0x000e28000c1e1900 */
[----:B------:R-:W0:Y:S01]  /*1160*/  @P2 LDG.E R9, desc[UR10][R8.64] ;  /* 0x0000000a08092981 */ /* 0x000e22000c1e1900 */
[----:B------:R-:W-:Y:S01]  /*1170*/  UIADD3 UR4, UPT, UPT, UR4, 0x2, URZ ;  /* 0x0000000204047890 */ /* 0x000fe2000fffe0ff */
[----:B------:R-:W-:Y:S01]  /*1180*/  UMOV UR5, URZ ;  /* 0x000000ff00057c82 */ /* 0x000fe20008000000 */
[----:B0-----:R-:W-:-:S05]  /*1190*/  @P2 FFMA R2, R9, R16, R2 ;  /* 0x0000001009022223 */ /* 0x001fca0000000002 */
[----:B------:R3:W-:Y:S05]  /*11a0*/  @P2 STG.E desc[UR10][R12.64], R2 ;  /* 0x000000020c002986 */ /* 0x0007ea000c10190a */
.L_x_327:
[----:B------:R-:W-:Y:S05]  /*11b0*/  BRA.U UP0, `(.L_x_326) ;  /* 0x00000001006c7547 */ /* 0x000fea000b800000 */
[----:B------:R-:W4:Y:S01]  /*11c0*/  LDCU UR9, c[0x0][0x384] ;  /* 0x00007080ff0977ac */ /* 0x000f220008000800 */
[----:B--2---:R-:W-:Y:S01]  /*11d0*/  IADD3 R16, PT, PT, R3, UR4, RZ ;  /* 0x0000000403107c10 */ /* 0x004fe2000fffe0ff */
[----:B------:R-:W-:Y:S03]  /*11e0*/  BSSY.RECONVERGENT B0, `(.L_x_326) ;  /* 0x0000018000007945 */ /* 0x000fe60003800200 */
[----:B----4-:R-:W-:-:S04]  /*11f0*/  ISETP.GE.AND P1, PT, R16, UR9, PT ;  /* 0x0000000910007c0c */ /* 0x010fc8000bf26270 */
[----:B------:R-:W-:-:S04]  /*1200*/  ISETP.GT.AND P1, PT, R16, -0x1, !P1 ;  /* 0xffffffff1000780c */ /* 0x000fc80004f24270 */
[----:B------:R-:W-:-:S13]  /*1210*/  PLOP3.LUT P1, PT, P0, P1, PT, 0x80, 0x8 ;  /* 0x000000000008781c */ /* 0x000fda0000723070 */
[----:B------:R-:W-:Y:S05]  /*1220*/  @!P1 BRA `(.L_x_328) ;  /* 0x00000000004c9947 */ /* 0x000fea0003800000 */
[----:B------:R-:W2:Y:S01]  /*1230*/  LDC.64 R6, c[0x0][0x3b0] ;  /* 0x0000ec00ff067b82 */ /* 0x000ea20000000a00 */
[----:B------:R-:W4:Y:S01]  /*1240*/  LDCU.64 UR20, c[0x0][0x398] ;  /* 0x00007300ff1477ac */ /* 0x000f220008000a00 */
[----:B------:R-:W-:Y:S01]  /*1250*/  IADD3 R5, P0, PT, R10, UR4, RZ ;  /* 0x000000040a057c10 */ /* 0x000fe2000ff1e0ff */
[----:B------:R-:W-:Y:S01]  /*1260*/  IMAD.U32 R8, RZ, RZ, UR6 ;  /* 0x00000006ff087e24 */ /* 0x000fe2000f8e00ff */
[----:B------:R-:W-:Y:S01]  /*1270*/  MOV R9, UR7 ;  /* 0x0000000700097c02 */ /* 0x000fe20008000f00 */
[----:B------:R-:W-:Y:S01]  /*1280*/  VIADD R17, R0, UR6 ;  /* 0x0000000600117c36 */ /* 0x000fe20008000000 */
[----:B-1----:R-:W-:Y:S01]  /*1290*/  IADD3.X R14, PT, PT, R4, UR5, RZ, P0, !PT ;  /* 0x00000005040e7c10 */ /* 0x002fe200087fe4ff */
[----:B------:R-:W-:-:S04]  /*12a0*/  IMAD.WIDE.U32 R8, R5, UR13, R8 ;  /* 0x0000000d05087c25 */ /* 0x000fc8000f8e0008 */
[----:B------:R-:W-:Y:S02]  /*12b0*/  IMAD R14, R14, UR13, RZ ;  /* 0x0000000d0e0e7c24 */ /* 0x000fe4000f8e02ff */
[----:B------:R-:W-:Y:S02]  /*12c0*/  IMAD R15, R16, R15, R17 ;  /* 0x0000000f100f7224 */ /* 0x000fe400078e0211 */
[----:B------:R-:W-:Y:S01]  /*12d0*/  IMAD R5, R5, UR19, R14 ;  /* 0x0000001305057c24 */ /* 0x000fe2000f8e020e */
[----:B----4-:R-:W-:-:S04]  /*12e0*/  LEA R14, P0, R8, UR20, 0x2 ;  /* 0x00000014080e7c11 */ /* 0x010fc8000f8010ff */
[----:B------:R-:W-:Y:S01]  /*12f0*/  IADD3 R5, PT, PT, R9, R5, RZ ;  /* 0x0000000509057210 */ /* 0x000fe20007ffe0ff */
[----:B--2---:R-:W-:-:S03]  /*1300*/  IMAD.WIDE R6, R15, 0x4, R6 ;  /* 0x000000040f067825 */ /* 0x004fc600078e0206 */
[----:B------:R-:W-:-:S03]  /*1310*/  LEA.HI.X R15, R8, UR21, R5, 0x2, P0 ;  /* 0x00000015080f7c11 */ /* 0x000fc600080f1405 */
[----:B------:R-:W0:Y:S04]  /*1320*/  LDG.E R6, desc[UR10][R6.64] ;  /* 0x0000000a06067981 */ /* 0x000e28000c1e1900 */
[----:B------:R-:W0:Y:S02]  /*1330*/  LDG.E R15, desc[UR10][R14.64] ;  /* 0x0000000a0e0f7981 */ /* 0x000e24000c1e1900 */
[----:B0--3--:R-:W-:-:S05]  /*1340*/  FFMA R2, R15, R6, R2 ;  /* 0x000000060f027223 */ /* 0x009fca0000000002 */
[----:B------:R2:W-:Y:S02]  /*1350*/  STG.E desc[UR10][R12.64], R2 ;  /* 0x000000020c007986 */ /* 0x0005e4000c10190a */
.L_x_328:
[----:B-1----:R-:W-:Y:S05]  /*1360*/  BSYNC.RECONVERGENT B0 ;  /* 0x0000000000007941 */ /* 0x002fea0003800200 */
.L_x_326:
[----:B------:R-:W-:-:S04]  /*1370*/  UIADD3 UR6, UP0, UPT, UR6, 0x1, URZ ;  /* 0x0000000106067890 */ /* 0x000fc8000ff1e0ff */
[----:B------:R-:W-:Y:S02]  /*1380*/  UIADD3.X UR7, UPT, UPT, URZ, UR7, URZ, UP0, !UPT ;  /* 0x00000007ff077290 */ /* 0x000fe400087fe4ff */
[----:B------:R-:W-:-:S04]  /*1390*/  UISETP.GE.U32.AND UP0, UPT, UR6, UR13, UPT ;  /* 0x0000000d0600728c */ /* 0x000fc8000bf06070 */
[----:B------:R-:W-:-:S09]  /*13a0*/  UISETP.GE.U32.AND.EX UP0, UPT, UR7, UR19, UPT, UP0 ;  /* 0x000000130700728c */ /* 0x000fd2000bf06100 */
[----:B------:R-:W-:Y:S05]  /*13b0*/  BRA.U !UP0, `(.L_x_329) ;  /* 0xfffffff108607547 */ /* 0x000fea000b83ffff */
[----:B-1----:R-:W-:Y:S05]  /*13c0*/  EXIT ;  /* 0x000000000000794d */ /* 0x002fea0003800000 */
.L_x_330:
        /* <DEDUP_REMOVED lines=11> */
.L_x_482:


//--------------------- .text._Z24convolution_nonsep_paramiiiimPfS_S_PKfS1_S1_S_S_S_ --------------------------
	.section	.text._Z24convolution_nonsep_paramiiiimPfS_S_PKfS1_S1_S_S_S_,"ax",@progbits
	.align	128
        .global         _Z24convolution_nonsep_paramiiiimPfS_S_PKfS1_S1_S_S_S_
        .type           _Z24convolution_nonsep_paramiiiimPfS_S_PKfS1_S1_S_S_S_,@function
        .size           _Z24convolution_nonsep_paramiiiimPfS_S_PKfS1_S1_S_S_S_,(.L_x_483 - _Z24convolution_nonsep_paramiiiimPfS_S_PKfS1_S1_S_S_S_)
        .other          _Z24convolution_nonsep_paramiiiimPfS_S_PKfS1_S1_S_S_S_,@"STO_CUDA_ENTRY STV_DEFAULT"
_Z24convolution_nonsep_paramiiiimPfS_S_PKfS1_S1_S_S_S_:
.text._Z24convolution_nonsep_paramiiiimPfS_S_PKfS1_S1_S_S_S_:
        /* <DEDUP_REMOVED lines=16> */
[----:B------:R-:W2:Y:S08]  /*0100*/  LDC.64 R24, c[0x0][0x3d0] ;  /* 0x0000f400ff187b82 */ /* 0x000eb00000000a00 */
[----:B------:R-:W3:Y:S08]  /*0110*/  LDC.64 R22, c[0x0][0x3d8] ;  /* 0x0000f600ff167b82 */ /* 0x000ef00000000a00 */
[----:B------:R-:W4:Y:S01]  /*0120*/  LDC.64 R6, c[0x0][0x3a0] ;  /* 0x0000e800ff067b82 */ /* 0x000f220000000a00 */
[----:B0-----:R-:W-:-:S05]  /*0130*/  IMAD.WIDE R26, R10, 0x4, R26 ;  /* 0x000000040a1a7825 */ /* 0x001fca00078e021a */
[----:B-1----:R0:W-:Y:S01]  /*0140*/  STG.E desc[UR8][R26.64], RZ ;  /* 0x000000ff1a007986 */ /* 0x0021e2000c101908 */
[----:B--2---:R-:W-:-:S05]  /*0150*/  IMAD.WIDE R24, R10, 0x4, R24 ;  /* 0x000000040a187825 */ /* 0x004fca00078e0218 */
[----:B------:R0:W-:Y:S01]  /*0160*/  STG.E desc[UR8][R24.64], RZ ;  /* 0x000000ff18007986 */ /* 0x0001e2000c101908 */
[----:B---3--:R-:W-:-:S05]  /*0170*/  IMAD.WIDE R22, R10, 0x4, R22 ;  /* 0x000000040a167825 */ /* 0x008fca00078e0216 */
[----:B------:R0:W-:Y:S01]  /*0180*/  STG.E desc[UR8][R22.64], RZ ;  /* 0x000000ff16007986 */ /* 0x0001e2000c101908 */
[----:B----4-:R-:W-:-:S06]  /*0190*/  IMAD.WIDE R6, R10, 0x4, R6 ;  /* 0x000000040a067825 */ /* 0x010fcc00078e0206 */
        /* <DEDUP_REMOVED lines=20> */
[----:B------:R-:W-:Y:S01]  /*02e0*/  UMOV UR6, URZ ;  /* 0x000000ff00067c82 */ /* 0x000fe20008000000 */
[----:B------:R-:W-:Y:S01]  /*02f0*/  IABS R11, R4 ;  /* 0x00000004000b7213 */ /* 0x000fe20000000000 */
[----:B------:R-:W-:Y:S01]  /*0300*/  UMOV UR7, URZ ;  /* 0x000000ff00077c82 */ /* 0x000fe20008000000 */
[----:B------:R-:W0:Y:S01]  /*0310*/  I2F.RP R5, R12 ;  /* 0x0000000c00057306 */ /* 0x000e220000209400 */
[----:B------:R-:W-:-:S04]  /*0320*/  LOP3.LUT R4, R4, R2, RZ, 0x3c, !PT ;  /* 0x0000000204047212 */ /* 0x000fc800078e3cff */
        /* <DEDUP_REMOVED lines=10> */
[----:B------:R-:W-:-:S05]  /*03d0*/  IMAD.HI.U32 R9, R9, R7, RZ ;  /* 0x0000000709097227 */ /* 0x000fca00078e00ff */
[----:B------:R-:W-:-:S05]  /*03e0*/  IADD3 R5, PT, PT, -R9, RZ, RZ ;  /* 0x000000ff09057210 */ /* 0x000fca0007ffe1ff */
[----:B------:R-:W-:-:S05]  /*03f0*/  IMAD R5, R12, R5, R7 ;  /* 0x000000050c057224 */ /* 0x000fca00078e0207 */
[----:B------:R-:W-:-:S13]  /*0400*/  ISETP.GT.U32.AND P1, PT, R12, R5, PT ;  /* 0x000000050c00720c */ /* 0x000fda0003f24070 */
[----:B------:R-:W-:Y:S01]  /*0410*/  @!P1 IMAD.IADD R5, R5, 0x1, -R12 ;  /* 0x0000000105059824 */ /* 0x000fe200078e0a0c */
[----:B------:R-:W-:Y:S02]  /*0420*/  @!P1 IADD3 R9, PT, PT, R9, 0x1, RZ ;  /* 0x0000000109099810 */ /* 0x000fe40007ffe0ff */
        /* <DEDUP_REMOVED lines=8> */
[----:B------:R-:W-:Y:S08]  /*04b0*/  F2F.F64.F32 R8, R2 ;  /* 0x0000000200087310 */ /* 0x000ff00000201800 */
[----:B------:R-:W0:Y:S02]  /*04c0*/  F2F.F64.F32 R6, R12 ;  /* 0x0000000c00067310 */ /* 0x000e240000201800 */
[----:B0-----:R-:W-:-:S02]  /*04d0*/  DFMA R4, R6, -0.5, R4 ;  /* 0xbfe000000604782b */ /* 0x001fc40000000004 */
        /* <DEDUP_REMOVED lines=9> */
.L_x_346:
[----:B--2---:R-:W3:Y:S01]  /*0570*/  LDC.64 R12, c[0x0][0x390] ;  /* 0x0000e400ff0c7b82 */ /* 0x004ee20000000a00 */
[----:B-1----:R-:W4:Y:S01]  /*0580*/  LDCU UR4, c[0x0][0x380] ;  /* 0x00007000ff0477ac */ /* 0x002f220008000800 */
[----:B-1----:R-:W-:Y:S02]  /*0590*/  IADD3 R2, PT, PT, R0, UR6, RZ ;  /* 0x0000000600027c10 */ /* 0x002fe4000fffe0ff */
[----:B------:R-:W-:Y:S01]  /*05a0*/  MOV R16, RZ ;  /* 0x000000ff00107202 */ /* 0x000fe20000000f00 */
[----:B----4-:R-:W-:Y:S01]  /*05b0*/  IMAD.U32 R17, RZ, RZ, UR4 ;  /* 0x00000004ff117e24 */ /* 0x010fe2000f8e00ff */
[----:B------:R-:W-:Y:S01]  /*05c0*/  UMOV UR4, URZ ;  /* 0x000000ff00047c82 */ /* 0x000fe20008000000 */
[----:B---3--:R-:W-:-:S03]  /*05d0*/  ISETP.GE.U32.AND P1, PT, R12, 0x4, PT ;  /* 0x000000040c00780c */ /* 0x008fc60003f26070 */
[C---:B------:R-:W-:Y:S02]  /*05e0*/  ISETP.GE.AND P0, PT, R2.reuse, R17, PT ;  /* 0x000000110200720c */ /* 0x040fe40003f06270 */
[----:B------:R-:W-:Y:S02]  /*05f0*/  ISETP.GE.U32.AND.EX P1, PT, R13, RZ, PT, P1 ;  /* 0x000000ff0d00720c */ /* 0x000fe40003f26110 */
[----:B------:R-:W-:-:S11]  /*0600*/  ISETP.GT.AND P0, PT, R2, -0x1, !P0 ;  /* 0xffffffff0200780c */ /* 0x000fd60004704270 */
[----:B------:R-:W-:Y:S05]  /*0610*/  @!P1 BRA `(.L_x_331) ;  /* 0x0000000800e09947 */ /* 0x000fea0003800000 */
[----:B------:R-:W1:Y:S01]  /*0620*/  LDC R4, c[0x0][0x380] ;  /* 0x0000e000ff047b82 */ /* 0x000e620000000800 */
[----:B------:R-:W3:Y:S01]  /*0630*/  LDCU.64 UR4, c[0x0][0x398] ;  /* 0x00007300ff0477ac */ /* 0x000ee20008000a00 */
[-C--:B------:R-:W-:Y:S01]  /*0640*/  IMAD R2, R5, R12.reuse, RZ ;  /* 0x0000000c05027224 */ /* 0x080fe200078e02ff */
[----:B0-2---:R-:W-:Y:S01]  /*0650*/  IADD3 R9, PT, PT, R3, 0x2, RZ ;  /* 0x0000000203097810 */ /* 0x005fe20007ffe0ff */
[C---:B------:R-:W-:Y:S01]  /*0660*/  IMAD.WIDE.U32 R6, R10.reuse, R12, UR6 ;  /* 0x000000060a067e25 */ /* 0x040fe2000f8e000c */
[----:B------:R-:W0:Y:S03]  /*0670*/  LDCU UR11, c[0x0][0x384] ;  /* 0x00007080ff0b77ac */ /* 0x000e260008000800 */
[----:B------:R-:W-:Y:S01]  /*0680*/  IMAD R15, R10, R13, R2 ;  /* 0x0000000d0a0f7224 */ /* 0x000fe200078e0202 */
[----:B------:R-:W-:Y:S01]  /*0690*/  SHF.L.U64.HI R2, R12, 0x4, R13 ;  /* 0x000000040c027819 */ /* 0x000fe2000001020d */
[----:B------:R-:W-:-:S02]  /*06a0*/  UMOV UR10, 0x1 ;  /* 0x00000001000a7882 */ /* 0x000fc40000000000 */
[----:B------:R-:W-:Y:S02]  /*06b0*/  IMAD.IADD R15, R7, 0x1, R15 ;  /* 0x00000001070f7824 */ /* 0x000fe400078e020f */
[----:B------:R-:W-:-:S04]  /*06c0*/  VIADD R7, R3, 0x3 ;  /* 0x0000000303077836 */ /* 0x000fc80000000000 */
[----:B------:R-:W-:Y:S01]  /*06d0*/  IMAD R8, R7, R17, R0 ;  /* 0x0000001107087224 */ /* 0x000fe200078e0200 */
[----:B---3--:R-:W-:Y:S01]  /*06e0*/  LEA R14, P1, R6, UR4, 0x2 ;  /* 0x00000004060e7c11 */ /* 0x008fe2000f8210ff */
[----:B------:R-:W-:-:S03]  /*06f0*/  UMOV UR4, URZ ;  /* 0x000000ff00047c82 */ /* 0x000fc60008000000 */
[----:B------:R-:W-:Y:S01]  /*0700*/  LEA.HI.X R15, R6, UR5, R15, 0x2, P1 ;  /* 0x00000005060f7c11 */ /* 0x000fe200088f140f */
[-C--:B-1----:R-:W-:Y:S01]  /*0710*/  IMAD R16, R9, R4.reuse, R0 ;  /* 0x0000000409107224 */ /* 0x082fe200078e0200 */
[----:B------:R-:W-:Y:S01]  /*0720*/  IADD3 R8, PT, PT, R8, UR6, RZ ;  /* 0x0000000608087c10 */ /* 0x000fe2000fffe0ff */
[C---:B------:R-:W-:Y:S01]  /*0730*/  IMAD R9, R3.reuse, R4, R4 ;  /* 0x0000000403097224 */ /* 0x040fe200078e0204 */
[----:B------:R-:W-:Y:S01]  /*0740*/  LOP3.LUT R4, R12, 0xfffffffc, RZ, 0xc0, !PT ;  /* 0xfffffffc0c047812 */ /* 0x000fe200078ec0ff */
[----:B------:R-:W-:-:S03]  /*0750*/  IMAD R6, R3, R17, R0 ;  /* 0x0000001103067224 */ /* 0x000fc600078e0200 */
[----:B------:R-:W-:Y:S01]  /*0760*/  IADD3 R20, PT, PT, R0, R9, RZ ;  /* 0x0000000900147210 */ /* 0x000fe20007ffe0ff */
[----:B------:R-:W-:Y:S02]  /*0770*/  VIADD R6, R6, UR6 ;  /* 0x0000000606067c36 */ /* 0x000fe40008000000 */
[----:B------:R-:W-:Y:S01]  /*0780*/  VIADD R9, R16, UR6 ;  /* 0x0000000610097c36 */ /* 0x000fe20008000000 */
[----:B0-----:R-:W-:-:S07]  /*0790*/  IADD3 R20, PT, PT, R20, UR6, RZ ;  /* 0x0000000614147c10 */ /* 0x001fce000fffe0ff */
.L_x_338:
[----:B------:R-:W-:Y:S01]  /*07a0*/  VIADD R13, R7, 0xfffffffd ;  /* 0xfffffffd070d7836 */ /* 0x000fe20000000000 */
[----:B------:R-:W0:Y:S04]  /*07b0*/  LDC.64 R28, c[0x0][0x3b0] ;  /* 0x0000ec00ff1c7b82 */ /* 0x000e280000000a00 */
[----:B------:R-:W-:-:S04]  /*07c0*/  ISETP.GE.AND P2, PT, R13, UR11, PT ;  /* 0x0000000b0d007c0c */ /* 0x000fc8000bf46270 */
[----:B------:R-:W-:Y:S01]  /*07d0*/  ISETP.GT.AND P2, PT, R13, -0x1, !P2 ;  /* 0xffffffff0d00780c */ /* 0x000fe20005744270 */
[----:B------:R-:W1:Y:S03]  /*07e0*/  LDC.64 R16, c[0x0][0x3b8] ;  /* 0x0000ee00ff107b82 */ /* 0x000e660000000a00 */
[----:B------:R-:W-:-:S13]  /*07f0*/  PLOP3.LUT P2, PT, P0, P2, PT, 0x80, 0x8 ;  /* 0x000000000008781c */ /* 0x000fda0000745070 */
[C---:B0-----:R-:W-:Y:S01]  /*0800*/  @P2 IMAD.WIDE R28, R6.reuse, 0x4, R28 ;  /* 0x00000004061c2825 */ /* 0x041fe200078e021c */
[----:B------:R-:W2:Y:S04]  /*0810*/  @P2 LDG.E R13, desc[UR8][R14.64] ;  /* 0x000000080e0d2981 */ /* 0x000ea8000c1e1900 */
[----:B------:R-:W2:Y:S04]  /*0820*/  @P2 LDG.E R18, desc[UR8][R26.64] ;  /* 0x000000081a122981 */ /* 0x000ea8000c1e1900 */
[----:B------:R-:W2:Y:S02]  /*0830*/  @P2 LDG.E R28, desc[UR8][R28.64] ;  /* 0x000000081c1c2981 */ /* 0x000ea4000c1e1900 */
[----:B--2---:R-:W-:Y:S01]  /*0840*/  @P2 FFMA R13, R13, R28, R18 ;  /* 0x0000001c0d0d2223 */ /* 0x004fe20000000012 */
[----:B-1----:R-:W-:-:S02]  /*0850*/  @P2 IMAD.WIDE R18, R6, 0x4, R16 ;  /* 0x0000000406122825 */ /* 0x002fc400078e0210 */
[----:B------:R-:W0:Y:S02]  /*0860*/  @P2 LDC.64 R16, c[0x0][0x3c0] ;  /* 0x0000f000ff102b82 */ /* 0x000e240000000a00 */
[----:B------:R1:W-:Y:S04]  /*0870*/  @P2 STG.E desc[UR8][R26.64], R13 ;  /* 0x0000000d1a002986 */ /* 0x0003e8000c101908 */
[----:B------:R-:W2:Y:S04]  /*0880*/  @P2 LDG.E R18, desc[UR8][R18.64] ;  /* 0x0000000812122981 */ /* 0x000ea8000c1e1900 */
[----:B------:R-:W2:Y:S04]  /*0890*/  @P2 LDG.E R21, desc[UR8][R14.64] ;  /* 0x000000080e152981 */ /* 0x000ea8000c1e1900 */
[----:B------:R-:W2:Y:S01]  /*08a0*/  @P2 LDG.E R28, desc[UR8][R24.64] ;  /* 0x00000008181c2981 */ /* 0x000ea2000c1e1900 */
[----:B0-----:R-:W-:-:S04]  /*08b0*/  @P2 IMAD.WIDE R16, R6, 0x4, R16 ;  /* 0x0000000406102825 */ /* 0x001fc800078e0210 */
[----:B--2---:R-:W-:-:S05]  /*08c0*/  @P2 FFMA R21, R21, R18, R28 ;  /* 0x0000001215152223 */ /* 0x004fca000000001c */
[----:B------:R0:W-:Y:S04]  /*08d0*/  @P2 STG.E desc[UR8][R24.64], R21 ;  /* 0x0000001518002986 */ /* 0x0001e8000c101908 */
[----:B------:R-:W2:Y:S04]  /*08e0*/  @P2 LDG.E R17, desc[UR8][R16.64] ;  /* 0x0000000810112981 */ /* 0x000ea8000c1e1900 */
[----:B------:R-:W2:Y:S04]  /*08f0*/  @P2 LDG.E R28, desc[UR8][R14.64] ;  /* 0x000000080e1c2981 */ /* 0x000ea8000c1e1900 */
[----:B------:R-:W2:Y:S01]  /*0900*/  @P2 LDG.E R29, desc[UR8][R22.64] ;  /* 0x00000008161d2981 */ /* 0x000ea2000c1e1900 */
[----:B-1----:R-:W-:-:S04]  /*0910*/  IADD3 R13, PT, PT, R7, -0x2, RZ ;  /* 0xfffffffe070d7810 */ /* 0x002fc80007ffe0ff */
[----:B------:R-:W-:-:S04]  /*0920*/  ISETP.GE.AND P1, PT, R13, UR11, PT ;  /* 0x0000000b0d007c0c */ /* 0x000fc8000bf26270 */
[----:B------:R-:W-:Y:S01]  /*0930*/  ISETP.GT.AND P1, PT, R13, -0x1, !P1 ;  /* 0xffffffff0d00780c */ /* 0x000fe20004f24270 */
[----:B------:R-:W-:-:S03]  /*0940*/  VIADD R13, R7, 0xffffffff ;  /* 0xffffffff070d7836 */ /* 0x000fc60000000000 */
[----:B------:R-:W-:Y:S02]  /*0950*/  PLOP3.LUT P1, PT, P0, P1, PT, 0x80, 0x8 ;  /* 0x000000000008781c */ /* 0x000fe40000723070 */
[----:B------:R-:W-:Y:S02]  /*0960*/  ISETP.GE.AND P4, PT, R7, UR11, PT ;  /* 0x0000000b07007c0c */ /* 0x000fe4000bf86270 */
[----:B------:R-:W-:Y:S01]  /*0970*/  ISETP.GE.AND P3, PT, R13, UR11, PT ;  /* 0x0000000b0d007c0c */ /* 0x000fe2000bf66270 */
[----:B------:R-:W-:Y:S01]  /*0980*/  BSSY.RECONVERGENT B0, `(.L_x_332) ;  /* 0x0000028000007945 */ /* 0x000fe20003800200 */
[----:B------:R-:W-:Y:S02]  /*0990*/  ISETP.GT.AND P4, PT, R7, -0x1, !P4 ;  /* 0xffffffff0700780c */ /* 0x000fe40006784270 */
[----:B------:R-:W-:Y:S02]  /*09a0*/  ISETP.GT.AND P3, PT, R13, -0x1, !P3 ;  /* 0xffffffff0d00780c */ /* 0x000fe40005f64270 */
[----:B------:R-:W-:-:S02]  /*09b0*/  PLOP3.LUT P4, PT, P0, P4, PT, 0x80, 0x8 ;  /* 0x000000000008781c */ /* 0x000fc40000789070 */
[----:B------:R-:W-:Y:S01]  /*09c0*/  PLOP3.LUT P3, PT, P0, P3, PT, 0x80, 0x8 ;  /* 0x000000000008781c */ /* 0x000fe20000767070 */
[----:B--2---:R-:W-:-:S05]  /*09d0*/  @P2 FFMA R17, R28, R17, R29 ;  /* 0x000000111c112223 */ /* 0x004fca000000001d */
[----:B------:R0:W-:Y:S01]  /*09e0*/  @P2 STG.E desc[UR8][R22.64], R17 ;  /* 0x0000001116002986 */ /* 0x0001e2000c101908 */
[----:B------:R-:W-:Y:S06]  /*09f0*/  @!P1 BRA `(.L_x_333) ;  /* 0x0000000000809947 */ /* 0x000fec0003800000 */
[----:B0-----:R-:W0:Y:S01]  /*0a00*/  LDC.64 R16, c[0x0][0x390] ;  /* 0x0000e400ff107b82 */ /* 0x001e220000000a00 */
[----:B------:R-:W-:Y:S01]  /*0a10*/  ULOP3.LUT UR5, UR10, 0xfffffffd, URZ, 0xc0, !UPT ;  /* 0xfffffffd0a057892 */ /* 0x000fe2000f8ec0ff */
[----:B------:R-:W2:Y:S05]  /*0a20*/  LDG.E R28, desc[UR8][R26.64] ;  /* 0x000000081a1c7981 */ /* 0x000eaa000c1e1900 */
[----:B------:R-:W-:-:S04]  /*0a30*/  IADD3 R21, P1, PT, R10, UR5, RZ ;  /* 0x000000050a157c10 */ /* 0x000fc8000ff3e0ff */
[----:B------:R-:W-:-:S05]  /*0a40*/  IADD3.X R13, PT, PT, RZ, R5, RZ, P1, !PT ;  /* 0x00000005ff0d7210 */ /* 0x000fca0000ffe4ff */
[----:B0-----:R-:W-:-:S04]  /*0a50*/  IMAD R18, R13, R16, RZ ;  /* 0x000000100d127224 */ /* 0x001fc800078e02ff */
[C---:B------:R-:W-:Y:S02]  /*0a60*/  IMAD R13, R21.reuse, R17, R18 ;  /* 0x00000011150d7224 */ /* 0x040fe400078e0212 */
[----:B------:R-:W0:Y:S01]  /*0a70*/  LDC.64 R18, c[0x0][0x398] ;  /* 0x0000e600ff127b82 */ /* 0x000e220000000a00 */
[----:B------:R-:W-:-:S04]  /*0a80*/  IMAD.WIDE.U32 R16, R21, R16, UR6 ;  /* 0x0000000615107e25 */ /* 0x000fc8000f8e0010 */
[----:B------:R-:W-:Y:S01]  /*0a90*/  IMAD.IADD R13, R17, 0x1, R13 ;  /* 0x00000001110d7824 */ /* 0x000fe200078e020d */
[----:B0-----:R-:W-:-:S04]  /*0aa0*/  LEA R18, P1, R16, R18, 0x2 ;  /* 0x0000001210127211 */ /* 0x001fc800078210ff */
[----:B------:R-:W-:Y:S02]  /*0ab0*/  LEA.HI.X R19, R16, R19, R13, 0x2, P1 ;  /* 0x0000001310137211 */ /* 0x000fe400008f140d */
[----:B------:R-:W0:Y:S03]  /*0ac0*/  LDC.64 R16, c[0x0][0x3b0] ;  /* 0x0000ec00ff107b82 */ /* 0x000e260000000a00 */
[----:B------:R-:W2:Y:S01]  /*0ad0*/  LDG.E R13, desc[UR8][R18.64] ;  /* 0x00000008120d7981 */ /* 0x000ea2000c1e1900 */
[----:B0-----:R-:W-:-:S06]  /*0ae0*/  IMAD.WIDE R16, R20, 0x4, R16 ;  /* 0x0000000414107825 */ /* 0x001fcc00078e0210 */
[----:B------:R-:W2:Y:S02]  /*0af0*/  LDG.E R16, desc[UR8][R16.64] ;  /* 0x0000000810107981 */ /* 0x000ea4000c1e1900 */
[----:B--2---:R-:W-:Y:S02]  /*0b00*/  FFMA R13, R13, R16, R28 ;  /* 0x000000100d0d7223 */ /* 0x004fe4000000001c */
[----:B------:R-:W0:Y:S03]  /*0b10*/  LDC.64 R16, c[0x0][0x3b8] ;  /* 0x0000ee00ff107b82 */ /* 0x000e260000000a00 */
[----:B------:R1:W-:Y:S04]  /*0b20*/  STG.E desc[UR8][R26.64], R13 ;  /* 0x0000000d1a007986 */ /* 0x0003e8000c101908 */
[----:B------:R-:W2:Y:S01]  /*0b30*/  LDG.E R21, desc[UR8][R18.64] ;  /* 0x0000000812157981 */ /* 0x000ea2000c1e1900 */
[----:B0-----:R-:W-:-:S03]  /*0b40*/  IMAD.WIDE R28, R20, 0x4, R16 ;  /* 0x00000004141c7825 */ /* 0x001fc600078e0210 */
[----:B------:R-:W2:Y:S04]  /*0b50*/  LDG.E R16, desc[UR8][R24.64] ;  /* 0x0000000818107981 */ /* 0x000ea8000c1e1900 */
[----:B------:R-:W2:Y:S02]  /*0b60*/  LDG.E R28, desc[UR8][R28.64] ;  /* 0x000000081c1c7981 */ /* 0x000ea4000c1e1900 */
[----:B--2---:R-:W-:Y:S02]  /*0b70*/  FFMA R21, R21, R28, R16 ;  /* 0x0000001c15157223 */ /* 0x004fe40000000010 */
[----:B------:R-:W0:Y:S03]  /*0b80*/  LDC.64 R16, c[0x0][0x3c0] ;  /* 0x0000f000ff107b82 */ /* 0x000e260000000a00 */
[----:B------:R2:W-:Y:S04]  /*0b90*/  STG.E desc[UR8][R24.64], R21 ;  /* 0x0000001518007986 */ /* 0x0005e8000c101908 */
[----:B------:R-:W1:Y:S04]  /*0ba0*/  LDG.E R18, desc[UR8][R18.64] ;  /* 0x0000000812127981 */ /* 0x000e68000c1e1900 */
[----:B------:R-:W1:Y:S01]  /*0bb0*/  LDG.E R29, desc[UR8][R22.64] ;  /* 0x00000008161d7981 */ /* 0x000e62000c1e1900 */
[----:B0-----:R-:W-:-:S06]  /*0bc0*/  IMAD.WIDE R16, R20, 0x4, R16 ;  /* 0x0000000414107825 */ /* 0x001fcc00078e0210 */
[----:B------:R-:W1:Y:S02]  /*0bd0*/  LDG.E R17, desc[UR8][R16.64] ;  /* 0x0000000810117981 */ /* 0x000e64000c1e1900 */
[----:B-1----:R-:W-:-:S05]  /*0be0*/  FFMA R13, R18, R17, R29 ;  /* 0x00000011120d7223 */ /* 0x002fca000000001d */
[----:B------:R2:W-:Y:S02]  /*0bf0*/  STG.E desc[UR8][R22.64], R13 ;  /* 0x0000000d16007986 */ /* 0x0005e4000c101908 */
.L_x_333:
[----:B------:R-:W-:Y:S05]  /*0c00*/  BSYNC.RECONVERGENT B0 ;  /* 0x0000000000007941 */ /* 0x000fea0003800200 */
.L_x_332:
[----:B------:R-:W-:Y:S04]  /*0c10*/  BSSY.RECONVERGENT B0, `(.L_x_334) ;  /* 0x0000023000007945 */ /* 0x000fe80003800200 */
[----:B------:R-:W-:Y:S05]  /*0c20*/  @!P3 BRA `(.L_x_335) ;  /* 0x000000000084b947 */ /* 0x000fea0003800000 */
[----:B0-----:R-:W0:Y:S01]  /*0c30*/  LDC.64 R16, c[0x0][0x390] ;  /* 0x0000e400ff107b82 */ /* 0x001e220000000a00 */
[----:B------:R-:W-:Y:S01]  /*0c40*/  UIADD3 UR5, UPT, UPT, UR10, 0x1, URZ ;  /* 0x000000010a057890 */ /* 0x000fe2000fffe0ff */
[----:B------:R-:W3:Y:S03]  /*0c50*/  LDG.E R28, desc[UR8][R26.64] ;  /* 0x000000081a1c7981 */ /* 0x000ee6000c1e1900 */
[----:B------:R-:W-:-:S06]  /*0c60*/  ULOP3.LUT UR5, UR5, 0xfffffffe, URZ, 0xc0, !UPT ;  /* 0xfffffffe05057892 */ /* 0x000fcc000f8ec0ff */
[----:B--2---:R-:W-:-:S04]  /*0c70*/  IADD3 R21, P1, PT, R10, UR5, RZ ;  /* 0x000000050a157c10 */ /* 0x004fc8000ff3e0ff */
        /* <DEDUP_REMOVED lines=9> */
[----:B------:R-:W3:Y:S01]  /*0d10*/  LDG.E R13, desc[UR8][R18.64] ;  /* 0x00000008120d7981 */ /* 0x000ee2000c1e1900 */
[----:B0-----:R-:W-:-:S06]  /*0d20*/  IMAD.WIDE R16, R9, 0x4, R16 ;  /* 0x0000000409107825 */ /* 0x001fcc00078e0210 */
[----:B------:R-:W3:Y:S02]  /*0d30*/  LDG.E R16, desc[UR8][R16.64] ;  /* 0x0000000810107981 */ /* 0x000ee4000c1e1900 */
[----:B---3--:R-:W-:Y:S02]  /*0d40*/  FFMA R13, R13, R16, R28 ;  /* 0x000000100d0d7223 */ /* 0x008fe4000000001c */
        /* <DEDUP_REMOVED lines=15> */
.L_x_335:
[----:B------:R-:W-:Y:S05]  /*0e40*/  BSYNC.RECONVERGENT B0 ;  /* 0x0000000000007941 */ /* 0x000fea0003800200 */
.L_x_334:
[----:B------:R-:W-:Y:S04]  /*0e50*/  BSSY.RECONVERGENT B0, `(.L_x_336) ;  /* 0x0000022000007945 */ /* 0x000fe80003800200 */
[----:B------:R-:W-:Y:S05]  /*0e60*/  @!P4 BRA `(.L_x_337) ;  /* 0x000000000080c947 */ /* 0x000fea0003800000 */
[----:B0-----:R-:W0:Y:S01]  /*0e70*/  LDC.64 R16, c[0x0][0x390] ;  /* 0x0000e400ff107b82 */ /* 0x001e220000000a00 */
[----:B------:R-:W-:Y:S01]  /*0e80*/  UIADD3 UR5, UPT, UPT, UR10, 0x2, URZ ;  /* 0x000000020a057890 */ /* 0x000fe2000fffe0ff */
[----:B------:R-:W4:Y:S05]  /*0e90*/  LDG.E R28, desc[UR8][R26.64] ;  /* 0x000000081a1c7981 */ /* 0x000f2a000c1e1900 */
[----:B--23--:R-:W-:-:S04]  /*0ea0*/  IADD3 R21, P1, PT, R10, UR5, RZ ;  /* 0x000000050a157c10 */ /* 0x00cfc8000ff3e0ff */
        /* <DEDUP_REMOVED lines=9> */
[----:B------:R-:W4:Y:S01]  /*0f40*/  LDG.E R13, desc[UR8][R18.64] ;  /* 0x00000008120d7981 */ /* 0x000f22000c1e1900 */
[----:B0-----:R-:W-:-:S06]  /*0f50*/  IMAD.WIDE R16, R8, 0x4, R16 ;  /* 0x0000000408107825 */ /* 0x001fcc00078e0210 */
[----:B------:R-:W4:Y:S02]  /*0f60*/  LDG.E R16, desc[UR8][R16.64] ;  /* 0x0000000810107981 */ /* 0x000f24000c1e1900 */
[----:B----4-:R-:W-:Y:S02]  /*0f70*/  FFMA R13, R13, R16, R28 ;  /* 0x000000100d0d7223 */ /* 0x010fe4000000001c */
        /* <DEDUP_REMOVED lines=15> */
.L_x_337:
[----:B------:R-:W-:Y:S05]  /*1070*/  BSYNC.RECONVERGENT B0 ;  /* 0x0000000000007941 */ /* 0x000fea0003800200 */
.L_x_336:
[----:B--234-:R-:W1:Y:S01]  /*1080*/  LDC R13, c[0x0][0x394] ;  /* 0x0000e500ff0d7b82 */ /* 0x01ce620000000800 */
[----:B------:R-:W-:Y:S01]  /*1090*/  UIADD3 UR10, UP0, UPT, UR10, 0x4, URZ ;  /* 0x000000040a0a7890 */ /* 0x000fe2000ff1e0ff */
[----:B------:R-:W-:-:S03]  /*10a0*/  VIADD R7, R7, 0x4 ;  /* 0x0000000407077836 */ /* 0x000fc60000000000 */
[----:B------:R-:W-:Y:S02]  /*10b0*/  UIADD3.X UR4, UPT, UPT, URZ, UR4, URZ, UP0, !UPT ;  /* 0x00000004ff047290 */ /* 0x000fe400087fe4ff */
[----:B------:R-:W-:Y:S01]  /*10c0*/  IADD3 R16, P2, PT, -R4, UR10, RZ ;  /* 0x0000000a04107c10 */ /* 0x000fe2000ff5e1ff */
[----:B0-----:R-:W0:Y:S03]  /*10d0*/  LDC R17, c[0x0][0x380] ;  /* 0x0000e000ff117b82 */ /* 0x001e260000000800 */
[----:B------:R-:W-:Y:S02]  /*10e0*/  ISETP.NE.U32.AND P1, PT, R16, 0x1, PT ;  /* 0x000000011000780c */ /* 0x000fe40003f25070 */
[----:B-1----:R-:W-:Y:S02]  /*10f0*/  IADD3.X R16, PT, PT, ~R13, UR4, RZ, P2, !PT ;  /* 0x000000040d107c10 */ /* 0x002fe400097fe5ff */
[----:B------:R-:W-:-:S02]  /*1100*/  LEA R14, P2, R12, R14, 0x4 ;  /* 0x0000000e0c0e7211 */ /* 0x000fc400078420ff */
[----:B------:R-:W-:Y:S02]  /*1110*/  ISETP.NE.AND.EX P1, PT, R16, RZ, PT, P1 ;  /* 0x000000ff1000720c */ /* 0x000fe40003f25310 */
[----:B------:R-:W-:Y:S02]  /*1120*/  IADD3.X R15, PT, PT, R15, R2, RZ, P2, !PT ;  /* 0x000000020f0f7210 */ /* 0x000fe400017fe4ff */
[C---:B0-----:R-:W-:Y:S01]  /*1130*/  LEA R20, R17.reuse, R20, 0x2 ;  /* 0x0000001411147211 */ /* 0x041fe200078e10ff */
[C---:B------:R-:W-:Y:S01]  /*1140*/  IMAD R9, R17.reuse, 0x4, R9 ;  /* 0x0000000411097824 */ /* 0x040fe200078e0209 */
[C---:B------:R-:W-:Y:S01]  /*1150*/  LEA R8, R17.reuse, R8, 0x2 ;  /* 0x0000000811087211 */ /* 0x040fe200078e10ff */
[----:B------:R-:W-:-:S06]  /*1160*/  IMAD R6, R17, 0x4, R6 ;  /* 0x0000000411067824 */ /* 0x000fcc00078e0206 */
[----:B------:R-:W-:Y:S05]  /*1170*/  @P1 BRA `(.L_x_338) ;  /* 0xfffffff400881947 */ /* 0x000fea000383ffff */
[----:B------:R-:W-:Y:S01]  /*1180*/  MOV R16, R4 ;  /* 0x0000000400107202 */ /* 0x000fe20000000f00 */
[----:B------:R-:W1:Y:S06]  /*1190*/  LDCU UR4, c[0x0][0x394] ;  /* 0x00007280ff0477ac */ /* 0x000e6c0008000800 */
.L_x_331:
[----:B------:R-:W3:Y:S02]  /*11a0*/  LDC R2, c[0x0][0x390] ;  /* 0x0000e400ff027b82 */ /* 0x000ee40000000800 */
[----:B---3--:R-:W-:-:S04]  /*11b0*/  LOP3.LUT R4, R2, 0x3, RZ, 0xc0, !PT ;  /* 0x0000000302047812 */ /* 0x008fc800078ec0ff */
[----:B------:R-:W-:-:S04]  /*11c0*/  ISETP.NE.U32.AND P1, PT, R4, RZ, PT ;  /* 0x000000ff0400720c */ /* 0x000fc80003f25070 */
[----:B------:R-:W-:-:S13]  /*11d0*/  ISETP.NE.AND.EX P1, PT, RZ, RZ, PT, P1 ;  /* 0x000000ffff00720c */ /* 0x000fda0003f25310 */
[----:B------:R-:W-:Y:S05]  /*11e0*/  @!P1 BRA `(.L_x_339) ;  /* 0x0000000800049947 */ /* 0x000fea0003800000 */
[----:B------:R-:W-:-:S04]  /*11f0*/  ISETP.NE.U32.AND P1, PT, R4, 0x1, PT ;  /* 0x000000010400780c */ /* 0x000fc80003f25070 */
[----:B------:R-:W-:-:S13]  /*1200*/  ISETP.NE.AND.EX P1, PT, RZ, RZ, PT, P1 ;  /* 0x000000ffff00720c */ /* 0x000fda0003f25310 */
[----:B------:R-:W-:Y:S05]  /*1210*/  @!P1 BRA `(.L_x_340) ;  /* 0x0000000400489947 */ /* 0x000fea0003800000 */
[----:B------:R-:W3:Y:S01]  /*1220*/  LDCU UR5, c[0x0][0x384] ;  /* 0x00007080ff0577ac */ /* 0x000ee20008000800 */
[----:B--2---:R-:W-:Y:S01]  /*1230*/  IMAD.IADD R12, R3, 0x1, R16 ;  /* 0x00000001030c7824 */ /* 0x004fe200078e0210 */
[----:B------:R-:W-:Y:S04]  /*1240*/  BSSY.RECONVERGENT B0, `(.L_x_341) ;  /* 0x0000029000007945 */ /* 0x000fe80003800200 */
[C---:B------:R-:W-:Y:S02]  /*1250*/  IADD3 R4, PT, PT, R12.reuse, 0x1, RZ ;  /* 0x000000010c047810 */ /* 0x040fe40007ffe0ff */
[----:B---3--:R-:W-:Y:S02]  /*1260*/  ISETP.GE.AND P1, PT, R12, UR5, PT ;  /* 0x000000050c007c0c */ /* 0x008fe4000bf26270 */
[----:B------:R-:W-:-:S02]  /*1270*/  ISETP.GE.AND P2, PT, R4, UR5, PT ;  /* 0x0000000504007c0c */ /* 0x000fc4000bf46270 */
[----:B------:R-:W-:Y:S02]  /*1280*/  ISETP.GT.AND P1, PT, R12, -0x1, !P1 ;  /* 0xffffffff0c00780c */ /* 0x000fe40004f24270 */
[----:B------:R-:W-:Y:S02]  /*1290*/  ISETP.GT.AND P2, PT, R4, -0x1, !P2 ;  /* 0xffffffff0400780c */ /* 0x000fe40005744270 */
[----:B------:R-:W-:Y:S02]  /*12a0*/  PLOP3.LUT P1, PT, P0, P1, PT, 0x80, 0x8 ;  /* 0x000000000008781c */ /* 0x000fe40000723070 */
[----:B------:R-:W-:-:S11]  /*12b0*/  PLOP3.LUT P2, PT, P0, P2, PT, 0x80, 0x8 ;  /* 0x000000000008781c */ /* 0x000fd60000745070 */
[----:B------:R-:W-:Y:S05]  /*12c0*/  @!P1 BRA `(.L_x_342) ;  /* 0x0000000000809947 */ /* 0x000fea0003800000 */
[----:B------:R-:W2:Y:S01]  /*12d0*/  LDC.64 R14, c[0x0][0x3b0] ;  /* 0x0000ec00ff0e7b82 */ /* 0x000ea20000000a00 */
[----:B------:R-:W3:Y:S01]  /*12e0*/  LDCU.64 UR10, c[0x0][0x398] ;  /* 0x00007300ff0a77ac */ /* 0x000ee20008000a00 */
[----:B0-----:R-:W-:Y:S01]  /*12f0*/  IADD3 R6, P1, PT, R16, R10, RZ ;  /* 0x0000000a10067210 */ /* 0x001fe20007f3e0ff */
[----:B------:R-:W-:Y:S01]  /*1300*/  VIADD R19, R0, UR6 ;  /* 0x0000000600137c36 */ /* 0x000fe20008000000 */
[----:B------:R-:W4:Y:S02]  /*1310*/  LDG.E R21, desc[UR8][R26.64] ;  /* 0x000000081a157981 */ /* 0x000f24000c1e1900 */
[----:B-1----:R-:W-:Y:S01]  /*1320*/  IADD3.X R7, PT, PT, R5, UR4, RZ, P1, !PT ;  /* 0x0000000405077c10 */ /* 0x002fe20008ffe4ff */
[----:B------:R-:W-:-:S04]  /*1330*/  IMAD.WIDE.U32 R8, R6, R2, UR6 ;  /* 0x0000000606087e25 */ /* 0x000fc8000f8e0002 */
[----:B------:R-:W-:Y:S02]  /*1340*/  IMAD R7, R7, R2, RZ ;  /* 0x0000000207077224 */ /* 0x000fe400078e02ff */
[----:B------:R-:W-:Y:S02]  /*1350*/  IMAD R19, R12, R17, R19 ;  /* 0x000000110c137224 */ /* 0x000fe400078e0213 */
[----:B------:R-:W-:Y:S01]  /*1360*/  IMAD R7, R6, R13, R7 ;  /* 0x0000000d06077224 */ /* 0x000fe200078e0207 */
[----:B---3--:R-:W-:-:S04]  /*1370*/  LEA R6, P1, R8, UR10, 0x2 ;  /* 0x0000000a08067c11 */ /* 0x008fc8000f8210ff */
[----:B------:R-:W-:Y:S01]  /*1380*/  IADD3 R7, PT, PT, R9, R7, RZ ;  /* 0x0000000709077210 */ /* 0x000fe20007ffe0ff */
[----:B--2---:R-:W-:-:S03]  /*1390*/  IMAD.WIDE R14, R19, 0x4, R14 ;  /* 0x00000004130e7825 */ /* 0x004fc600078e020e */
[----:B------:R-:W-:Y:S02]  /*13a0*/  LEA.HI.X R7, R8, UR11, R7, 0x2, P1 ;  /* 0x0000000b08077c11 */ /* 0x000fe400088f1407 */
[----:B------:R-:W0:Y:S01]  /*13b0*/  LDC.64 R8, c[0x0][0x3b8] ;  /* 0x0000ee00ff087b82 */ /* 0x000e220000000a00 */
[----:B------:R-:W4:Y:S04]  /*13c0*/  LDG.E R15, desc[UR8][R14.64] ;  /* 0x000000080e0f7981 */ /* 0x000f28000c1e1900 */
[----:B------:R-:W4:Y:S02]  /*13d0*/  LDG.E R12, desc[UR8][R6.64] ;  /* 0x00000008060c7981 */ /* 0x000f24000c1e1900 */
[----:B----4-:R-:W-:Y:S01]  /*13e0*/  FFMA R29, R12, R15, R21 ;  /* 0x0000000f0c1d7223 */ /* 0x010fe20000000015 */
[----:B0-----:R-:W-:-:S02]  /*13f0*/  IMAD.WIDE R20, R19, 0x4, R8 ;  /* 0x0000000413147825 */ /* 0x001fc400078e0208 */
[----:B------:R-:W0:Y:S02]  /*1400*/  LDC.64 R8, c[0x0][0x3c0] ;  /* 0x0000f000ff087b82 */ /* 0x000e240000000a00 */
[----:B------:R2:W-:Y:S04]  /*1410*/  STG.E desc[UR8][R26.64], R29 ;  /* 0x0000001d1a007986 */ /* 0x0005e8000c101908 */
[----:B------:R-:W3:Y:S04]  /*1420*/  LDG.E R21, desc[UR8][R20.64] ;  /* 0x0000000814157981 */ /* 0x000ee8000c1e1900 */
[----:B------:R-:W3:Y:S04]  /*1430*/  LDG.E R12, desc[UR8][R6.64] ;  /* 0x00000008060c7981 */ /* 0x000ee8000c1e1900 */
[----:B------:R-:W3:Y:S01]  /*1440*/  LDG.E R18, desc[UR8][R24.64] ;  /* 0x0000000818127981 */ /* 0x000ee2000c1e1900 */
[----:B0-----:R-:W-:-:S04]  /*1450*/  IMAD.WIDE R8, R19, 0x4, R8 ;  /* 0x0000000413087825 */ /* 0x001fc800078e0208 */
[----:B---3--:R-:W-:-:S05]  /*1460*/  FFMA R12, R12, R21, R18 ;  /* 0x000000150c0c7223 */ /* 0x008fca0000000012 */
[----:B------:R2:W-:Y:S04]  /*1470*/  STG.E desc[UR8][R24.64], R12 ;  /* 0x0000000c18007986 */ /* 0x0005e8000c101908 */
[----:B------:R-:W3:Y:S04]  /*1480*/  LDG.E R14, desc[UR8][R6.64] ;  /* 0x00000008060e7981 */ /* 0x000ee8000c1e1900 */
[----:B------:R-:W3:Y:S04]  /*1490*/  LDG.E R9, desc[UR8][R8.64] ;  /* 0x0000000808097981 */ /* 0x000ee8000c1e1900 */
[----:B------:R-:W3:Y:S02]  /*14a0*/  LDG.E R15, desc[UR8][R22.64] ;  /* 0x00000008160f7981 */ /* 0x000ee4000c1e1900 */
[----:B---3--:R-:W-:-:S05]  /*14b0*/  FFMA R15, R14, R9, R15 ;  /* 0x000000090e0f7223 */ /* 0x008fca000000000f */
[----:B------:R2:W-:Y:S02]  /*14c0*/  STG.E desc[UR8][R22.64], R15 ;  /* 0x0000000f16007986 */ /* 0x0005e4000c101908 */
.L_x_342:
[----:B-1----:R-:W-:Y:S05]  /*14d0*/  BSYNC.RECONVERGENT B0 ;  /* 0x0000000000007941 */ /* 0x002fea0003800200 */
.L_x_341:
[----:B------:R-:W-:Y:S04]  /*14e0*/  BSSY.RECONVERGENT B0, `(.L_x_343) ;  /* 0x0000023000007945 */ /* 0x000fe80003800200 */
[----:B------:R-:W-:Y:S05]  /*14f0*/  @!P2 BRA `(.L_x_344) ;  /* 0x000000000084a947 */ /* 0x000fea0003800000 */
[----:B0-----:R-:W-:Y:S01]  /*1500*/  VIADD R9, R16, 0x1 ;  /* 0x0000000110097836 */ /* 0x001fe20000000000 */
[----:B------:R-:W0:Y:S01]  /*1510*/  LDC.64 R6, c[0x0][0x3b0] ;  /* 0x0000ec00ff067b82 */ /* 0x000e220000000a00 */
[----:B------:R-:W1:Y:S01]  /*1520*/  LDCU.64 UR4, c[0x0][0x398] ;  /* 0x00007300ff0477ac */ /* 0x000e620008000a00 */
[----:B------:R-:W-:Y:S01]  /*1530*/  VIADD R19, R0, UR6 ;  /* 0x0000000600137c36 */ /* 0x000fe20008000000 */
[----:B------:R-:W3:Y:S01]  /*1540*/  LDG.E R21, desc[UR8][R26.64] ;  /* 0x000000081a157981 */ /* 0x000ee2000c1e1900 */
[----:B--2---:R-:W-:Y:S02]  /*1550*/  IADD3 R12, P1, PT, R9, R10, RZ ;  /* 0x0000000a090c7210 */ /* 0x004fe40007f3e0ff */
[----:B------:R-:W-:Y:S02]  /*1560*/  IMAD R19, R4, R17, R19 ;  /* 0x0000001104137224 */ /* 0x000fe400078e0213 */
[----:B------:R-:W-:-:S05]  /*1570*/  IADD3.X R9, PT, PT, RZ, R5, RZ, P1, !PT ;  /* 0x00000005ff097210 */ /* 0x000fca0000ffe4ff */
[-C--:B------:R-:W-:Y:S02]  /*1580*/  IMAD R14, R9, R2.reuse, RZ ;  /* 0x00000002090e7224 */ /* 0x080fe400078e02ff */
[----:B------:R-:W-:-:S04]  /*1590*/  IMAD.WIDE.U32 R8, R12, R2, UR6 ;  /* 0x000000060c087e25 */ /* 0x000fc8000f8e0002 */
[----:B------:R-:W-:Y:S01]  /*15a0*/  IMAD R15, R12, R13, R14 ;  /* 0x0000000d0c0f7224 */ /* 0x000fe200078e020e */
[----:B-1----:R-:W-:-:S04]  /*15b0*/  LEA R14, P1, R8, UR4, 0x2 ;  /* 0x00000004080e7c11 */ /* 0x002fc8000f8210ff */
[----:B------:R-:W-:Y:S01]  /*15c0*/  IADD3 R9, PT, PT, R9, R15, RZ ;  /* 0x0000000f09097210 */ /* 0x000fe20007ffe0ff */
[----:B0-----:R-:W-:-:S03]  /*15d0*/  IMAD.WIDE R6, R19, 0x4, R6 ;  /* 0x0000000413067825 */ /* 0x001fc600078e0206 */
[----:B------:R-:W-:Y:S02]  /*15e0*/  LEA.HI.X R15, R8, UR5, R9, 0x2, P1 ;  /* 0x00000005080f7c11 */ /* 0x000fe400088f1409 */
[----:B------:R-:W0:Y:S01]  /*15f0*/  LDC.64 R8, c[0x0][0x3b8] ;  /* 0x0000ee00ff087b82 */ /* 0x000e220000000a00 */
[----:B------:R-:W3:Y:S04]  /*1600*/  LDG.E R7, desc[UR8][R6.64] ;  /* 0x0000000806077981 */ /* 0x000ee8000c1e1900 */
[----:B------:R-:W3:Y:S01]  /*1610*/  LDG.E R4, desc[UR8][R14.64] ;  /* 0x000000080e047981 */ /* 0x000ee2000c1e1900 */
[----:B0-----:R-:W-:-:S04]  /*1620*/  IMAD.WIDE R8, R19, 0x4, R8 ;  /* 0x0000000413087825 */ /* 0x001fc800078e0208 */
[----:B---3--:R-:W-:Y:S02]  /*1630*/  FFMA R29, R4, R7, R21 ;  /* 0x00000007041d7223 */ /* 0x008fe40000000015 */
[----:B------:R-:W0:Y:S03]  /*1640*/  LDC.64 R20, c[0x0][0x3c0] ;  /* 0x0000f000ff147b82 */ /* 0x000e260000000a00 */
[----:B------:R1:W-:Y:S04]  /*1650*/  STG.E desc[UR8][R26.64], R29 ;  /* 0x0000001d1a007986 */ /* 0x0003e8000c101908 */
[----:B------:R-:W2:Y:S04]  /*1660*/  LDG.E R9, desc[UR8][R8.64] ;  /* 0x0000000808097981 */ /* 0x000ea8000c1e1900 */
[----:B------:R-:W2:Y:S04]  /*1670*/  LDG.E R4, desc[UR8][R14.64] ;  /* 0x000000080e047981 */ /* 0x000ea8000c1e1900 */
[----:B------:R-:W2:Y:S01]  /*1680*/  LDG.E R12, desc[UR8][R24.64] ;  /* 0x00000008180c7981 */ /* 0x000ea2000c1e1900 */
[----:B0-----:R-:W-:-:S04]  /*1690*/  IMAD.WIDE R20, R19, 0x4, R20 ;  /* 0x0000000413147825 */ /* 0x001fc800078e0214 */
[----:B--2---:R-:W-:-:S05]  /*16a0*/  FFMA R4, R4, R9, R12 ;  /* 0x0000000904047223 */ /* 0x004fca000000000c */
[----:B------:R1:W-:Y:S04]  /*16b0*/  STG.E desc[UR8][R24.64], R4 ;  /* 0x0000000418007986 */ /* 0x0003e8000c101908 */
[----:B------:R-:W2:Y:S04]  /*16c0*/  LDG.E R6, desc[UR8][R14.64] ;  /* 0x000000080e067981 */ /* 0x000ea8000c1e1900 */
[----:B------:R-:W2:Y:S04]  /*16d0*/  LDG.E R21, desc[UR8][R20.64] ;  /* 0x0000000814157981 */ /* 0x000ea8000c1e1900 */
[----:B------:R-:W2:Y:S02]  /*16e0*/  LDG.E R7, desc[UR8][R22.64] ;  /* 0x0000000816077981 */ /* 0x000ea4000c1e1900 */
[----:B--2---:R-:W-:-:S05]  /*16f0*/  FFMA R7, R6, R21, R7 ;  /* 0x0000001506077223 */ /* 0x004fca0000000007 */
[----:B------:R1:W-:Y:S02]  /*1700*/  STG.E desc[UR8][R22.64], R7 ;  /* 0x0000000716007986 */ /* 0x0003e4000c101908 */
.L_x_344:
[----:B------:R-:W-:Y:S05]  /*1710*/  BSYNC.RECONVERGENT B0 ;  /* 0x0000000000007941 */ /* 0x000fea0003800200 */
.L_x_343:
[----:B------:R-:W-:Y:S01]  /*1720*/  VIADD R16, R16, 0x2 ;  /* 0x0000000210107836 */ /* 0x000fe20000000000 */
[----:B------:R-:W-:-:S06]  /*1730*/  UMOV UR4, URZ ;  /* 0x000000ff00047c82 */ /* 0x000fcc0008000000 */
.L_x_340:
[----:B-1----:R-:W-:-:S04]  /*1740*/  LOP3.LUT R4, R2, 0x1, RZ, 0xc0, !PT ;  /* 0x0000000102047812 */ /* 0x002fc800078ec0ff */
[----:B------:R-:W-:-:S04]  /*1750*/  ISETP.NE.U32.AND P1, PT, R4, 0x1, PT ;  /* 0x000000010400780c */ /* 0x000fc80003f25070 */
[----:B------:R-:W-:-:S13]  /*1760*/  ISETP.NE.U32.AND.EX P1, PT, RZ, RZ, PT, P1 ;  /* 0x000000ffff00720c */ /* 0x000fda0003f25110 */
[----:B------:R-:W-:Y:S05]  /*1770*/  @P1 BRA `(.L_x_339) ;  /* 0x0000000000a01947 */ /* 0x000fea0003800000 */
[----:B------:R-:W1:Y:S01]  /*1780*/  LDCU UR5, c[0x0][0x384] ;  /* 0x00007080ff0577ac */ /* 0x000e620008000800 */
[----:B--2---:R-:W-:Y:S01]  /*1790*/  IADD3 R4, PT, PT, R3, R16, RZ ;  /* 0x0000001003047210 */ /* 0x004fe20007ffe0ff */
[----:B------:R-:W-:Y:S03]  /*17a0*/  BSSY.RECONVERGENT B0, `(.L_x_339) ;  /* 0x0000025000007945 */ /* 0x000fe60003800200 */
[----:B-1----:R-:W-:-:S04]  /*17b0*/  ISETP.GE.AND P1, PT, R4, UR5, PT ;  /* 0x0000000504007c0c */ /* 0x002fc8000bf26270 */
[----:B------:R-:W-:-:S04]  /*17c0*/  ISETP.GT.AND P1, PT, R4, -0x1, !P1 ;  /* 0xffffffff0400780c */ /* 0x000fc80004f24270 */
[----:B------:R-:W-:-:S13]  /*17d0*/  PLOP3.LUT P1, PT, P0, P1, PT, 0x80, 0x8 ;  /* 0x000000000008781c */ /* 0x000fda0000723070 */
[----:B------:R-:W-:Y:S05]  /*17e0*/  @!P1 BRA `(.L_x_345) ;  /* 0x0000000000809947 */ /* 0x000fea0003800000 */
[----:B0-----:R-:W0:Y:S01]  /*17f0*/  LDC.64 R6, c[0x0][0x3b0] ;  /* 0x0000ec00ff067b82 */ /* 0x001e220000000a00 */
[----:B------:R-:W1:Y:S01]  /*1800*/  LDCU.64 UR10, c[0x0][0x398] ;  /* 0x00007300ff0a77ac */ /* 0x000e620008000a00 */
[----:B------:R-:W-:Y:S01]  /*1810*/  IADD3 R16, P0, PT, R16, R10, RZ ;  /* 0x0000000a10107210 */ /* 0x000fe20007f1e0ff */
[----:B------:R-:W-:-:S03]  /*1820*/  VIADD R8, R0, UR6 ;  /* 0x0000000600087c36 */ /* 0x000fc60008000000 */
[----:B------:R-:W-:Y:S01]  /*1830*/  IADD3.X R9, PT, PT, R5, UR4, RZ, P0, !PT ;  /* 0x0000000405097c10 */ /* 0x000fe200087fe4ff */
[----:B------:R-:W-:-:S04]  /*1840*/  IMAD.WIDE.U32 R14, R16, R2, UR6 ;  /* 0x00000006100e7e25 */ /* 0x000fc8000f8e0002 */
[----:B------:R-:W-:Y:S02]  /*1850*/  IMAD R9, R9, R2, RZ ;  /* 0x0000000209097224 */ /* 0x000fe400078e02ff */
[----:B------:R-:W-:Y:S02]  /*1860*/  IMAD R17, R4, R17, R8 ;  /* 0x0000001104117224 */ /* 0x000fe400078e0208 */
[----:B------:R-:W-:Y:S01]  /*1870*/  IMAD R9, R16, R13, R9 ;  /* 0x0000000d10097224 */ /* 0x000fe200078e0209 */
[----:B-1----:R-:W-:-:S04]  /*1880*/  LEA R8, P0, R14, UR10, 0x2 ;  /* 0x0000000a0e087c11 */ /* 0x002fc8000f8010ff */
[----:B------:R-:W-:Y:S02]  /*1890*/  IADD3 R9, PT, PT, R15, R9, RZ ;  /* 0x000000090f097210 */ /* 0x000fe40007ffe0ff */
[----:B------:R-:W2:Y:S01]  /*18a0*/  LDG.E R15, desc[UR8][R26.64] ;  /* 0x000000081a0f7981 */ /* 0x000ea2000c1e1900 */
[C---:B0-----:R-:W-:Y:S01]  /*18b0*/  IMAD.WIDE R18, R17.reuse, 0x4, R6 ;  /* 0x0000000411127825 */ /* 0x041fe200078e0206 */
[----:B------:R-:W-:Y:S01]  /*18c0*/  LEA.HI.X R9, R14, UR11, R9, 0x2, P0 ;  /* 0x0000000b0e097c11 */ /* 0x000fe200080f1409 */
[----:B------:R-:W0:Y:S04]  /*18d0*/  LDC.64 R6, c[0x0][0x3b8] ;  /* 0x0000ee00ff067b82 */ /* 0x000e280000000a00 */
[----:B------:R-:W2:Y:S04]  /*18e0*/  LDG.E R19, desc[UR8][R18.64] ;  /* 0x0000000812137981 */ /* 0x000ea8000c1e1900 */
[----:B------:R-:W2:Y:S02]  /*18f0*/  LDG.E R4, desc[UR8][R8.64] ;  /* 0x0000000808047981 */ /* 0x000ea4000c1e1900 */
[----:B--2---:R-:W-:Y:S01]  /*1900*/  FFMA R21, R4, R19, R15 ;  /* 0x0000001304157223 */ /* 0x004fe2000000000f */
[----:B0-----:R-:W-:-:S02]  /*1910*/  IMAD.WIDE R14, R17, 0x4, R6 ;  /* 0x00000004110e7825 */ /* 0x001fc400078e0206 */
[----:B------:R-:W0:Y:S02]  /*1920*/  LDC.64 R6, c[0x0][0x3c0] ;  /* 0x0000f000ff067b82 */ /* 0x000e240000000a00 */
        /* <DEDUP_REMOVED lines=12> */
.L_x_345:
[----:B------:R-:W-:Y:S05]  /*19f0*/  BSYNC.RECONVERGENT B0 ;  /* 0x0000000000007941 */ /* 0x000fea0003800200 */
.L_x_339:
[----:B------:R-:W-:-:S04]  /*1a00*/  UIADD3 UR6, UP0, UPT, UR6, 0x1, URZ ;  /* 0x0000000106067890 */ /* 0x000fc8000ff1e0ff */
[----:B------:R-:W-:Y:S02]  /*1a10*/  UIADD3.X UR7, UPT, UPT, URZ, UR7, URZ, UP0, !UPT ;  /* 0x00000007ff077290 */ /* 0x000fe400087fe4ff */
[----:B------:R-:W-:-:S04]  /*1a20*/  ISETP.LE.U32.AND P0, PT, R2, UR6, PT ;  /* 0x0000000602007c0c */ /* 0x000fc8000bf03070 */
[----:B------:R-:W-:-:S04]  /*1a30*/  MOV R2, UR7 ;  /* 0x0000000700027c02 */ /* 0x000fc80008000f00 */
[----:B------:R-:W-:-:S13]  /*1a40*/  ISETP.GE.U32.AND.EX P0, PT, R2, R13, PT, P0 ;  /* 0x0000000d0200720c */ /* 0x000fda0003f06100 */
[----:B------:R-:W-:Y:S05]  /*1a50*/  @!P0 BRA `(.L_x_346) ;  /* 0xffffffe800c48947 */ /* 0x000fea000383ffff */
[----:B-1----:R-:W-:Y:S05]  /*1a60*/  EXIT ;  /* 0x000000000000794d */ /* 0x002fea0003800000 */
.L_x_347:
        /* <DEDUP_REMOVED lines=9> */
.L_x_483:


//--------------------- .text._Z19gold_deform_weightsiiiiPKfS0_Pf --------------------------
	.section	.text._Z19gold_deform_weightsiiiiPKfS0_Pf,"ax",@progbits
	.align	128
.text._Z19gold_deform_weightsiiiiPKfS0_Pf:
        .type           _Z19gold_deform_weightsiiiiPKfS0_Pf,@function
        .size           _Z19gold_deform_weightsiiiiPKfS0_Pf,(.L_x_469 - _Z19gold_deform_weightsiiiiPKfS0_Pf)
        .other          _Z19gold_deform_weightsiiiiPKfS0_Pf,@"STO_CUDA_ENTRY STV_DEFAULT"
_Z19gold_deform_weightsiiiiPKfS0_Pf:
        /* <DEDUP_REMOVED lines=15> */
[----:B------:R-:W-:-:S04]  /*00f0*/  IMAD R3, R14, R4, R15 ;  /* 0x000000040e037224 */ /* 0x000fc800078e020f */
[----:B0-----:R-:W-:-:S05]  /*0100*/  IMAD.WIDE R8, R3, 0x4, R12 ;  /* 0x0000000403087825 */ /* 0x001fca00078e020c */
[----:B-1----:R-:W2:Y:S01]  /*0110*/  LDG.E R7, desc[UR4][R8.64] ;  /* 0x0000000408077981 */ /* 0x002ea2000c1e1900 */
[----:B------:R-:W-:Y:S01]  /*0120*/  BSSY.RECONVERGENT B0, `(.L_x_348) ;  /* 0x0000010000007945 */ /* 0x000fe20003800200 */
[----:B--2---:R-:W-:-:S13]  /*0130*/  FSETP.GEU.AND P0, PT, R7, RZ, PT ;  /* 0x000000ff0700720b */ /* 0x004fda0003f0e000 */
[----:B------:R-:W-:Y:S05]  /*0140*/  @!P0 BRA `(.L_x_349) ;  /* 0x0000000000348947 */ /* 0x000fea0003800000 */
[----:B------:R-:W0:Y:S02]  /*0150*/  LDCU UR6, c[0x0][0x380] ;  /* 0x00007000ff0677ac */ /* 0x000e240008000800 */
[----:B0-----:R-:W-:-:S04]  /*0160*/  I2FP.F32.S32 R2, UR6 ;  /* 0x0000000600027c45 */ /* 0x001fc80008201400 */
[----:B------:R-:W-:-:S13]  /*0170*/  FSETP.GT.AND P0, PT, R7, R2, PT ;  /* 0x000000020700720b */ /* 0x000fda0003f04000 */
[----:B------:R-:W-:Y:S05]  /*0180*/  @P0 BRA `(.L_x_349) ;  /* 0x0000000000240947 */ /* 0x000fea0003800000 */
[----:B------:R-:W0:Y:S02]  /*0190*/  LDC.64 R10, c[0x0][0x398] ;  /* 0x0000e600ff0a7b82 */ /* 0x000e240000000a00 */
[----:B0-----:R-:W-:-:S05]  /*01a0*/  IMAD.WIDE R6, R3, 0x4, R10 ;  /* 0x0000000403067825 */ /* 0x001fca00078e020a */
[----:B------:R-:W2:Y:S02]  /*01b0*/  LDG.E R17, desc[UR4][R6.64] ;  /* 0x0000000406117981 */ /* 0x000ea4000c1e1900 */
[----:B--2---:R-:W-:-:S13]  /*01c0*/  FSETP.GEU.AND P0, PT, R17, RZ, PT ;  /* 0x000000ff1100720b */ /* 0x004fda0003f0e000 */
[----:B------:R-:W-:Y:S05]  /*01d0*/  @!P0 BRA `(.L_x_349) ;  /* 0x0000000000108947 */ /* 0x000fea0003800000 */
[----:B------:R-:W0:Y:S02]  /*01e0*/  LDCU UR6, c[0x0][0x384] ;  /* 0x00007080ff0677ac */ /* 0x000e240008000800 */
[----:B0-----:R-:W-:-:S04]  /*01f0*/  I2FP.F32.S32 R0, UR6 ;  /* 0x0000000600007c45 */ /* 0x001fc80008201400 */
[----:B------:R-:W-:-:S13]  /*0200*/  FSETP.GT.AND P0, PT, R17, R0, PT ;  /* 0x000000001100720b */ /* 0x000fda0003f04000 */
[----:B------:R-:W-:Y:S05]  /*0210*/  @!P0 BRA `(.L_x_350) ;  /* 0x0000000000148947 */ /* 0x000fea0003800000 */
.L_x_349:
[----:B------:R-:W-:Y:S05]  /*0220*/  BSYNC.RECONVERGENT B0 ;  /* 0x0000000000007941 */ /* 0x000fea0003800200 */
.L_x_348:
[----:B------:R-:W0:Y:S02]  /*0230*/  LDC.64 R4, c[0x0][0x3a0] ;  /* 0x0000e800ff047b82 */ /* 0x000e240000000a00 */
[----:B0-----:R-:W-:-:S05]  /*0240*/  IMAD.WIDE R2, R3, 0x4, R4 ;  /* 0x0000000403027825 */ /* 0x001fca00078e0204 */
[----:B------:R-:W-:Y:S01]  /*0250*/  STG.E desc[UR4][R2.64], RZ ;  /* 0x000000ff02007986 */ /* 0x000fe2000c101904 */
[----:B------:R-:W-:Y:S05]  /*0260*/  EXIT ;  /* 0x000000000000794d */ /* 0x000fea0003800000 */
.L_x_350:
[----:B------:R-:W-:Y:S01]  /*0270*/  ISETP.NE.AND P0, PT, R14, RZ, PT ;  /* 0x000000ff0e00720c */ /* 0x000fe20003f05270 */
[----:B------:R-:W-:Y:S02]  /*0280*/  VIADD R16, R4, 0xffffffff ;  /* 0xffffffff04107836 */ /* 0x000fe40000000000 */
[----:B------:R-:W-:Y:S01]  /*0290*/  VIADD R5, R5, 0xffffffff ;  /* 0xffffffff05057836 */ /* 0x000fe20000000000 */
[----:B------:R-:W-:-:S04]  /*02a0*/  ISETP.NE.AND P0, PT, R15, RZ, P0 ;  /* 0x000000ff0f00720c */ /* 0x000fc80000705270 */
[----:B------:R-:W-:-:S04]  /*02b0*/  ISETP.NE.AND P0, PT, R15, R16, P0 ;  /* 0x000000100f00720c */ /* 0x000fc80000705270 */
[----:B------:R-:W-:-:S13]  /*02c0*/  ISETP.NE.AND P0, PT, R14, R5, P0 ;  /* 0x000000050e00720c */ /* 0x000fda0000705270 */
[----:B------:R-:W0:Y:S01]  /*02d0*/  @!P0 LDC.64 R14, c[0x0][0x3a0] ;  /* 0x0000e800ff0e8b82 */ /* 0x000e220000000a00 */
[----:B------:R-:W-:Y:S02]  /*02e0*/  @!P0 IMAD.MOV.U32 R5, RZ, RZ, 0x3f800000 ;  /* 0x3f800000ff058424 */ /* 0x000fe400078e00ff */
[----:B0-----:R-:W-:-:S05]  /*02f0*/  @!P0 IMAD.WIDE R14, R3, 0x4, R14 ;  /* 0x00000004030e8825 */ /* 0x001fca00078e020e */
[----:B------:R0:W-:Y:S01]  /*0300*/  @!P0 STG.E desc[UR4][R14.64], R5 ;  /* 0x000000050e008986 */ /* 0x0001e2000c101904 */
[----:B------:R-:W-:Y:S05]  /*0310*/  @!P0 EXIT ;  /* 0x000000000000894d */ /* 0x000fea0003800000 */
[----:B0-----:R-:W2:Y:S01]  /*0320*/  LDG.E R14, desc[UR4][R8.64+-0x4] ;  /* 0xfffffc04080e7981 */ /* 0x001ea2000c1e1900 */
[----:B------:R-:W-:Y:S01]  /*0330*/  BSSY.RECONVERGENT B1, `(.L_x_351) ;  /* 0x0000025000017945 */ /* 0x000fe20003800200 */
[----:B--2---:R-:W-:-:S04]  /*0340*/  FSETP.GT.AND P0, PT, R14, R2, PT ;  /* 0x000000020e00720b */ /* 0x004fc80003f04000 */
[----:B------:R-:W-:-:S13]  /*0350*/  FSETP.LT.OR P0, PT, R14, RZ, P0 ;  /* 0x000000ff0e00720b */ /* 0x000fda0000701400 */
[----:B------:R-:W-:Y:S05]  /*0360*/  @P0 BRA `(.L_x_352) ;  /* 0x0000000000840947 */ /* 0x000fea0003800000 */
[----:B------:R-:W2:Y:S02]  /*0370*/  LDG.E R15, desc[UR4][R6.64+-0x4] ;  /* 0xfffffc04060f7981 */ /* 0x000ea4000c1e1900 */
        /* <DEDUP_REMOVED lines=11> */
[----:B------:R-:W-:-:S04]  /*0430*/  IMAD.IADD R17, R3, 0x1, -R4 ;  /* 0x0000000103117824 */ /* 0x000fc800078e0a04 */
[----:B------:R-:W-:-:S06]  /*0440*/  IMAD.WIDE R12, R17, 0x4, R12 ;  /* 0x00000004110c7825 */ /* 0x000fcc00078e020c */
[----:B------:R-:W2:Y:S02]  /*0450*/  LDG.E R13, desc[UR4][R12.64] ;  /* 0x000000040c0d7981 */ /* 0x000ea4000c1e1900 */
[----:B--2---:R-:W-:-:S04]  /*0460*/  FSETP.GT.AND P0, PT, R13, R2, PT ;  /* 0x000000020d00720b */ /* 0x004fc80003f04000 */
[----:B------:R-:W-:-:S13]  /*0470*/  FSETP.LT.OR P0, PT, R13, RZ, P0 ;  /* 0x000000ff0d00720b */ /* 0x000fda0000701400 */
[----:B------:R-:W-:Y:S05]  /*0480*/  @P0 BRA `(.L_x_352) ;  /* 0x00000000003c0947 */ /* 0x000fea0003800000 */
        /* <DEDUP_REMOVED lines=12> */
[C---:B--2---:R-:W-:Y:S02]  /*0550*/  FSETP.GT.AND P0, PT, R6.reuse, R0, PT ;  /* 0x000000000600720b */ /* 0x044fe40003f04000 */
[----:B------:R-:W-:-:S13]  /*0560*/  FSETP.GEU.AND P1, PT, R6, RZ, PT ;  /* 0x000000ff0600720b */ /* 0x000fda0003f2e000 */
[----:B------:R-:W-:Y:S05]  /*0570*/  @!P0 BRA P1, `(.L_x_353) ;  /* 0x0000000000188947 */ /* 0x000fea0000800000 */
.L_x_352:
[----:B------:R-:W-:Y:S05]  /*0580*/  BSYNC.RECONVERGENT B1 ;  /* 0x0000000000017941 */ /* 0x000fea0003800200 */
.L_x_351:
[----:B------:R-:W0:Y:S01]  /*0590*/  LDC.64 R4, c[0x0][0x3a0] ;  /* 0x0000e800ff047b82 */ /* 0x000e220000000a00 */
[----:B------:R-:W-:Y:S02]  /*05a0*/  IMAD.MOV.U32 R7, RZ, RZ, 0x3f800000 ;  /* 0x3f800000ff077424 */ /* 0x000fe400078e00ff */
[----:B0-----:R-:W-:-:S05]  /*05b0*/  IMAD.WIDE R4, R3, 0x4, R4 ;  /* 0x0000000403047825 */ /* 0x001fca00078e0204 */
[----:B------:R-:W-:Y:S01]  /*05c0*/  STG.E desc[UR4][R4.64], R7 ;  /* 0x0000000704007986 */ /* 0x000fe2000c101904 */
[----:B------:R-:W-:Y:S05]  /*05d0*/  EXIT ;  /* 0x000000000000794d */ /* 0x000fea0003800000 */
.L_x_353:
[----:B------:R-:W-:Y:S01]  /*05e0*/  FADD R15, -R15, R16 ;  /* 0x000000100f0f7221 */ /* 0x000fe20000000100 */
[----:B------:R-:W-:Y:S01]  /*05f0*/  FADD R8, -R13, R8 ;  /* 0x000000080d087221 */ /* 0x000fe20000000100 */
[----:B------:R-:W-:Y:S01]  /*0600*/  FADD R5, -R14, R5 ;  /* 0x000000050e057221 */ /* 0x000fe20000000100 */
[----:B------:R-:W-:Y:S01]  /*0610*/  FADD R6, -R11, R6 ;  /* 0x000000060b067221 */ /* 0x000fe20000000100 */
[----:B------:R-:W-:Y:S01]  /*0620*/  FMUL R15, R15, 0.5 ;  /* 0x3f0000000f0f7820 */ /* 0x000fe20000400000 */
[----:B------:R-:W-:Y:S01]  /*0630*/  FMUL R8, R8, 0.5 ;  /* 0x3f00000008087820 */ /* 0x000fe20000400000 */
[----:B------:R-:W-:Y:S01]  /*0640*/  FMUL R5, R5, 0.5 ;  /* 0x3f00000005057820 */ /* 0x000fe20000400000 */
[----:B------:R-:W-:Y:S02]  /*0650*/  FMUL R6, R6, 0.5 ;  /* 0x3f00000006067820 */ /* 0x000fe40000400000 */
[----:B------:R-:W-:-:S04]  /*0660*/  FMUL R8, R15, R8 ;  /* 0x000000080f087220 */ /* 0x000fc80000400000 */
[----:B------:R-:W-:-:S05]  /*0670*/  FFMA R5, R5, R6, -R8 ;  /* 0x0000000605057223 */ /* 0x000fca0000000808 */
[----:B------:R-:W-:-:S13]  /*0680*/  FSETP.GT.AND P0, PT, |R5|, 1, PT ;  /* 0x3f8000000500780b */ /* 0x000fda0003f04200 */
[----:B------:R-:W-:Y:S05]  /*0690*/  @!P0 BRA `(.L_x_354) ;  /* 0x0000000000488947 */ /* 0x000fea0003800000 */
[----:B------:R-:W-:Y:S01]  /*06a0*/  FADD R0, |R5|, -RZ ;  /* 0x800000ff05007221 */ /* 0x000fe20000000200 */
[----:B------:R-:W-:Y:S03]  /*06b0*/  BSSY.RECONVERGENT B2, `(.L_x_355) ;  /* 0x000000c000027945 */ /* 0x000fe60003800200 */
[----:B------:R-:W-:-:S05]  /*06c0*/  VIADD R2, R0, 0x1800000 ;  /* 0x0180000000027836 */ /* 0x000fca0000000000 */
[----:B------:R-:W-:-:S04]  /*06d0*/  LOP3.LUT R2, R2, 0x7f800000, RZ, 0xc0, !PT ;  /* 0x7f80000002027812 */ /* 0x000fc800078ec0ff */
[----:B------:R-:W-:-:S13]  /*06e0*/  ISETP.GT.U32.AND P0, PT, R2, 0x1ffffff, PT ;  /* 0x01ffffff0200780c */ /* 0x000fda0003f04070 */
[----:B------:R-:W-:Y:S05]  /*06f0*/  @P0 BRA `(.L_x_356) ;  /* 0x00000000000c0947 */ /* 0x000fea0003800000 */
[----:B------:R-:W-:-:S07]  /*0700*/  MOV R4, 0x720 ;  /* 0x0000072000047802 */ /* 0x000fce0000000f00 */
[----:B------:R-:W-:Y:S05]  /*0710*/  CALL.REL.NOINC `($__internal_4_$__cuda_sm20_rcp_rn_f32_slowpath) ;  /* 0x00000000003c7944 */ /* 0x000fea0003c00000 */
[----:B------:R-:W-:Y:S05]  /*0720*/  BRA `(.L_x_357) ;  /* 0x0000000000107947 */ /* 0x000fea0003800000 */
.L_x_356:
[----:B------:R-:W0:Y:S02]  /*0730*/  MUFU.RCP R0, |R5| ;  /* 0x4000000500007308 */ /* 0x000e240000001000 */
[----:B0-----:R-:W-:-:S04]  /*0740*/  FFMA R2, |R5|, R0, -1 ;  /* 0xbf80000005027423 */ /* 0x001fc80000000200 */
[----:B------:R-:W-:-:S04]  /*0750*/  FADD.FTZ R7, -R2, -RZ ;  /* 0x800000ff02077221 */ /* 0x000fc80000010100 */
[----:B------:R-:W-:-:S07]  /*0760*/  FFMA R7, R0, R7, R0 ;  /* 0x0000000700077223 */ /* 0x000fce0000000000 */
.L_x_357:
[----:B------:R-:W-:Y:S05]  /*0770*/  BSYNC.RECONVERGENT B2 ;  /* 0x0000000000027941 */ /* 0x000fea0003800200 */
.L_x_355:
[----:B------:R-:W0:Y:S02]  /*0780*/  LDC.64 R4, c[0x0][0x3a0] ;  /* 0x0000e800ff047b82 */ /* 0x000e240000000a00 */
[----:B0-----:R-:W-:-:S05]  /*0790*/  IMAD.WIDE R4, R3, 0x4, R4 ;  /* 0x0000000403047825 */ /* 0x001fca00078e0204 */
[----:B------:R-:W-:Y:S01]  /*07a0*/  STG.E desc[UR4][R4.64], R7 ;  /* 0x0000000704007986 */ /* 0x000fe2000c101904 */
[----:B------:R-:W-:Y:S05]  /*07b0*/  EXIT ;  /* 0x000000000000794d */ /* 0x000fea0003800000 */
.L_x_354:
[----:B------:R-:W0:Y:S01]  /*07c0*/  LDC.64 R4, c[0x0][0x3a0] ;  /* 0x0000e800ff047b82 */ /* 0x000e220000000a00 */
[----:B------:R-:W-:Y:S02]  /*07d0*/  IMAD.MOV.U32 R7, RZ, RZ, 0x3f800000 ;  /* 0x3f800000ff077424 */ /* 0x000fe400078e00ff */
[----:B0-----:R-:W-:-:S05]  /*07e0*/  IMAD.WIDE R4, R3, 0x4, R4 ;  /* 0x0000000403047825 */ /* 0x001fca00078e0204 */
[----:B------:R-:W-:Y:S01]  /*07f0*/  STG.E desc[UR4][R4.64], R7 ;  /* 0x0000000704007986 */ /* 0x000fe2000c101904 */
[----:B------:R-:W-:Y:S05]  /*0800*/  EXIT ;  /* 0x000000000000794d */ /* 0x000fea0003800000 */
        .weak           $__internal_4_$__cuda_sm20_rcp_rn_f32_slowpath
        .type           $__internal_4_$__cuda_sm20_rcp_rn_f32_slowpath,@function
        .size           $__internal_4_$__cuda_sm20_rcp_rn_f32_slowpath,(.L_x_469 - $__internal_4_$__cuda_sm20_rcp_rn_f32_slowpath)
$__internal_4_$__cuda_sm20_rcp_rn_f32_slowpath:
[----:B------:R-:W-:Y:S01]  /*0810*/  IMAD.SHL.U32 R2, R0, 0x2, RZ ;  /* 0x0000000200027824 */ /* 0x000fe200078e00ff */
[----:B------:R-:W-:Y:S04]  /*0820*/  BSSY.RECONVERGENT B3, `(.L_x_358) ;  /* 0x0000030000037945 */ /* 0x000fe80003800200 */
[----:B------:R-:W-:-:S04]  /*0830*/  SHF.R.U32.HI R2, RZ, 0x18, R2 ;  /* 0x00000018ff027819 */ /* 0x000fc80000011602 */
[----:B------:R-:W-:-:S13]  /*0840*/  ISETP.NE.U32.AND P0, PT, R2, RZ, PT ;  /* 0x000000ff0200720c */ /* 0x000fda0003f05070 */
[----:B------:R-:W-:Y:S05]  /*0850*/  @P0 BRA `(.L_x_359) ;  /* 0x0000000000280947 */ /* 0x000fea0003800000 */
[----:B------:R-:W-:-:S05]  /*0860*/  IMAD.SHL.U32 R2, R0, 0x2, RZ ;  /* 0x0000000200027824 */ /* 0x000fca00078e00ff */
[----:B------:R-:W-:-:S13]  /*0870*/  ISETP.NE.AND P0, PT, R2, RZ, PT ;  /* 0x000000ff0200720c */ /* 0x000fda0003f05270 */
[----:B------:R-:W-:Y:S01]  /*0880*/  @P0 FFMA R6, R0, 1.84467440737095516160e+19, RZ ;  /* 0x5f80000000060823 */ /* 0x000fe200000000ff */
[----:B------:R-:W-:Y:S08]  /*0890*/  @!P0 MUFU.RCP R5, R0 ;  /* 0x0000000000058308 */ /* 0x000ff00000001000 */
[----:B------:R-:W0:Y:S02]  /*08a0*/  @P0 MUFU.RCP R7, R6 ;  /* 0x0000000600070308 */ /* 0x000e240000001000 */
[----:B0-----:R-:W-:-:S04]  /*08b0*/  @P0 FFMA R2, R6, R7, -1 ;  /* 0xbf80000006020423 */ /* 0x001fc80000000007 */
[----:B------:R-:W-:-:S04]  /*08c0*/  @P0 FADD.FTZ R2, -R2, -RZ ;  /* 0x800000ff02020221 */ /* 0x000fc80000010100 */
[----:B------:R-:W-:-:S04]  /*08d0*/  @P0 FFMA R2, R7, R2, R7 ;  /* 0x0000000207020223 */ /* 0x000fc80000000007 */
[----:B------:R-:W-:Y:S01]  /*08e0*/  @P0 FFMA R5, R2, 1.84467440737095516160e+19, RZ ;  /* 0x5f80000002050823 */ /* 0x000fe200000000ff */
[----:B------:R-:W-:Y:S06]  /*08f0*/  BRA `(.L_x_360) ;  /* 0x0000000000887947 */ /* 0x000fec0003800000 */
.L_x_359:
[----:B------:R-:W-:-:S04]  /*0900*/  IADD3 R5, PT, PT, R2, -0xfd, RZ ;  /* 0xffffff0302057810 */ /* 0x000fc80007ffe0ff */
[----:B------:R-:W-:-:S13]  /*0910*/  ISETP.GT.U32.AND P0, PT, R5, 0x1, PT ;  /* 0x000000010500780c */ /* 0x000fda0003f04070 */
[----:B------:R-:W-:Y:S05]  /*0920*/  @P0 BRA `(.L_x_361) ;  /* 0x0000000000780947 */ /* 0x000fea0003800000 */
[----:B------:R-:W-:Y:S01]  /*0930*/  LOP3.LUT R6, R0, 0x7fffff, RZ, 0xc0, !PT ;  /* 0x007fffff00067812 */ /* 0x000fe200078ec0ff */
[----:B------:R-:W-:-:S03]  /*0940*/  IMAD.MOV.U32 R10, RZ, RZ, 0x3 ;  /* 0x00000003ff0a7424 */ /* 0x000fc600078e00ff */
[----:B------:R-:W-:Y:S02]  /*0950*/  LOP3.LUT R6, R6, 0x3f800000, RZ, 0xfc, !PT ;  /* 0x3f80000006067812 */ /* 0x000fe400078efcff */
[----:B------:R-:W-:Y:S02]  /*0960*/  SHF.L.U32 R11, R10, R5, RZ ;  /* 0x000000050a0b7219 */ /* 0x000fe400000006ff */
[----:B------:R-:W0:Y:S02]  /*0970*/  MUFU.RCP R7, R6 ;  /* 0x0000000600077308 */ /* 0x000e240000001000 */
[----:B0-----:R-:W-:-:S04]  /*0980*/  FFMA R8, R6, R7, -1 ;  /* 0xbf80000006087423 */ /* 0x001fc80000000007 */
[----:B------:R-:W-:-:S04]  /*0990*/  FADD.FTZ R8, -R8, -RZ ;  /* 0x800000ff08087221 */ /* 0x000fc80000010100 */
[CCC-:B------:R-:W-:Y:S01]  /*09a0*/  FFMA.RM R9, R7.reuse, R8.reuse, R7.reuse ;  /* 0x0000000807097223 */ /* 0x1c0fe20000004007 */
[----:B------:R-:W-:-:S04]  /*09b0*/  FFMA.RP R8, R7, R8, R7 ;  /* 0x0000000807087223 */ /* 0x000fc80000008007 */
[C---:B------:R-:W-:Y:S02]  /*09c0*/  LOP3.LUT R7, R9.reuse, 0x7fffff, RZ, 0xc0, !PT ;  /* 0x007fffff09077812 */ /* 0x040fe400078ec0ff */
[----:B------:R-:W-:Y:S02]  /*09d0*/  FSETP.NEU.FTZ.AND P0, PT, R9, R8, PT ;  /* 0x000000080900720b */ /* 0x000fe40003f1d000 */
[----:B------:R-:W-:Y:S02]  /*09e0*/  LOP3.LUT R8, R7, 0x800000, RZ, 0xfc, !PT ;  /* 0x0080000007087812 */ /* 0x000fe400078efcff */
[----:B------:R-:W-:Y:S02]  /*09f0*/  SEL R7, RZ, 0xffffffff, !P0 ;  /* 0xffffffffff077807 */ /* 0x000fe40004000000 */
[----:B------:R-:W-:-:S03]  /*0a00*/  LOP3.LUT R6, R11, R8, RZ, 0xc0, !PT ;  /* 0x000000080b067212 */ /* 0x000fc600078ec0ff */
[----:B------:R-:W-:Y:S01]  /*0a10*/  IMAD.MOV R7, RZ, RZ, -R7 ;  /* 0x000000ffff077224 */ /* 0x000fe200078e0a07 */
[----:B------:R-:W-:-:S04]  /*0a20*/  SHF.R.U32.HI R6, RZ, R5, R6 ;  /* 0x00000005ff067219 */ /* 0x000fc80000011606 */
[----:B------:R-:W-:Y:S02]  /*0a30*/  LOP3.LUT P1, RZ, R7, R5, R8, 0xf8, !PT ;  /* 0x0000000507ff7212 */ /* 0x000fe4000782f808 */
[C---:B------:R-:W-:Y:S02]  /*0a40*/  LOP3.LUT P0, RZ, R6.reuse, 0x1, RZ, 0xc0, !PT ;  /* 0x0000000106ff7812 */ /* 0x040fe4000780c0ff */
[----:B------:R-:W-:-:S04]  /*0a50*/  LOP3.LUT P2, RZ, R6, 0x2, RZ, 0xc0, !PT ;  /* 0x0000000206ff7812 */ /* 0x000fc8000784c0ff */
[----:B------:R-:W-:Y:S02]  /*0a60*/  PLOP3.LUT P0, PT, P0, P1, P2, 0xe0, 0x0 ;  /* 0x000000000000781c */ /* 0x000fe40000703c20 */
[----:B------:R-:W-:Y:S02]  /*0a70*/  LOP3.LUT P1, RZ, R0, 0x7fffff, RZ, 0xc0, !PT ;  /* 0x007fffff00ff7812 */ /* 0x000fe4000782c0ff */
[----:B------:R-:W-:-:S05]  /*0a80*/  SEL R5, RZ, 0x1, !P0 ;  /* 0x00000001ff057807 */ /* 0x000fca0004000000 */
[----:B------:R-:W-:-:S05]  /*0a90*/  IMAD.MOV R5, RZ, RZ, -R5 ;  /* 0x000000ffff057224 */ /* 0x000fca00078e0a05 */
[----:B------:R-:W-:Y:S01]  /*0aa0*/  ISETP.GE.AND P0, PT, R5, RZ, PT ;  /* 0x000000ff0500720c */ /* 0x000fe20003f06270 */
[----:B------:R-:W-:-:S05]  /*0ab0*/  VIADD R5, R2, 0xffffff04 ;  /* 0xffffff0402057836 */ /* 0x000fca0000000000 */
[----:B------:R-:W-:-:S07]  /*0ac0*/  SHF.R.U32.HI R5, RZ, R5, R8 ;  /* 0x00000005ff057219 */ /* 0x000fce0000011608 */
[----:B------:R-:W-:-:S05]  /*0ad0*/  @!P0 IADD3 R5, PT, PT, R5, 0x1, RZ ;  /* 0x0000000105058810 */ /* 0x000fca0007ffe0ff */
[----:B------:R-:W-:-:S05]  /*0ae0*/  @!P1 IMAD.SHL.U32 R5, R5, 0x2, RZ ;  /* 0x0000000205059824 */ /* 0x000fca00078e00ff */
[----:B------:R-:W-:Y:S01]  /*0af0*/  LOP3.LUT R5, R5, 0x80000000, R0, 0xf8, !PT ;  /* 0x8000000005057812 */ /* 0x000fe200078ef800 */
[----:B------:R-:W-:Y:S06]  /*0b00*/  BRA `(.L_x_360) ;  /* 0x0000000000047947 */ /* 0x000fec0003800000 */
.L_x_361:
[----:B------:R0:W1:Y:S02]  /*0b10*/  MUFU.RCP R5, R0 ;  /* 0x0000000000057308 */ /* 0x0000640000001000 */
.L_x_360:
[----:B------:R-:W-:Y:S05]  /*0b20*/  BSYNC.RECONVERGENT B3 ;  /* 0x0000000000037941 */ /* 0x000fea0003800200 */
.L_x_358:
[----:B-1----:R-:W-:Y:S02]  /*0b30*/  IMAD.MOV.U32 R7, RZ, RZ, R5 ;  /* 0x000000ffff077224 */ /* 0x002fe400078e0005 */
[----:B------:R-:W-:-:S04]  /*0b40*/  IMAD.MOV.U32 R5, RZ, RZ, 0x0 ;  /* 0x00000000ff057424 */ /* 0x000fc800078e00ff */
[----:B0-----:R-:W-:Y:S05]  /*0b50*/  RET.REL.NODEC R4 `(_Z19gold_deform_weightsiiiiPKfS0_Pf) ;  /* 0xfffffff404287950 */ /* 0x001fea0003c3ffff */
.L_x_362:
        /* <DEDUP_REMOVED lines=10> */
.L_x_469:


//--------------------- .text._Z15angular_weightsiiPKfS0_fS0_S0_fPf --------------------------
	.section	.text._Z15angular_weightsiiPKfS0_fS0_S0_fPf,"ax",@progbits
	.align	128
.text._Z15angular_weightsiiPKfS0_fS0_S0_fPf:
        .type           _Z15angular_weightsiiPKfS0_fS0_S0_fPf,@function
        .size           _Z15angular_weightsiiPKfS0_fS0_S0_fPf,(.L_x_471 - _Z15angular_weightsiiPKfS0_fS0_S0_fPf)
        .other          _Z15angular_weightsiiPKfS0_fS0_S0_fPf,@"STO_CUDA_ENTRY STV_DEFAULT"
_Z15angular_weightsiiPKfS0_fS0_S0_fPf:
        /* <DEDUP_REMOVED lines=15> */
[----:B------:R-:W-:-:S06]  /*00f0*/  IMAD R5, R0, UR6, R5 ;  /* 0x0000000600057c24 */ /* 0x000fcc000f8e0205 */
[----:B------:R-:W2:Y:S01]  /*0100*/  LDC.64 R2, c[0x0][0x388] ;  /* 0x0000e200ff027b82 */ /* 0x000ea20000000a00 */
[----:B0-----:R-:W-:-:S05]  /*0110*/  IMAD.WIDE R6, R5, 0x4, R6 ;  /* 0x0000000405067825 */ /* 0x001fca00078e0206 */
[----:B-1----:R-:W3:Y:S01]  /*0120*/  LDG.E R0, desc[UR4][R6.64] ;  /* 0x0000000406007981 */ /* 0x002ee2000c1e1900 */
[----:B--2---:R-:W-:-:S06]  /*0130*/  IMAD.WIDE R2, R5, 0x4, R2 ;  /* 0x0000000405027825 */ /* 0x004fcc00078e0202 */
[----:B------:R-:W2:Y:S01]  /*0140*/  LDG.E R2, desc[UR4][R2.64] ;  /* 0x0000000402027981 */ /* 0x000ea2000c1e1900 */
[----:B------:R-:W-:Y:S01]  /*0150*/  BSSY.RECONVERGENT B0, `(.L_x_363) ;  /* 0x000000f000007945 */ /* 0x000fe20003800200 */
[----:B---3--:R-:W-:-:S04]  /*0160*/  FMUL R9, R0, R0 ;  /* 0x0000000000097220 */ /* 0x008fc80000400000 */
[----:B--2---:R-:W-:-:S04]  /*0170*/  FFMA R9, R2, R2, R9 ;  /* 0x0000000202097223 */ /* 0x004fc80000000009 */
[----:B------:R-:W-:Y:S01]  /*0180*/  VIADD R8, R9, 0xf3000000 ;  /* 0xf300000009087836 */ /* 0x000fe20000000000 */
[----:B------:R0:W1:Y:S04]  /*0190*/  MUFU.RSQ R4, R9 ;  /* 0x0000000900047308 */ /* 0x0000680000001400 */
[----:B------:R-:W-:-:S13]  /*01a0*/  ISETP.GT.U32.AND P0, PT, R8, 0x727fffff, PT ;  /* 0x727fffff0800780c */ /* 0x000fda0003f04070 */
[----:B01----:R-:W-:Y:S05]  /*01b0*/  @!P0 BRA `(.L_x_364) ;  /* 0x0000000000108947 */ /* 0x003fea0003800000 */
[----:B------:R-:W-:-:S07]  /*01c0*/  MOV R8, 0x1e0 ;  /* 0x000001e000087802 */ /* 0x000fce0000000f00 */
[----:B------:R-:W-:Y:S05]  /*01d0*/  CALL.REL.NOINC `($__internal_6_$__cuda_sm20_sqrt_rn_f32_slowpath) ;  /* 0x0000000400fc7944 */ /* 0x000fea0003c00000 */
[----:B------:R-:W-:Y:S01]  /*01e0*/  IMAD.MOV.U32 R4, RZ, RZ, R9 ;  /* 0x000000ffff047224 */ /* 0x000fe200078e0009 */
[----:B------:R-:W-:Y:S06]  /*01f0*/  BRA `(.L_x_365) ;  /* 0x0000000000107947 */ /* 0x000fec0003800000 */
.L_x_364:
[----:B------:R-:W-:Y:S01]  /*0200*/  FMUL.FTZ R6, R9, R4 ;  /* 0x0000000409067220 */ /* 0x000fe20000410000 */
[----:B------:R-:W-:-:S03]  /*0210*/  FMUL.FTZ R4, R4, 0.5 ;  /* 0x3f00000004047820 */ /* 0x000fc60000410000 */
[----:B------:R-:W-:-:S04]  /*0220*/  FFMA R9, -R6, R6, R9 ;  /* 0x0000000606097223 */ /* 0x000fc80000000109 */
[----:B------:R-:W-:-:S07]  /*0230*/  FFMA R4, R9, R4, R6 ;  /* 0x0000000409047223 */ /* 0x000fce0000000006 */
.L_x_365:
[----:B------:R-:W-:Y:S05]  /*0240*/  BSYNC.RECONVERGENT B0 ;  /* 0x0000000000007941 */ /* 0x000fea0003800200 */
.L_x_363:
[----:B------:R-:W0:Y:S01]  /*0250*/  LDCU UR6, c[0x0][0x3b0] ;  /* 0x00007600ff0677ac */ /* 0x000e220008000800 */
[----:B------:R-:W-:Y:S01]  /*0260*/  BSSY.RECONVERGENT B0, `(.L_x_366) ;  /* 0x0000022000007945 */ /* 0x000fe20003800200 */
[----:B0-----:R-:W-:-:S13]  /*0270*/  FSETP.GT.AND P0, PT, R4, UR6, PT ;  /* 0x0000000604007c0b */ /* 0x001fda000bf04000 */
[----:B------:R-:W-:Y:S05]  /*0280*/  @!P0 BRA `(.L_x_367) ;  /* 0x00000000007c8947 */ /* 0x000fea0003800000 */
[----:B------:R-:W0:Y:S01]  /*0290*/  MUFU.RCP R3, R4 ;  /* 0x0000000400037308 */ /* 0x000e220000001000 */
[----:B------:R-:W-:Y:S07]  /*02a0*/  BSSY.RECONVERGENT B1, `(.L_x_368) ;  /* 0x000000b000017945 */ /* 0x000fee0003800200 */
[----:B------:R-:W1:Y:S01]  /*02b0*/  FCHK P0, R2, R4 ;  /* 0x0000000402007302 */ /* 0x000e620000000000 */
[----:B0-----:R-:W-:-:S04]  /*02c0*/  FFMA R6, R3, -R4, 1 ;  /* 0x3f80000003067423 */ /* 0x001fc80000000804 */
[----:B------:R-:W-:-:S04]  /*02d0*/  FFMA R3, R3, R6, R3 ;  /* 0x0000000603037223 */ /* 0x000fc80000000003 */
[----:B------:R-:W-:-:S04]  /*02e0*/  FFMA R7, R2, R3, RZ ;  /* 0x0000000302077223 */ /* 0x000fc800000000ff */
[----:B------:R-:W-:-:S04]  /*02f0*/  FFMA R6, R7, -R4, R2 ;  /* 0x8000000407067223 */ /* 0x000fc80000000002 */
[----:B------:R-:W-:Y:S01]  /*0300*/  FFMA R3, R3, R6, R7 ;  /* 0x0000000603037223 */ /* 0x000fe20000000007 */
[----:B-1----:R-:W-:Y:S06]  /*0310*/  @!P0 BRA `(.L_x_369) ;  /* 0x00000000000c8947 */ /* 0x002fec0003800000 */
[----:B------:R-:W-:Y:S01]  /*0320*/  IMAD.MOV.U32 R3, RZ, RZ, R2 ;  /* 0x000000ffff037224 */ /* 0x000fe200078e0002 */
[----:B------:R-:W-:-:S07]  /*0330*/  MOV R6, 0x350 ;  /* 0x0000035000067802 */ /* 0x000fce0000000f00 */
[----:B------:R-:W-:Y:S05]  /*0340*/  CALL.REL.NOINC `($__internal_7_$__cuda_sm3x_div_rn_noftz_f32_slowpath) ;  /* 0x0000000400f87944 */ /* 0x000fea0003c00000 */
.L_x_369:
[----:B------:R-:W-:Y:S05]  /*0350*/  BSYNC.RECONVERGENT B1 ;  /* 0x0000000000017941 */ /* 0x000fea0003800200 */
.L_x_368:
[----:B------:R-:W0:Y:S01]  /*0360*/  MUFU.RCP R7, R4 ;  /* 0x0000000400077308 */ /* 0x000e220000001000 */
[----:B------:R-:W1:Y:S01]  /*0370*/  LDCU UR6, c[0x0][0x3b0] ;  /* 0x00007600ff0677ac */ /* 0x000e620008000800 */
[----:B------:R-:W-:Y:S06]  /*0380*/  BSSY.RECONVERGENT B1, `(.L_x_370) ;  /* 0x000000d000017945 */ /* 0x000fec0003800200 */
[----:B------:R-:W2:Y:S01]  /*0390*/  FCHK P0, R0, R4 ;  /* 0x0000000400007302 */ /* 0x000ea20000000000 */
[----:B0-----:R-:W-:-:S04]  /*03a0*/  FFMA R2, R7, -R4, 1 ;  /* 0x3f80000007027423 */ /* 0x001fc80000000804 */
[----:B------:R-:W-:Y:S01]  /*03b0*/  FFMA R8, R7, R2, R7 ;  /* 0x0000000207087223 */ /* 0x000fe20000000007 */
[----:B-1----:R-:W-:-:S03]  /*03c0*/  FMUL R2, R3, UR6 ;  /* 0x0000000603027c20 */ /* 0x002fc60008400000 */
[----:B------:R-:W-:-:S04]  /*03d0*/  FFMA R7, R0, R8, RZ ;  /* 0x0000000800077223 */ /* 0x000fc800000000ff */
[----:B------:R-:W-:-:S04]  /*03e0*/  FFMA R6, R7, -R4, R0 ;  /* 0x8000000407067223 */ /* 0x000fc80000000000 */
[----:B------:R-:W-:Y:S01]  /*03f0*/  FFMA R6, R8, R6, R7 ;  /* 0x0000000608067223 */ /* 0x000fe20000000007 */
[----:B--2---:R-:W-:Y:S06]  /*0400*/  @!P0 BRA `(.L_x_371) ;  /* 0x0000000000108947 */ /* 0x004fec0003800000 */
[----:B------:R-:W-:Y:S02]  /*0410*/  MOV R3, R0 ;  /* 0x0000000000037202 */ /* 0x000fe40000000f00 */
[----:B------:R-:W-:-:S07]  /*0420*/  MOV R6, 0x440 ;  /* 0x0000044000067802 */ /* 0x000fce0000000f00 */
[----:B------:R-:W-:Y:S05]  /*0430*/  CALL.REL.NOINC `($__internal_7_$__cuda_sm3x_div_rn_noftz_f32_slowpath) ;  /* 0x0000000400bc7944 */ /* 0x000fea0003c00000 */
[----:B------:R-:W-:-:S07]  /*0440*/  IMAD.MOV.U32 R6, RZ, RZ, R3 ;  /* 0x000000ffff067224 */ /* 0x000fce00078e0003 */
.L_x_371:
[----:B------:R-:W-:Y:S05]  /*0450*/  BSYNC.RECONVERGENT B1 ;  /* 0x0000000000017941 */ /* 0x000fea0003800200 */
.L_x_370:
[----:B------:R-:W0:Y:S02]  /*0460*/  LDCU UR6, c[0x0][0x3b0] ;  /* 0x00007600ff0677ac */ /* 0x000e240008000800 */
[----:B0-----:R-:W-:-:S07]  /*0470*/  FMUL R0, R6, UR6 ;  /* 0x0000000606007c20 */ /* 0x001fce0008400000 */
.L_x_367:
[----:B------:R-:W-:Y:S05]  /*0480*/  BSYNC.RECONVERGENT B0 ;  /* 0x0000000000007941 */ /* 0x000fea0003800200 */
.L_x_366:
[----:B------:R-:W0:Y:S08]  /*0490*/  LDC.64 R8, c[0x0][0x3a8] ;  /* 0x0000ea00ff087b82 */ /* 0x000e300000000a00 */
[----:B------:R-:W1:Y:S08]  /*04a0*/  LDC.64 R6, c[0x0][0x3a0] ;  /* 0x0000e800ff067b82 */ /* 0x000e700000000a00 */
[----:B------:R-:W2:Y:S01]  /*04b0*/  LDC R3, c[0x0][0x398] ;  /* 0x0000e600ff037b82 */ /* 0x000ea20000000800 */
[----:B0-----:R-:W-:-:S06]  /*04c0*/  IMAD.WIDE R8, R5, 0x4, R8 ;  /* 0x0000000405087825 */ /* 0x001fcc00078e0208 */
[----:B------:R-:W3:Y:S01]  /*04d0*/  LDG.E R9, desc[UR4][R8.64] ;  /* 0x0000000408097981 */ /* 0x000ee2000c1e1900 */
[----:B-1----:R-:W-:-:S06]  /*04e0*/  IMAD.WIDE R6, R5, 0x4, R6 ;  /* 0x0000000405067825 */ /* 0x002fcc00078e0206 */
[----:B------:R-:W4:Y:S01]  /*04f0*/  LDG.E R7, desc[UR4][R6.64] ;  /* 0x0000000406077981 */ /* 0x000f22000c1e1900 */
[----:B------:R-:W-:Y:S01]  /*0500*/  BSSY.RECONVERGENT B0, `(.L_x_372) ;  /* 0x0000011000007945 */ /* 0x000fe20003800200 */
[----:B---3--:R-:W-:-:S04]  /*0510*/  FMUL R0, R9, R0 ;  /* 0x0000000009007220 */ /* 0x008fc80000400000 */
[----:B----4-:R-:W-:-:S05]  /*0520*/  FFMA R0, R7, R2, R0 ;  /* 0x0000000207007223 */ /* 0x010fca0000000000 */
[----:B------:R-:W-:-:S05]  /*0530*/  FMNMX.NAN R0, R0, 0.5, PT ;  /* 0x3f00000000007809 */ /* 0x000fca0003820000 */
[----:B------:R-:W-:-:S04]  /*0540*/  FMUL R0, R0, R0 ;  /* 0x0000000000007220 */ /* 0x000fc80000400000 */
[----:B--2---:R-:W-:-:S04]  /*0550*/  FFMA R2, R3, R3, R0 ;  /* 0x0000000303027223 */ /* 0x004fc80000000000 */
[----:B------:R-:W-:-:S05]  /*0560*/  VIADD R0, R2, 0x1800000 ;  /* 0x0180000002007836 */ /* 0x000fca0000000000 */
[----:B------:R-:W-:-:S04]  /*0570*/  LOP3.LUT R0, R0, 0x7f800000, RZ, 0xc0, !PT ;  /* 0x7f80000000007812 */ /* 0x000fc800078ec0ff */
[----:B------:R-:W-:-:S13]  /*0580*/  ISETP.GT.U32.AND P0, PT, R0, 0x1ffffff, PT ;  /* 0x01ffffff0000780c */ /* 0x000fda0003f04070 */
[----:B------:R-:W-:Y:S05]  /*0590*/  @P0 BRA `(.L_x_373) ;  /* 0x00000000000c0947 */ /* 0x000fea0003800000 */
[----:B------:R-:W-:-:S07]  /*05a0*/  MOV R4, 0x5c0 ;  /* 0x000005c000047802 */ /* 0x000fce0000000f00 */
[----:B------:R-:W-:Y:S05]  /*05b0*/  CALL.REL.NOINC `($__internal_5_$__cuda_sm20_rcp_rn_f32_slowpath) ;  /* 0x0000000000287944 */ /* 0x000fea0003c00000 */
[----:B------:R-:W-:Y:S05]  /*05c0*/  BRA `(.L_x_374) ;  /* 0x0000000000107947 */ /* 0x000fea0003800000 */
.L_x_373:
[----:B------:R-:W0:Y:S02]  /*05d0*/  MUFU.RCP R7, R2 ;  /* 0x0000000200077308 */ /* 0x000e240000001000 */
[----:B0-----:R-:W-:-:S04]  /*05e0*/  FFMA R0, R2, R7, -1 ;  /* 0xbf80000002007423 */ /* 0x001fc80000000007 */
[----:B------:R-:W-:-:S04]  /*05f0*/  FADD.FTZ R0, -R0, -RZ ;  /* 0x800000ff00007221 */ /* 0x000fc80000010100 */
[----:B------:R-:W-:-:S07]  /*0600*/  FFMA R7, R7, R0, R7 ;  /* 0x0000000007077223 */ /* 0x000fce0000000007 */
.L_x_374:
[----:B------:R-:W-:Y:S05]  /*0610*/  BSYNC.RECONVERGENT B0 ;  /* 0x0000000000007941 */ /* 0x000fea0003800200 */
.L_x_372:
[----:B------:R-:W0:Y:S02]  /*0620*/  LDC.64 R2, c[0x0][0x3b8] ;  /* 0x0000ee00ff027b82 */ /* 0x000e240000000a00 */
[----:B0-----:R-:W-:-:S05]  /*0630*/  IMAD.WIDE R2, R5, 0x4, R2 ;  /* 0x0000000405027825 */ /* 0x001fca00078e0202 */
[----:B------:R-:W-:Y:S01]  /*0640*/  STG.E desc[UR4][R2.64], R7 ;  /* 0x0000000702007986 */ /* 0x000fe2000c101904 */
[----:B------:R-:W-:Y:S05]  /*0650*/  EXIT ;  /* 0x000000000000794d */ /* 0x000fea0003800000 */
        .weak           $__internal_5_$__cuda_sm20_rcp_rn_f32_slowpath
        .type           $__internal_5_$__cuda_sm20_rcp_rn_f32_slowpath,@function
        .size           $__internal_5_$__cuda_sm20_rcp_rn_f32_slowpath,($__internal_6_$__cuda_sm20_sqrt_rn_f32_slowpath - $__internal_5_$__cuda_sm20_rcp_rn_f32_slowpath)
$__internal_5_$__cuda_sm20_rcp_rn_f32_slowpath:
[----:B------:R-:W-:Y:S01]  /*0660*/  IMAD.SHL.U32 R0, R2, 0x2, RZ ;  /* 0x0000000202007824 */ /* 0x000fe200078e00ff */
[----:B------:R-:W-:Y:S04]  /*0670*/  BSSY.RECONVERGENT B1, `(.L_x_375) ;  /* 0x0000031000017945 */ /* 0x000fe80003800200 */
[----:B------:R-:W-:Y:S02]  /*0680*/  SHF.R.U32.HI R9, RZ, 0x18, R0 ;  /* 0x00000018ff097819 */ /* 0x000fe40000011600 */
[----:B------:R-:W-:Y:S02]  /*0690*/  MOV R0, R2 ;  /* 0x0000000200007202 */ /* 0x000fe40000000f00 */
        /* <DEDUP_REMOVED lines=12> */
.L_x_376:
[----:B------:R-:W-:-:S05]  /*0760*/  VIADD R11, R9, 0xffffff03 ;  /* 0xffffff03090b7836 */ /* 0x000fca0000000000 */
        /* <DEDUP_REMOVED lines=15> */
[----:B------:R-:W-:Y:S02]  /*0860*/  LOP3.LUT R8, R8, R3, RZ, 0xc0, !PT ;  /* 0x0000000308087212 */ /* 0x000fe400078ec0ff */
[----:B------:R-:W-:-:S02]  /*0870*/  IADD3 R6, PT, PT, -R6, RZ, RZ ;  /* 0x000000ff06067210 */ /* 0x000fc40007ffe1ff */
[-C--:B------:R-:W-:Y:S02]  /*0880*/  SHF.R.U32.HI R8, RZ, R11.reuse, R8 ;  /* 0x0000000bff087219 */ /* 0x080fe40000011608 */
        /* <DEDUP_REMOVED lines=10> */
[----:B------:R-:W-:-:S05]  /*0930*/  @!P0 VIADD R3, R3, 0x1 ;  /* 0x0000000103038836 */ /* 0x000fca0000000000 */
[----:B------:R-:W-:-:S04]  /*0940*/  @!P1 SHF.L.U32 R3, R3, 0x1, RZ ;  /* 0x0000000103039819 */ /* 0x000fc800000006ff */
[----:B------:R-:W-:Y:S01]  /*0950*/  LOP3.LUT R3, R3, 0x80000000, R0, 0xf8, !PT ;  /* 0x8000000003037812 */ /* 0x000fe200078ef800 */
[----:B------:R-:W-:Y:S06]  /*0960*/  BRA `(.L_x_377) ;  /* 0x0000000000047947 */ /* 0x000fec0003800000 */
.L_x_378:
[----:B------:R0:W1:Y:S02]  /*0970*/  MUFU.RCP R3, R0 ;  /* 0x0000000000037308 */ /* 0x0000640000001000 */
.L_x_377:
[----:B------:R-:W-:Y:S05]  /*0980*/  BSYNC.RECONVERGENT B1 ;  /* 0x0000000000017941 */ /* 0x000fea0003800200 */
.L_x_375:
[----:B-1----:R-:W-:Y:S02]  /*0990*/  IMAD.MOV.U32 R7, RZ, RZ, R3 ;  /* 0x000000ffff077224 */ /* 0x002fe400078e0003 */
[----:B------:R-:W-:Y:S02]  /*09a0*/  HFMA2 R3, -RZ, RZ, 0, 0 ;  /* 0x00000000ff037431 */ /* 0x000fe400000001ff */
[----:B------:R-:W-:-:S04]  /*09b0*/  IMAD.MOV.U32 R2, RZ, RZ, R4 ;  /* 0x000000ffff027224 */ /* 0x000fc800078e0004 */
[----:B0-----:R-:W-:Y:S05]  /*09c0*/  RET.REL.NODEC R2 `(_Z15angular_weightsiiPKfS0_fS0_S0_fPf) ;  /* 0xfffffff4028c7950 */ /* 0x001fea0003c3ffff */
        .weak           $__internal_6_$__cuda_sm20_sqrt_rn_f32_slowpath
        .type           $__internal_6_$__cuda_sm20_sqrt_rn_f32_slowpath,@function
        .size           $__internal_6_$__cuda_sm20_sqrt_rn_f32_slowpath,($__internal_7_$__cuda_sm3x_div_rn_noftz_f32_slowpath - $__internal_6_$__cuda_sm20_sqrt_rn_f32_slowpath)
$__internal_6_$__cuda_sm20_sqrt_rn_f32_slowpath:
[----:B------:R-:W-:-:S13]  /*09d0*/  LOP3.LUT P0, RZ, R9, 0x7fffffff, RZ, 0xc0, !PT ;  /* 0x7fffffff09ff7812 */ /* 0x000fda000780c0ff */
[----:B------:R-:W-:Y:S05]  /*09e0*/  @!P0 BRA `(.L_x_379) ;  /* 0x0000000000448947 */ /* 0x000fea0003800000 */
[----:B------:R-:W-:Y:S01]  /*09f0*/  FSETP.GEU.FTZ.AND P0, PT, R9, RZ, PT ;  /* 0x000000ff0900720b */ /* 0x000fe20003f1e000 */
[----:B------:R-:W-:-:S12]  /*0a00*/  IMAD.MOV.U32 R3, RZ, RZ, R9 ;  /* 0x000000ffff037224 */ /* 0x000fd800078e0009 */
[----:B------:R-:W-:Y:S01]  /*0a10*/  @!P0 IMAD.MOV.U32 R9, RZ, RZ, 0x7fffffff ;  /* 0x7fffffffff098424 */ /* 0x000fe200078e00ff */
[----:B------:R-:W-:Y:S06]  /*0a20*/  @!P0 BRA `(.L_x_379) ;  /* 0x0000000000348947 */ /* 0x000fec0003800000 */
[----:B------:R-:W-:-:S13]  /*0a30*/  FSETP.GTU.FTZ.AND P0, PT, |R3|, +INF , PT ;  /* 0x7f8000000300780b */ /* 0x000fda0003f1c200 */
[----:B------:R-:W-:Y:S01]  /*0a40*/  @P0 FADD.FTZ R9, R3, 1 ;  /* 0x3f80000003090421 */ /* 0x000fe20000010000 */
[----:B------:R-:W-:Y:S06]  /*0a50*/  @P0 BRA `(.L_x_379) ;  /* 0x0000000000280947 */ /* 0x000fec0003800000 */
[----:B------:R-:W-:-:S13]  /*0a60*/  FSETP.NEU.FTZ.AND P0, PT, |R3|, +INF , PT ;  /* 0x7f8000000300780b */ /* 0x000fda0003f1d200 */
[----:B------:R-:W-:Y:S01]  /*0a70*/  @P0 FFMA R4, R3, 1.84467440737095516160e+19, RZ ;  /* 0x5f80000003040823 */ /* 0x000fe200000000ff */
[----:B------:R-:W-:-:S03]  /*0a80*/  @!P0 MOV R9, R3 ;  /* 0x0000000300098202 */ /* 0x000fc60000000f00 */
[----:B------:R-:W0:Y:S02]  /*0a90*/  @P0 MUFU.RSQ R7, R4 ;  /* 0x0000000400070308 */ /* 0x000e240000001400 */
[----:B0-----:R-:W-:Y:S01]  /*0aa0*/  @P0 FMUL.FTZ R11, R4, R7 ;  /* 0x00000007040b0220 */ /* 0x001fe20000410000 */
[----:B------:R-:W-:-:S03]  /*0ab0*/  @P0 FMUL.FTZ R7, R7, 0.5 ;  /* 0x3f00000007070820 */ /* 0x000fc60000410000 */
[----:B------:R-:W-:-:S04]  /*0ac0*/  @P0 FADD.FTZ R6, -R11, -RZ ;  /* 0x800000ff0b060221 */ /* 0x000fc80000010100 */
[----:B------:R-:W-:-:S04]  /*0ad0*/  @P0 FFMA R6, R11, R6, R4 ;  /* 0x000000060b060223 */ /* 0x000fc80000000004 */
[----:B------:R-:W-:-:S04]  /*0ae0*/  @P0 FFMA R6, R6, R7, R11 ;  /* 0x0000000706060223 */ /* 0x000fc8000000000b */
[----:B------:R-:W-:-:S07]  /*0af0*/  @P0 FMUL.FTZ R9, R6, 2.3283064365386962891e-10 ;  /* 0x2f80000006090820 */ /* 0x000fce0000410000 */
.L_x_379:
[----:B------:R-:W-:Y:S02]  /*0b00*/  IMAD.MOV.U32 R6, RZ, RZ, R8 ;  /* 0x000000ffff067224 */ /* 0x000fe400078e0008 */
[----:B------:R-:W-:-:S04]  /*0b10*/  IMAD.MOV.U32 R7, RZ, RZ, 0x0 ;  /* 0x00000000ff077424 */ /* 0x000fc800078e00ff */
[----:B------:R-:W-:Y:S05]  /*0b20*/  RET.REL.NODEC R6 `(_Z15angular_weightsiiPKfS0_fS0_S0_fPf) ;  /* 0xfffffff406347950 */ /* 0x000fea0003c3ffff */
        .weak           $__internal_7_$__cuda_sm3x_div_rn_noftz_f32_slowpath
        .type           $__internal_7_$__cuda_sm3x_div_rn_noftz_f32_slowpath,@function
        .size           $__internal_7_$__cuda_sm3x_div_rn_noftz_f32_slowpath,(.L_x_471 - $__internal_7_$__cuda_sm3x_div_rn_noftz_f32_slowpath)
$__internal_7_$__cuda_sm3x_div_rn_noftz_f32_slowpath:
[--C-:B------:R-:W-:Y:S01]  /*0b30*/  SHF.R.U32.HI R8, RZ, 0x17, R4.reuse ;  /* 0x00000017ff087819 */ /* 0x100fe20000011604 */
[----:B------:R-:W-:Y:S01]  /*0b40*/  BSSY.RECONVERGENT B2, `(.L_x_380) ;  /* 0x0000063000027945 */ /* 0x000fe20003800200 */
[----:B------:R-:W-:Y:S02]  /*0b50*/  SHF.R.U32.HI R7, RZ, 0x17, R3 ;  /* 0x00000017ff077819 */ /* 0x000fe40000011603 */
[----:B------:R-:W-:Y:S01]  /*0b60*/  LOP3.LUT R13, R8, 0xff, RZ, 0xc0, !PT ;  /* 0x000000ff080d7812 */ /* 0x000fe200078ec0ff */
[----:B------:R-:W-:Y:S01]  /*0b70*/  IMAD.MOV.U32 R8, RZ, RZ, R4 ;  /* 0x000000ffff087224 */ /* 0x000fe200078e0004 */
[----:B------:R-:W-:Y:S02]  /*0b80*/  LOP3.LUT R11, R7, 0xff, RZ, 0xc0, !PT ;  /* 0x000000ff070b7812 */ /* 0x000fe400078ec0ff */
[----:B------:R-:W-:-:S03]  /*0b90*/  IADD3 R10, PT, PT, R13, -0x1, RZ ;  /* 0xffffffff0d0a7810 */ /* 0x000fc60007ffe0ff */
[----:B------:R-:W-:Y:S01]  /*0ba0*/  VIADD R9, R11, 0xffffffff ;  /* 0xffffffff0b097836 */ /* 0x000fe20000000000 */
[----:B------:R-:W-:-:S04]  /*0bb0*/  ISETP.GT.U32.AND P0, PT, R10, 0xfd, PT ;  /* 0x000000fd0a00780c */ /* 0x000fc80003f04070 */
[----:B------:R-:W-:-:S13]  /*0bc0*/  ISETP.GT.U32.OR P0, PT, R9, 0xfd, P0 ;  /* 0x000000fd0900780c */ /* 0x000fda0000704470 */
[----:B------:R-:W-:Y:S01]  /*0bd0*/  @!P0 MOV R7, RZ ;  /* 0x000000ff00078202 */ /* 0x000fe20000000f00 */
        /* <DEDUP_REMOVED lines=22> */
[----:B------:R-:W-:-:S03]  /*0d40*/  @!P1 FFMA R8, R4, 1.84467440737095516160e+19, RZ ;  /* 0x5f80000004089823 */ /* 0x000fc600000000ff */
[----:B------:R-:W-:-:S07]  /*0d50*/  @!P1 IADD3 R7, PT, PT, R7, 0x40, RZ ;  /* 0x0000004007079810 */ /* 0x000fce0007ffe0ff */
.L_x_381:
        /* <DEDUP_REMOVED lines=13> */
[----:B------:R-:W-:Y:S01]  /*0e30*/  FFMA R11, R12, R14, R3 ;  /* 0x0000000e0c0b7223 */ /* 0x000fe20000000003 */
[----:B------:R-:W-:-:S03]  /*0e40*/  IADD3 R10, PT, PT, R10, R7, RZ ;  /* 0x000000070a0a7210 */ /* 0x000fc60007ffe0ff */
        /* <DEDUP_REMOVED lines=15> */
[C---:B------:R-:W-:Y:S01]  /*0f40*/  IADD3 R10, PT, PT, R12.reuse, 0x20, RZ ;  /* 0x000000200c0a7810 */ /* 0x040fe20007ffe0ff */
[-CC-:B------:R-:W-:Y:S01]  /*0f50*/  FFMA.RM R8, R15, R11.reuse, R14.reuse ;  /* 0x0000000b0f087223 */ /* 0x180fe2000000400e */
[C---:B------:R-:W-:Y:S02]  /*0f60*/  ISETP.NE.AND P2, PT, R12.reuse, RZ, PT ;  /* 0x000000ff0c00720c */ /* 0x040fe40003f45270 */
        /* <DEDUP_REMOVED lines=18> */
.L_x_388:
[----:B------:R-:W-:-:S04]  /*1090*/  LOP3.LUT R3, R3, 0x80000000, RZ, 0xc0, !PT ;  /* 0x8000000003037812 */ /* 0x000fc800078ec0ff */
[----:B------:R-:W-:Y:S01]  /*10a0*/  LOP3.LUT R3, R3, 0x7f800000, RZ, 0xfc, !PT ;  /* 0x7f80000003037812 */ /* 0x000fe200078efcff */
[----:B------:R-:W-:Y:S06]  /*10b0*/  BRA `(.L_x_389) ;  /* 0x0000000000047947 */ /* 0x000fec0003800000 */
.L_x_387:
[----:B------:R-:W-:-:S07]  /*10c0*/  LEA R3, R10, R3, 0x17 ;  /* 0x000000030a037211 */ /* 0x000fce00078eb8ff */
.L_x_389:
[----:B------:R-:W-:Y:S05]  /*10d0*/  BSYNC.RECONVERGENT B3 ;  /* 0x0000000000037941 */ /* 0x000fea0003800200 */
.L_x_386:
[----:B------:R-:W-:Y:S05]  /*10e0*/  BRA `(.L_x_390) ;  /* 0x0000000000207947 */ /* 0x000fea0003800000 */
.L_x_385:
[----:B------:R-:W-:-:S04]  /*10f0*/  LOP3.LUT R3, R8, 0x80000000, R3, 0x48, !PT ;  /* 0x8000000008037812 */ /* 0x000fc800078e4803 */
[----:B------:R-:W-:Y:S01]  /*1100*/  LOP3.LUT R3, R3, 0x7f800000, RZ, 0xfc, !PT ;  /* 0x7f80000003037812 */ /* 0x000fe200078efcff */
[----:B------:R-:W-:Y:S06]  /*1110*/  BRA `(.L_x_390) ;  /* 0x0000000000147947 */ /* 0x000fec0003800000 */
.L_x_384:
[----:B------:R-:W-:Y:S01]  /*1120*/  LOP3.LUT R3, R8, 0x80000000, R3, 0x48, !PT ;  /* 0x8000000008037812 */ /* 0x000fe200078e4803 */
[----:B------:R-:W-:Y:S06]  /*1130*/  BRA `(.L_x_390) ;  /* 0x00000000000c7947 */ /* 0x000fec0003800000 */
.L_x_383:
[----:B------:R-:W0:Y:S01]  /*1140*/  MUFU.RSQ R3, -QNAN ;  /* 0xffc0000000037908 */ /* 0x000e220000001400 */
[----:B------:R-:W-:Y:S05]  /*1150*/  BRA `(.L_x_390) ;  /* 0x0000000000047947 */ /* 0x000fea0003800000 */
.L_x_382:
[----:B------:R-:W-:-:S07]  /*1160*/  FADD.FTZ R3, R3, R4 ;  /* 0x0000000403037221 */ /* 0x000fce0000010000 */
.L_x_390:
[----:B------:R-:W-:Y:S05]  /*1170*/  BSYNC.RECONVERGENT B2 ;  /* 0x0000000000027941 */ /* 0x000fea0003800200 */
.L_x_380:
[----:B------:R-:W-:-:S04]  /*1180*/  IMAD.MOV.U32 R7, RZ, RZ, 0x0 ;  /* 0x00000000ff077424 */ /* 0x000fc800078e00ff */
[----:B0-----:R-:W-:Y:S05]  /*1190*/  RET.REL.NODEC R6 `(_Z15angular_weightsiiPKfS0_fS0_S0_fPf) ;  /* 0xffffffec06987950 */ /* 0x001fea0003c3ffff */
.L_x_391:
        /* <DEDUP_REMOVED lines=14> */
.L_x_471:


//--------------------- .text._Z16compute_gradientiiPfS_S_S_S_ --------------------------
	.section	.text._Z16compute_gradientiiPfS_S_S_S_,"ax",@progbits
	.align	128
.text._Z16compute_gradientiiPfS_S_S_S_:
        .type           _Z16compute_gradientiiPfS_S_S_S_,@function
        .size           _Z16compute_gradientiiPfS_S_S_S_,(.L_x_475 - _Z16compute_gradientiiPfS_S_S_S_)
        .other          _Z16compute_gradientiiPfS_S_S_S_,@"STO_CUDA_ENTRY STV_DEFAULT"
_Z16compute_gradientiiPfS_S_S_S_:
        /* <DEDUP_REMOVED lines=13> */
[----:B------:R-:W-:Y:S01]  /*00d0*/  VIADD R2, R6, 0xffffffff ;  /* 0xffffffff06027836 */ /* 0x000fe20000000000 */
[----:B------:R-:W0:Y:S01]  /*00e0*/  LDC.64 R8, c[0x0][0x3a0] ;  /* 0x0000e800ff087b82 */ /* 0x000e220000000a00 */
[----:B------:R-:W-:Y:S01]  /*00f0*/  VIADD R7, R7, 0xffffffff ;  /* 0xffffffff07077836 */ /* 0x000fe20000000000 */
[----:B------:R-:W1:Y:S01]  /*0100*/  LDCU.64 UR4, c[0x0][0x358] ;  /* 0x00006b00ff0477ac */ /* 0x000e620008000a00 */
[----:B------:R-:W-:Y:S01]  /*0110*/  BSSY.RECONVERGENT B0, `(.L_x_392) ;  /* 0x00000a0000007945 */ /* 0x000fe20003800200 */
[C---:B------:R-:W-:Y:S01]  /*0120*/  ISETP.GE.AND P0, PT, R27.reuse, R2, PT ;  /* 0x000000021b00720c */ /* 0x040fe20003f06270 */
[----:B------:R-:W-:Y:S02]  /*0130*/  IMAD R2, R0, R6, RZ ;  /* 0x0000000600027224 */ /* 0x000fe400078e02ff */
[----:B------:R-:W-:Y:S01]  /*0140*/  IMAD.MOV.U32 R5, RZ, RZ, RZ ;  /* 0x000000ffff057224 */ /* 0x000fe200078e00ff */
[----:B------:R-:W2:Y:S01]  /*0150*/  LDC.64 R10, c[0x0][0x3a8] ;  /* 0x0000ea00ff0a7b82 */ /* 0x000ea20000000a00 */
[----:B------:R-:W-:-:S02]  /*0160*/  ISETP.LT.OR P0, PT, R27, 0x1, P0 ;  /* 0x000000011b00780c */ /* 0x000fc40000701670 */
[----:B------:R-:W-:Y:S02]  /*0170*/  IADD3 R3, PT, PT, R27, R2, RZ ;  /* 0x000000021b037210 */ /* 0x000fe40007ffe0ff */
[----:B------:R-:W-:-:S04]  /*0180*/  ISETP.EQ.OR P0, PT, R0, RZ, P0 ;  /* 0x000000ff0000720c */ /* 0x000fc80000702670 */
[----:B------:R-:W-:Y:S01]  /*0190*/  ISETP.GE.U32.OR P0, PT, R0, R7, P0 ;  /* 0x000000070000720c */ /* 0x000fe20000706470 */
[----:B0-----:R-:W-:-:S04]  /*01a0*/  IMAD.WIDE R8, R3, 0x4, R8 ;  /* 0x0000000403087825 */ /* 0x001fc800078e0208 */
[----:B--2---:R-:W-:-:S04]  /*01b0*/  IMAD.WIDE R10, R3, 0x4, R10 ;  /* 0x00000004030a7825 */ /* 0x004fc800078e020a */
[----:B------:R-:W-:-:S04]  /*01c0*/  IMAD.MOV.U32 R3, RZ, RZ, RZ ;  /* 0x000000ffff037224 */ /* 0x000fc800078e00ff */
[----:B-1----:R-:W-:Y:S05]  /*01d0*/  @P0 BRA `(.L_x_393) ;  /* 0x00000008004c0947 */ /* 0x002fea0003800000 */
[----:B------:R-:W0:Y:S01]  /*01e0*/  LDC.64 R28, c[0x0][0x390] ;  /* 0x0000e400ff1c7b82 */ /* 0x000e220000000a00 */
[----:B------:R-:W-:-:S07]  /*01f0*/  IADD3 R0, PT, PT, R2, -R6, RZ ;  /* 0x8000000602007210 */ /* 0x000fce0007ffe0ff */
[----:B------:R-:W1:Y:S01]  /*0200*/  LDC.64 R22, c[0x0][0x388] ;  /* 0x0000e200ff167b82 */ /* 0x000e620000000a00 */
[----:B------:R-:W-:-:S07]  /*0210*/  IMAD.IADD R3, R27, 0x1, R0 ;  /* 0x000000011b037824 */ /* 0x000fce00078e0200 */
[----:B------:R-:W2:Y:S01]  /*0220*/  LDC.64 R4, c[0x0][0x398] ;  /* 0x0000e600ff047b82 */ /* 0x000ea20000000a00 */
[----:B------:R-:W-:Y:S01]  /*0230*/  UMOV UR12, 0x1c432ca5 ;  /* 0x1c432ca5000c7882 */ /* 0x000fe20000000000 */
[----:B------:R-:W-:Y:S01]  /*0240*/  UMOV UR13, 0x3fe6e2eb ;  /* 0x3fe6e2eb000d7882 */ /* 0x000fe20000000000 */
[----:B------:R-:W-:Y:S01]  /*0250*/  UMOV UR14, 0xf9096bc ;  /* 0x0f9096bc000e7882 */ /* 0x000fe20000000000 */
[----:B------:R-:W-:Y:S01]  /*0260*/  UMOV UR15, 0x3fcb367a ;  /* 0x3fcb367a000f7882 */ /* 0x000fe20000000000 */
[----:B------:R-:W-:Y:S01]  /*0270*/  UMOV UR16, 0xfec56d5d ;  /* 0xfec56d5d00107882 */ /* 0x000fe20000000000 */
[----:B------:R-:W-:Y:S01]  /*0280*/  UMOV UR17, 0x3fb27bb2 ;  /* 0x3fb27bb200117882 */ /* 0x000fe20000000000 */
[----:B------:R-:W3:Y:S01]  /*0290*/  LDCU.64 UR6, c[0x0][0x388] ;  /* 0x00007100ff0677ac */ /* 0x000ee20008000a00 */
[C---:B0-----:R-:W-:Y:S01]  /*02a0*/  IMAD.WIDE R28, R3.reuse, 0x4, R28 ;  /* 0x00000004031c7825 */ /* 0x041fe200078e021c */
[----:B------:R-:W0:Y:S04]  /*02b0*/  LDCU.128 UR8, c[0x0][0x390] ;  /* 0x00007200ff0877ac */ /* 0x000e280008000c00 */
[----:B------:R-:W4:Y:S01]  /*02c0*/  LDG.E R15, desc[UR4][R28.64+0x4] ;  /* 0x000004041c0f7981 */ /* 0x000f22000c1e1900 */
[----:B-1----:R-:W-:-:S05]  /*02d0*/  IMAD.WIDE R22, R3, 0x4, R22 ;  /* 0x0000000403167825 */ /* 0x002fca00078e0216 */
[----:B------:R-:W5:Y:S01]  /*02e0*/  LDG.E R13, desc[UR4][R22.64+0x4] ;  /* 0x00000404160d7981 */ /* 0x000f62000c1e1900 */
[----:B--2---:R-:W-:-:S05]  /*02f0*/  IMAD.WIDE R4, R3, 0x4, R4 ;  /* 0x0000000403047825 */ /* 0x004fca00078e0204 */
[----:B------:R-:W2:Y:S01]  /*0300*/  LDG.E R14, desc[UR4][R4.64+0x4] ;  /* 0x00000404040e7981 */ /* 0x000ea2000c1e1900 */
[----:B------:R-:W-:-:S05]  /*0310*/  IMAD.WIDE R18, R6, 0x4, R28 ;  /* 0x0000000406127825 */ /* 0x000fca00078e021c */
[----:B------:R1:W3:Y:S01]  /*0320*/  LDG.E R7, desc[UR4][R18.64+0x4] ;  /* 0x0000040412077981 */ /* 0x0002e2000c1e1900 */
[----:B------:R-:W-:-:S03]  /*0330*/  IMAD.WIDE R16, R6, 0x4, R22 ;  /* 0x0000000406107825 */ /* 0x000fc600078e0216 */
[----:B------:R-:W3:Y:S04]  /*0340*/  LDG.E R22, desc[UR4][R22.64] ;  /* 0x0000000416167981 */ /* 0x000ee8000c1e1900 */
[----:B------:R0:W3:Y:S01]  /*0350*/  LDG.E R12, desc[UR4][R16.64+0x4] ;  /* 0x00000404100c7981 */ /* 0x0000e2000c1e1900 */
[----:B----4-:R-:W4:Y:S08]  /*0360*/  F2F.F64.F32 R24, R15 ;  /* 0x0000000f00187310 */ /* 0x010f300000201800 */
[----:B-----5:R-:W5:Y:S01]  /*0370*/  F2F.F64.F32 R20, R13 ;  /* 0x0000000d00147310 */ /* 0x020f620000201800 */
[----:B----4-:R-:W-:-:S08]  /*0380*/  DMUL R24, R24, UR12 ;  /* 0x0000000c18187c28 */ /* 0x010fd00008000000 */
[----:B-----5:R-:W-:Y:S01]  /*0390*/  DFMA R24, R20, UR14, R24 ;  /* 0x0000000e14187c2b */ /* 0x020fe20008000018 */
[----:B------:R-:W-:-:S05]  /*03a0*/  IMAD.WIDE R20, R6, 0x4, R4 ;  /* 0x0000000406147825 */ /* 0x000fca00078e0204 */
[----:B------:R4:W5:Y:S01]  /*03b0*/  LDG.E R3, desc[UR4][R20.64+0x4] ;  /* 0x0000040414037981 */ /* 0x000962000c1e1900 */
[----:B--2---:R-:W2:Y:S01]  /*03c0*/  F2F.F64.F32 R14, R14 ;  /* 0x0000000e000e7310 */ /* 0x004ea20000201800 */
[----:B-1----:R-:W-:-:S04]  /*03d0*/  IMAD.WIDE R18, R6, 0x4, R18 ;  /* 0x0000000406127825 */ /* 0x002fc800078e0212 */
[----:B0-----:R-:W-:-:S03]  /*03e0*/  IMAD.WIDE R16, R6, 0x4, R16 ;  /* 0x0000000406107825 */ /* 0x001fc600078e0210 */
[----:B---3--:R-:W-:Y:S02]  /*03f0*/  F2F.F64.F32 R12, R12 ;  /* 0x0000000c000c7310 */ /* 0x008fe40000201800 */
[----:B------:R-:W3:Y:S01]  /*0400*/  LDG.E R30, desc[UR4][R16.64] ;  /* 0x00000004101e7981 */ /* 0x000ee2000c1e1900 */
[----:B--2---:R-:W-:-:S05]  /*0410*/  DFMA R14, R14, UR16, R24 ;  /* 0x000000100e0e7c2b */ /* 0x004fca0008000018 */
[----:B------:R0:W1:Y:S02]  /*0420*/  F2F.F64.F32 R24, R7 ;  /* 0x0000000700187310 */ /* 0x0000640000201800 */
[----:B0-----:R-:W2:Y:S01]  /*0430*/  LDG.E R7, desc[UR4][R18.64] ;  /* 0x0000000412077981 */ /* 0x001ea2000c1e1900 */
[----:B----4-:R-:W-:Y:S01]  /*0440*/  IMAD.WIDE R20, R6, 0x4, R20 ;  /* 0x0000000406147825 */ /* 0x010fe200078e0214 */
[----:B-1----:R-:W-:-:S08]  /*0450*/  DMUL R24, R24, UR12 ;  /* 0x0000000c18187c28 */ /* 0x002fd00008000000 */
[----:B------:R-:W-:Y:S01]  /*0460*/  DFMA R24, R12, UR14, R24 ;  /* 0x0000000e0c187c2b */ /* 0x000fe20008000018 */
[----:B-----5:R0:W1:Y:S02]  /*0470*/  F2F.F64.F32 R12, R3 ;  /* 0x00000003000c7310 */ /* 0x0200640000201800 */
[----:B0-----:R-:W4:Y:S05]  /*0480*/  LDG.E R3, desc[UR4][R20.64] ;  /* 0x0000000414037981 */ /* 0x001f2a000c1e1900 */
[----:B-1----:R-:W-:Y:S02]  /*0490*/  DFMA R12, R12, UR16, R24 ;  /* 0x000000100c0c7c2b */ /* 0x002fe40008000018 */
[----:B------:R2:W5:Y:S01]  /*04a0*/  LDG.E R25, desc[UR4][R16.64+0x4] ;  /* 0x0000040410197981 */ /* 0x000562000c1e1900 */
[----:B---3--:R-:W-:Y:S08]  /*04b0*/  F2F.F64.F32 R30, R30 ;  /* 0x0000001e001e7310 */ /* 0x008ff00000201800 */
[----:B--2---:R-:W0:Y:S01]  /*04c0*/  F2F.F64.F32 R16, R7 ;  /* 0x0000000700107310 */ /* 0x004e220000201800 */
[----:B------:R-:W-:-:S04]  /*04d0*/  IADD3 R24, P0, PT, R27, R0, RZ ;  /* 0x000000001b187210 */ /* 0x000fc80007f1e0ff */
[----:B------:R-:W-:-:S04]  /*04e0*/  LEA.HI.X.SX32 R23, R0, RZ, 0x1, P0 ;  /* 0x000000ff00177211 */ /* 0x000fc800000f0eff */
[C---:B------:R-:W-:Y:S01]  /*04f0*/  SHF.L.U64.HI R23, R24.reuse, 0x2, R23 ;  /* 0x0000000218177819 */ /* 0x040fe20000010217 */
[----:B0-----:R-:W-:Y:S01]  /*0500*/  DMUL R16, R16, UR12 ;  /* 0x0000000c10107c28 */ /* 0x001fe20008000000 */
[----:B------:R-:W-:Y:S01]  /*0510*/  SHF.L.U32 R24, R24, 0x2, RZ ;  /* 0x0000000218187819 */ /* 0x000fe200000006ff */
[----:B------:R-:W-:Y:S02]  /*0520*/  IMAD R7, R6, 0x2, R0 ;  /* 0x0000000206077824 */ /* 0x000fe400078e0200 */
[----:B------:R0:W2:Y:S04]  /*0530*/  LDG.E R6, desc[UR4][R28.64] ;  /* 0x000000041c067981 */ /* 0x0000a8000c1e1900 */
[----:B------:R-:W-:Y:S01]  /*0540*/  DFMA R16, R30, UR14, R16 ;  /* 0x0000000e1e107c2b */ /* 0x000fe20008000010 */
[----:B------:R1:W3:Y:S01]  /*0550*/  LDG.E R0, desc[UR4][R18.64+0x4] ;  /* 0x0000040412007981 */ /* 0x0002e2000c1e1900 */
[----:B0-----:R-:W-:-:S04]  /*0560*/  IADD3 R28, P0, PT, R24, UR6, RZ ;  /* 0x00000006181c7c10 */ /* 0x001fc8000ff1e0ff */
[----:B------:R-:W-:Y:S02]  /*0570*/  IADD3.X R29, PT, PT, R23, UR7, RZ, P0, !PT ;  /* 0x00000007171d7c10 */ /* 0x000fe400087fe4ff */
[----:B-1----:R-:W-:-:S03]  /*0580*/  IADD3 R18, P0, PT, R24, UR8, RZ ;  /* 0x0000000818127c10 */ /* 0x002fc6000ff1e0ff */
[----:B------:R-:W5:Y:S01]  /*0590*/  LDG.E R26, desc[UR4][R28.64+-0x4] ;  /* 0xfffffc041c1a7981 */ /* 0x000f62000c1e1900 */
[----:B------:R-:W-:Y:S01]  /*05a0*/  IADD3.X R19, PT, PT, R23, UR9, RZ, P0, !PT ;  /* 0x0000000917137c10 */ /* 0x000fe200087fe4ff */
[----:B----4-:R0:W1:Y:S02]  /*05b0*/  F2F.F64.F32 R30, R3 ;  /* 0x00000003001e7310 */ /* 0x0100640000201800 */
[----:B0-----:R5:W4:Y:S01]  /*05c0*/  LDG.E R3, desc[UR4][R4.64] ;  /* 0x0000000404037981 */ /* 0x001b22000c1e1900 */
[----:B-1----:R-:W-:-:S03]  /*05d0*/  DFMA R16, R30, UR16, R16 ;  /* 0x000000101e107c2b */ /* 0x002fc60008000010 */
[----:B------:R-:W2:Y:S01]  /*05e0*/  LDG.E R30, desc[UR4][R18.64+-0x4] ;  /* 0xfffffc04121e7981 */ /* 0x000ea2000c1e1900 */
[----:B------:R-:W-:-:S04]  /*05f0*/  IADD3 R31, P1, PT, R27, R2, RZ ;  /* 0x000000021b1f7210 */ /* 0x000fc80007f3e0ff */
[----:B------:R-:W-:-:S04]  /*0600*/  LEA.HI.X.SX32 R2, R2, RZ, 0x1, P1 ;  /* 0x000000ff02027211 */ /* 0x000fc800008f0eff */
[C---:B------:R-:W-:Y:S01]  /*0610*/  SHF.L.U64.HI R2, R31.reuse, 0x2, R2 ;  /* 0x000000021f027819 */ /* 0x040fe20000010202 */
[----:B-----5:R0:W-:Y:S02]  /*0620*/  F2F.F64.F32 R4, R26 ;  /* 0x0000001a00047310 */ /* 0x0201e40000201800 */
[----:B0-----:R-:W-:Y:S01]  /*0630*/  IMAD.SHL.U32 R26, R31, 0x4, RZ ;  /* 0x000000041f1a7824 */ /* 0x001fe200078e00ff */
[----:B------:R-:W-:-:S05]  /*0640*/  IADD3 R27, P1, PT, R27, R7, RZ ;  /* 0x000000071b1b7210 */ /* 0x000fca0007f3e0ff */
[----:B--2---:R-:W0:Y:S02]  /*0650*/  F2F.F64.F32 R18, R30 ;  /* 0x0000001e00127310 */ /* 0x004e240000201800 */
[----:B0-----:R-:W-:-:S08]  /*0660*/  DMUL R18, R18, UR12 ;  /* 0x0000000c12127c28 */ /* 0x001fd00008000000 */
[----:B------:R-:W-:Y:S01]  /*0670*/  DFMA R18, R4, UR14, R18 ;  /* 0x0000000e04127c2b */ /* 0x000fe20008000012 */
[----:B------:R-:W-:Y:S02]  /*0680*/  IADD3 R4, P0, PT, R24, UR10, RZ ;  /* 0x0000000a18047c10 */ /* 0x000fe4000ff1e0ff */
[----:B------:R0:W2:Y:S02]  /*0690*/  LDG.E R24, desc[UR4][R20.64+0x4] ;  /* 0x0000040414187981 */ /* 0x0000a4000c1e1900 */
[----:B------:R-:W-:Y:S02]  /*06a0*/  IADD3.X R5, PT, PT, R23, UR11, RZ, P0, !PT ;  /* 0x0000000b17057c10 */ /* 0x000fe400087fe4ff */
[----:B------:R-:W-:-:S04]  /*06b0*/  IADD3 R28, P0, PT, R26, UR6, RZ ;  /* 0x000000061a1c7c10 */ /* 0x000fc8000ff1e0ff */
[----:B------:R-:W-:Y:S01]  /*06c0*/  IADD3.X R29, PT, PT, R2, UR7, RZ, P0, !PT ;  /* 0x00000007021d7c10 */ /* 0x000fe200087fe4ff */
[----:B------:R-:W5:Y:S01]  /*06d0*/  LDG.E R5, desc[UR4][R4.64+-0x4] ;  /* 0xfffffc0404057981 */ /* 0x000f62000c1e1900 */
[----:B0-----:R-:W-:-:S03]  /*06e0*/  IADD3 R20, P0, PT, R26, UR8, RZ ;  /* 0x000000081a147c10 */ /* 0x001fc6000ff1e0ff */
[----:B------:R-:W4:Y:S01]  /*06f0*/  LDG.E R23, desc[UR4][R28.64+-0x4] ;  /* 0xfffffc041c177981 */ /* 0x000f22000c1e1900 */
[----:B------:R-:W-:-:S05]  /*0700*/  IADD3.X R21, PT, PT, R2, UR9, RZ, P0, !PT ;  /* 0x0000000902157c10 */ /* 0x000fca00087fe4ff */
[----:B------:R0:W4:Y:S02]  /*0710*/  LDG.E R4, desc[UR4][R20.64+-0x4] ;  /* 0xfffffc0414047981 */ /* 0x000124000c1e1900 */
[----:B0-----:R-:W-:Y:S02]  /*0720*/  IADD3 R20, P0, PT, R26, UR10, RZ ;  /* 0x0000000a1a147c10 */ /* 0x001fe4000ff1e0ff */
[----:B------:R-:W-:Y:S02]  /*0730*/  LEA.HI.X.SX32 R26, R7, RZ, 0x1, P1 ;  /* 0x000000ff071a7211 */ /* 0x000fe400008f0eff */
[----:B------:R-:W-:Y:S02]  /*0740*/  IADD3.X R21, PT, PT, R2, UR11, RZ, P0, !PT ;  /* 0x0000000b02157c10 */ /* 0x000fe400087fe4ff */
[C---:B------:R-:W-:Y:S02]  /*0750*/  SHF.L.U64.HI R2, R27.reuse, 0x2, R26 ;  /* 0x000000021b027819 */ /* 0x040fe4000001021a */
[----:B------:R-:W-:Y:S01]  /*0760*/  SHF.L.U32 R26, R27, 0x2, RZ ;  /* 0x000000021b1a7819 */ /* 0x000fe200000006ff */
[----:B------:R0:W4:Y:S03]  /*0770*/  LDG.E R7, desc[UR4][R20.64+-0x4] ;  /* 0xfffffc0414077981 */ /* 0x000126000c1e1900 */
[----:B0-----:R-:W-:-:S04]  /*0780*/  IADD3 R20, P0, PT, R26, UR6, RZ ;  /* 0x000000061a147c10 */ /* 0x001fc8000ff1e0ff */
[----:B------:R-:W-:-:S05]  /*0790*/  IADD3.X R21, PT, PT, R2, UR7, RZ, P0, !PT ;  /* 0x0000000702157c10 */ /* 0x000fca00087fe4ff */
[----:B------:R0:W4:Y:S02]  /*07a0*/  LDG.E R20, desc[UR4][R20.64+-0x4] ;  /* 0xfffffc0414147981 */ /* 0x000124000c1e1900 */
[----:B0-----:R0:W-:Y:S02]  /*07b0*/  F2F.F32.F64 R21, R14 ;  /* 0x0000000e00157310 */ /* 0x0011e40000301000 */
[----:B0-----:R-:W-:-:S04]  /*07c0*/  IADD3 R14, P0, PT, R26, UR8, RZ ;  /* 0x000000081a0e7c10 */ /* 0x001fc8000ff1e0ff */
[----:B------:R-:W-:-:S05]  /*07d0*/  IADD3.X R15, PT, PT, R2, UR9, RZ, P0, !PT ;  /* 0x00000009020f7c10 */ /* 0x000fca00087fe4ff */
[----:B------:R0:W4:Y:S02]  /*07e0*/  LDG.E R27, desc[UR4][R14.64+-0x4] ;  /* 0xfffffc040e1b7981 */ /* 0x000124000c1e1900 */
[----:B0-----:R-:W-:-:S04]  /*07f0*/  IADD3 R14, P0, PT, R26, UR10, RZ ;  /* 0x0000000a1a0e7c10 */ /* 0x001fc8000ff1e0ff */
[----:B------:R-:W-:-:S05]  /*0800*/  IADD3.X R15, PT, PT, R2, UR11, RZ, P0, !PT ;  /* 0x0000000b020f7c10 */ /* 0x000fca00087fe4ff */
[----:B------:R0:W4:Y:S01]  /*0810*/  LDG.E R2, desc[UR4][R14.64+-0x4] ;  /* 0xfffffc040e027981 */ /* 0x000122000c1e1900 */
[----:B------:R-:W-:Y:S08]  /*0820*/  F2F.F32.F64 R26, R12 ;  /* 0x0000000c001a7310 */ /* 0x000ff00000301000 */
[----:B---3--:R-:W1:Y:S08]  /*0830*/  F2F.F64.F32 R12, R0 ;  /* 0x00000000000c7310 */ /* 0x008e700000201800 */
[----:B0-----:R-:W0:Y:S01]  /*0840*/  F2F.F64.F32 R14, R25 ;  /* 0x00000019000e7310 */ /* 0x001e220000201800 */
[----:B-1----:R-:W-:-:S08]  /*0850*/  DMUL R12, R12, UR12 ;  /* 0x0000000c0c0c7c28 */ /* 0x002fd00008000000 */
[----:B0-----:R-:W-:Y:S01]  /*0860*/  DFMA R12, R14, UR14, R12 ;  /* 0x0000000e0e0c7c2b */ /* 0x001fe2000800000c */
[----:B------:R-:W-:Y:S08]  /*0870*/  F2F.F32.F64 R16, R16 ;  /* 0x0000001000107310 */ /* 0x000ff00000301000 */
[----:B--2---:R-:W0:Y:S08]  /*0880*/  F2F.F64.F32 R24, R24 ;  /* 0x0000001800187310 */ /* 0x004e300000201800 */
[----:B-----5:R-:W1:Y:S01]  /*0890*/  F2F.F64.F32 R14, R5 ;  /* 0x00000005000e7310 */ /* 0x020e620000201800 */
[----:B0-----:R-:W-:-:S07]  /*08a0*/  DFMA R12, R24, UR16, R12 ;  /* 0x00000010180c7c2b */ /* 0x001fce000800000c */
[----:B------:R-:W-:Y:S01]  /*08b0*/  F2F.F32.F64 R0, R12 ;  /* 0x0000000c00007310 */ /* 0x000fe20000301000 */
[----:B-1----:R-:W-:-:S07]  /*08c0*/  DFMA R14, R14, UR16, R18 ;  /* 0x000000100e0e7c2b */ /* 0x002fce0008000012 */
[----:B------:R-:W0:Y:S08]  /*08d0*/  F2F.F64.F32 R12, R6 ;  /* 0x00000006000c7310 */ /* 0x000e300000201800 */
[----:B------:R-:W-:Y:S08]  /*08e0*/  F2F.F32.F64 R5, R14 ;  /* 0x0000000e00057310 */ /* 0x000ff00000301000 */
[----:B------:R-:W1:Y:S01]  /*08f0*/  F2F.F64.F32 R14, R22 ;  /* 0x00000016000e7310 */ /* 0x000e620000201800 */
[----:B0-----:R-:W-:-:S08]  /*0900*/  DMUL R12, R12, UR12 ;  /* 0x0000000c0c0c7c28 */ /* 0x001fd00008000000 */
[----:B-1----:R-:W-:Y:S01]  /*0910*/  DFMA R12, R14, UR14, R12 ;  /* 0x0000000e0e0c7c2b */ /* 0x002fe2000800000c */
[----:B----4-:R-:W0:Y:S08]  /*0920*/  F2F.F64.F32 R14, R4 ;  /* 0x00000004000e7310 */ /* 0x010e300000201800 */
[----:B------:R-:W-:Y:S08]  /*0930*/  F2F.F64.F32 R24, R20 ;  /* 0x0000001400187310 */ /* 0x000ff00000201800 */
[----:B------:R-:W1:Y:S01]  /*0940*/  F2F.F64.F32 R18, R27 ;  /* 0x0000001b00127310 */ /* 0x000e620000201800 */
[----:B0-----:R-:W-:-:S07]  /*0950*/  DMUL R14, R14, UR12 ;  /* 0x0000000c0e0e7c28 */ /* 0x001fce0008000000 */
[----:B------:R-:W0:Y:S01]  /*0960*/  F2F.F64.F32 R28, R23 ;  /* 0x00000017001c7310 */ /* 0x000e220000201800 */
[----:B-1----:R-:W-:-:S07]  /*0970*/  DMUL R18, R18, UR12 ;  /* 0x0000000c12127c28 */ /* 0x002fce0008000000 */
[----:B------:R-:W1:Y:S01]  /*0980*/  F2F.F64.F32 R6, R7 ;  /* 0x0000000700067310 */ /* 0x000e620000201800 */
[----:B------:R-:W-:-:S07]  /*0990*/  DFMA R18, R24, UR14, R18 ;  /* 0x0000000e18127c2b */ /* 0x000fce0008000012 */
[----:B------:R-:W2:Y:S01]  /*09a0*/  F2F.F64.F32 R24, R2 ;  /* 0x0000000200187310 */ /* 0x000ea20000201800 */
[----:B0-----:R-:W-:-:S07]  /*09b0*/  DFMA R14, R28, UR14, R14 ;  /* 0x0000000e1c0e7c2b */ /* 0x001fce000800000e */
[----:B------:R-:W0:Y:S01]  /*09c0*/  F2F.F64.F32 R28, R3 ;  /* 0x00000003001c7310 */ /* 0x000e220000201800 */
[----:B-1----:R-:W-:Y:S02]  /*09d0*/  DFMA R14, R6, UR16, R14 ;  /* 0x00000010060e7c2b */ /* 0x002fe4000800000e */
[----:B--2---:R-:W-:-:S06]  /*09e0*/  DFMA R18, R24, UR16, R18 ;  /* 0x0000001018127c2b */ /* 0x004fcc0008000012 */
[----:B------:R-:W1:Y:S01]  /*09f0*/  F2F.F32.F64 R17, R18 ;  /* 0x0000001200117310 */ /* 0x000e620000301000 */
[----:B0-----:R-:W-:Y:S01]  /*0a00*/  DFMA R12, R28, UR16, R12 ;  /* 0x000000101c0c7c2b */ /* 0x001fe2000800000c */
[----:B------:R-:W-:-:S06]  /*0a10*/  FFMA R23, R26, 2, R21 ;  /* 0x400000001a177823 */ /* 0x000fcc0000000015 */
[----:B------:R-:W0:Y:S08]  /*0a20*/  F2F.F32.F64 R14, R14 ;  /* 0x0000000e000e7310 */ /* 0x000e300000301000 */
[----:B------:R-:W2:Y:S01]  /*0a30*/  F2F.F32.F64 R12, R12 ;  /* 0x0000000c000c7310 */ /* 0x000ea20000301000 */
[----:B-1----:R-:W-:Y:S01]  /*0a40*/  FFMA R25, R16, 2, R17 ;  /* 0x4000000010197823 */ /* 0x002fe20000000011 */
[----:B------:R-:W-:-:S03]  /*0a50*/  FADD R2, R0, R23 ;  /* 0x0000001700027221 */ /* 0x000fc60000000000 */
[----:B------:R-:W-:Y:S01]  /*0a60*/  FADD R0, R0, R25 ;  /* 0x0000001900007221 */ /* 0x000fe20000000000 */
[C---:B------:R-:W-:Y:S01]  /*0a70*/  FADD R2, -R5.reuse, R2 ;  /* 0x0000000205027221 */ /* 0x040fe20000000100 */
[----:B0-----:R-:W-:Y:S02]  /*0a80*/  FADD R3, R14, R14 ;  /* 0x0000000e0e037221 */ /* 0x001fe40000000000 */
[----:B------:R-:W-:Y:S02]  /*0a90*/  FADD R0, -R5, R0 ;  /* 0x0000000005007221 */ /* 0x000fe40000000100 */
[----:B------:R-:W-:Y:S01]  /*0aa0*/  FADD R2, R2, -R3 ;  /* 0x8000000302027221 */ /* 0x000fe20000000000 */
[----:B--2---:R-:W-:-:S04]  /*0ab0*/  FADD R5, R12, R12 ;  /* 0x0000000c0c057221 */ /* 0x004fc80000000000 */
[----:B------:R-:W-:Y:S01]  /*0ac0*/  FADD R0, R0, -R5 ;  /* 0x8000000500007221 */ /* 0x000fe20000000000 */
[----:B------:R-:W-:-:S03]  /*0ad0*/  FADD R2, -R17, R2 ;  /* 0x0000000211027221 */ /* 0x000fc60000000100 */
[----:B------:R-:W-:Y:S01]  /*0ae0*/  FADD R0, -R21, R0 ;  /* 0x0000000015007221 */ /* 0x000fe20000000100 */
[----:B------:R-:W-:-:S03]  /*0af0*/  FMUL R3, R2, 0.125 ;  /* 0x3e00000002037820 */ /* 0x000fc60000400000 */
[----:B------:R-:W-:-:S07]  /*0b00*/  FMUL R5, R0, 0.125 ;  /* 0x3e00000000057820 */ /* 0x000fce0000400000 */
.L_x_393:
[----:B------:R-:W-:Y:S05]  /*0b10*/  BSYNC.RECONVERGENT B0 ;  /* 0x0000000000007941 */ /* 0x000fea0003800200 */
.L_x_392:
[----:B------:R-:W-:Y:S04]  /*0b20*/  STG.E desc[UR4][R8.64], R3 ;  /* 0x0000000308007986 */ /* 0x000fe8000c101904 */
[----:B------:R-:W-:Y:S01]  /*0b30*/  STG.E desc[UR4][R10.64], R5 ;  /* 0x000000050a007986 */ /* 0x000fe2000c101904 */
[----:B------:R-:W-:Y:S05]  /*0b40*/  EXIT ;  /* 0x000000000000794d */ /* 0x000fea0003800000 */
.L_x_394:
        /* <DEDUP_REMOVED lines=11> */
.L_x_475:


//--------------------- .text._Z21setup_visibility_maskiiiPiiimmPfS0_Pb --------------------------
	.section	.text._Z21setup_visibility_maskiiiPiiimmPfS0_Pb,"ax",@progbits
	.align	128
.text._Z21setup_visibility_maskiiiPiiimmPfS0_Pb:
        .type           _Z21setup_visibility_maskiiiPiiimmPfS0_Pb,@function
        .size           _Z21setup_visibility_maskiiiPiiimmPfS0_Pb,(.L_x_476 - _Z21setup_visibility_maskiiiPiiimmPfS0_Pb)
        .other          _Z21setup_visibility_maskiiiPiiimmPfS0_Pb,@"STO_CUDA_ENTRY STV_DEFAULT"
_Z21setup_visibility_maskiiiPiiimmPfS0_Pb:
[----:B------:R-:W-:Y:S01]  /*0000*/  LDC R1, c[0x0][0x37c] ;  /* 0x0000df00ff017b82 */ /* 0x000fe20000000800 */
[----:B------:R-:W0:Y:S07]  /*0010*/  S2R R0, SR_TID.X ;  /* 0x0000000000007919 */ /* 0x000e2e0000002100 */
[----:B------:R-:W0:Y:S01]  /*0020*/  S2UR UR4, SR_CTAID.X ;  /* 0x00000000000479c3 */ /* 0x000e220000002500 */
[----:B------:R-:W1:Y:S07]  /*0030*/  LDCU.64 UR6, c[0x0][0x398] ;  /* 0x00007300ff0677ac */ /* 0x000e6e0008000a00 */
[----:B------:R-:W0:Y:S02]  /*0040*/  LDC R3, c[0x0][0x388] ;  /* 0x0000e200ff037b82 */ /* 0x000e240000000800 */
[----:B0-----:R-:W-:-:S04]  /*0050*/  IMAD R0, R3, UR4, R0 ;  /* 0x0000000403007c24 */ /* 0x001fc8000f8e0200 */
[----:B-1----:R-:W-:-:S05]  /*0060*/  VIADD R5, R0, UR6 ;  /* 0x0000000600057c36 */ /* 0x002fca0008000000 */
[----:B------:R-:W-:-:S13]  /*0070*/  ISETP.GE.AND P0, PT, R5, UR7, PT ;  /* 0x0000000705007c0c */ /* 0x000fda000bf06270 */
[----:B------:R-:W-:Y:S05]  /*0080*/  @P0 EXIT ;  /* 0x000000000000094d */ /* 0x000fea0003800000 */
[----:B------:R-:W0:Y:S01]  /*0090*/  LDC.64 R2, c[0x0][0x390] ;  /* 0x0000e400ff027b82 */ /* 0x000e220000000a00 */
[----:B------:R-:W1:Y:S01]  /*00a0*/  LDCU.64 UR12, c[0x0][0x358] ;  /* 0x00006b00ff0c77ac */ /* 0x000e620008000a00 */
[----:B------:R-:W2:Y:S06]  /*00b0*/  LDCU.64 UR4, c[0x0][0x3a0] ;  /* 0x00007400ff0477ac */ /* 0x000eac0008000a00 */
[----:B------:R-:W3:Y:S01]  /*00c0*/  LDC.64 R6, c[0x0][0x3b8] ;  /* 0x0000ee00ff067b82 */ /* 0x000ee20000000a00 */
[----:B0-----:R-:W-:Y:S01]  /*00d0*/  IMAD.WIDE R2, R5, 0x4, R2 ;  /* 0x0000000405027825 */ /* 0x001fe200078e0202 */
[----:B--2---:R-:W-:-:S06]  /*00e0*/  ISETP.NE.U32.AND P0, PT, RZ, UR4, PT ;  /* 0x00000004ff007c0c */ /* 0x004fcc000bf05070 */
[----:B------:R-:W0:Y:S01]  /*00f0*/  LDC.64 R4, c[0x0][0x3b0] ;  /* 0x0000ec00ff047b82 */ /* 0x000e220000000a00 */
[----:B-1----:R-:W3:Y:S01]  /*0100*/  LDG.E R3, desc[UR12][R2.64] ;  /* 0x0000000c02037981 */ /* 0x002ee2000c1e1900 */
[----:B------:R-:W-:Y:S01]  /*0110*/  ISETP.NE.AND.EX P0, PT, RZ, UR5, PT, P0 ;  /* 0x00000005ff007c0c */ /* 0x000fe2000bf05300 */
[----:B---3--:R-:W-:-:S12]  /*0120*/  IMAD.WIDE R6, R3, 0x4, R6 ;  /* 0x0000000403067825 */ /* 0x008fd800078e0206 */
[----:B0-----:R-:W-:Y:S05]  /*0130*/  @!P0 EXIT ;  /* 0x000000000000894d */ /* 0x001fea0003800000 */
[----:B------:R-:W-:Y:S01]  /*0140*/  IMAD.WIDE R4, R3, 0x4, R4 ;  /* 0x0000000403047825 */ /* 0x000fe200078e0204 */
[----:B------:R-:W2:Y:S01]  /*0150*/  LDG.E R6, desc[UR12][R6.64] ;  /* 0x0000000c06067981 */ /* 0x000ea2000c1e1900 */
[----:B------:R-:W0:Y:S04]  /*0160*/  LDCU.64 UR6, c[0x0][0x3a8] ;  /* 0x00007500ff0677ac */ /* 0x000e280008000a00 */
[----:B------:R-:W3:Y:S01]  /*0170*/  LDG.E R4, desc[UR12][R4.64] ;  /* 0x0000000c04047981 */ /* 0x000ee2000c1e1900 */
[----:B------:R-:W-:Y:S02]  /*0180*/  UIADD3 UR15, UP0, UPT, UR4, -0x1, URZ ;  /* 0xffffffff040f7890 */ /* 0x000fe4000ff1e0ff */
[----:B------:R-:W-:Y:S02]  /*0190*/  ULOP3.LUT UR14, UR4, 0x3, URZ, 0xc0, !UPT ;  /* 0x00000003040e7892 */ /* 0x000fe4000f8ec0ff */
[----:B------:R-:W-:Y:S01]  /*01a0*/  UIADD3.X UR8, UPT, UPT, UR5, -0x1, URZ, UP0, !UPT ;  /* 0xffffffff05087890 */ /* 0x000fe200087fe4ff */
[----:B0-----:R-:W0:Y:S01]  /*01b0*/  I2F.U64 R2, UR6 ;  /* 0x0000000600027d12 */ /* 0x001e220008301000 */
[----:B------:R-:W-:Y:S01]  /*01c0*/  ULOP3.LUT UR7, UR4, 0xfffffffc, URZ, 0xc0, !UPT ;  /* 0xfffffffc04077892 */ /* 0x000fe2000f8ec0ff */
[----:B------:R-:W-:-:S06]  /*01d0*/  UMOV UR6, URZ ;  /* 0x000000ff00067c82 */ /* 0x000fcc0008000000 */
[----:B0-----:R-:W-:Y:S01]  /*01e0*/  F2F.F64.F32 R2, R2 ;  /* 0x0000000200027310 */ /* 0x001fe20000201800 */
[----:B--2---:R-:W-:Y:S01]  /*01f0*/  FADD R16, R6, -0.5 ;  /* 0xbf00000006107421 */ /* 0x004fe20000000000 */
[----:B---3--:R-:W-:-:S06]  /*0200*/  FADD R12, R4, -0.5 ;  /* 0xbf000000040c7421 */ /* 0x008fcc0000000000 */
[----:B------:R-:W0:Y:S08]  /*0210*/  F2F.F64.F32 R16, R16 ;  /* 0x0000001000107310 */ /* 0x000e300000201800 */
[----:B------:R-:W1:Y:S01]  /*0220*/  F2F.F64.F32 R12, R12 ;  /* 0x0000000c000c7310 */ /* 0x000e620000201800 */
[C---:B0-----:R-:W-:Y:S02]  /*0230*/  DFMA R8, R2.reuse, -0.5, R16 ;  /* 0xbfe000000208782b */ /* 0x041fe40000000010 */
[----:B-1----:R-:W-:-:S06]  /*0240*/  DFMA R6, R2, -0.5, R12 ;  /* 0xbfe000000206782b */ /* 0x002fcc000000000c */
[----:B------:R-:W-:Y:S02]  /*0250*/  DADD R18, R8, 0.5 ;  /* 0x3fe0000008127429 */ /* 0x000fe40000000000 */
[C---:B------:R-:W-:Y:S02]  /*0260*/  DFMA R8, R2.reuse, 0.5, R16 ;  /* 0x3fe000000208782b */ /* 0x040fe40000000010 */
[----:B------:R-:W-:Y:S02]  /*0270*/  DFMA R4, R2, 0.5, R12 ;  /* 0x3fe000000204782b */ /* 0x000fe4000000000c */
[----:B------:R-:W-:Y:S01]  /*0280*/  DADD R14, R6, 0.5 ;  /* 0x3fe00000060e7429 */ /* 0x000fe20000000000 */
[----:B------:R0:W1:Y:S01]  /*0290*/  F2I.F64.FLOOR R11, R18 ;  /* 0x00000012000b7311 */ /* 0x0000620000305100 */
[C---:B------:R-:W-:Y:S02]  /*02a0*/  DFMA R6, R2.reuse, 0.5, -R16 ;  /* 0x3fe000000206782b */ /* 0x040fe40000000810 */
[----:B------:R-:W-:-:S05]  /*02b0*/  DFMA R2, R2, 0.5, -R12 ;  /* 0x3fe000000202782b */ /* 0x000fca000000080c */
[----:B------:R0:W2:Y:S06]  /*02c0*/  F2I.F64.FLOOR R10, R14 ;  /* 0x0000000e000a7311 */ /* 0x0000ac0000305100 */
.L_x_460:
[----:B012-4-:R-:W-:Y:S01]  /*02d0*/  VIADD R0, R10, UR6 ;  /* 0x000000060a007c36 */ /* 0x017fe20008000000 */
[----:B------:R-:W2:Y:S04]  /*02e0*/  LDCU UR4, c[0x0][0x380] ;  /* 0x00007000ff0477ac */ /* 0x000ea80008000800 */
[----:B0-----:R-:W-:Y:S01]  /*02f0*/  I2FP.F32.U32 R14, R0 ;  /* 0x00000000000e7245 */ /* 0x001fe20000201000 */
[----:B------:R-:W-:-:S05]  /*0300*/  UISETP.NE.U32.AND UP0, UPT, UR6, URZ, UPT ;  /* 0x000000ff0600728c */ /* 0x000fca000bf05070 */
[----:B---3--:R-:W0:Y:S01]  /*0310*/  F2F.F64.F32 R14, R14 ;  /* 0x0000000e000e7310 */ /* 0x008e220000201800 */
[----:B--2---:R-:W-:Y:S01]  /*0320*/  IMAD.U32 R19, RZ, RZ, UR4 ;  /* 0x00000004ff137e24 */ /* 0x004fe2000f8e00ff */
[----:B------:R-:W-:Y:S02]  /*0330*/  UMOV UR4, URZ ;  /* 0x000000ff00047c82 */ /* 0x000fe40008000000 */
[----:B------:R-:W-:Y:S02]  /*0340*/  UISETP.NE.AND.EX UP0, UPT, UR4, URZ, UPT, UP0 ;  /* 0x000000ff0400728c */ /* 0x000fe4000bf05300 */
[----:B------:R-:W-:Y:S01]  /*0350*/  ISETP.GE.AND P1, PT, R0, R19, PT ;  /* 0x000000130000720c */ /* 0x000fe20003f26270 */
[----:B0-----:R-:W-:-:S03]  /*0360*/  DADD R12, R14, -0.5 ;  /* 0xbfe000000e0c7429 */ /* 0x001fc60000000000 */
[----:B------:R-:W-:-:S05]  /*0370*/  ISETP.GT.AND P1, PT, R0, -0x1, !P1 ;  /* 0xffffffff0000780c */ /* 0x000fca0004f24270 */
[----:B------:R-:W-:-:S10]  /*0380*/  DADD R12, R4, -R12 ;  /* 0x00000000040c7229 */ /* 0x000fd4000000080c */
[----:B------:R0:W2:Y:S01]  /*0390*/  F2F.F32.F64 R12, R12 ;  /* 0x0000000c000c7310 */ /* 0x0000a20000301000 */
[----:B------:R-:W-:Y:S05]  /*03a0*/  BRA.U UP0, `(.L_x_395) ;  /* 0x0000000d00a47547 */ /* 0x000fea000b800000 */
[----:B------:R-:W3:Y:S01]  /*03b0*/  LDCU.64 UR16, c[0x0][0x3a0] ;  /* 0x00007400ff1077ac */ /* 0x000ee20008000a00 */
[----:B------:R-:W-:-:S08]  /*03c0*/  DADD R14, R14, 0.5 ;  /* 0x3fe000000e0e7429 */ /* 0x000fd00000000000 */
[----:B0-2---:R-:W-:Y:S01]  /*03d0*/  DADD R12, R2, R14 ;  /* 0x00000000020c7229 */ /* 0x005fe2000000000e */
[----:B------:R-:W-:Y:S01]  /*03e0*/  CS2R R14, SRZ ;  /* 0x00000000000e7805 */ /* 0x000fe2000001ff00 */
[----:B---3--:R-:W-:-:S08]  /*03f0*/  UISETP.GE.U32.AND UP0, UPT, UR16, 0x4, UPT ;  /* 0x000000041000788c */ /* 0x008fd0000bf06070 */
[----:B------:R0:W2:Y:S01]  /*0400*/  F2F.F32.F64 R12, R12 ;  /* 0x0000000c000c7310 */ /* 0x0000a20000301000 */
[----:B------:R-:W-:-:S09]  /*0410*/  UISETP.GE.U32.AND.EX UP0, UPT, UR17, URZ, UPT, UP0 ;  /* 0x000000ff1100728c */ /* 0x000fd2000bf06100 */
[----:B0-----:R-:W-:Y:S05]  /*0420*/  BRA.U !UP0, `(.L_x_396) ;  /* 0x0000000508fc7547 */ /* 0x001fea000b800000 */
[----:B------:R-:W-:Y:S01]  /*0430*/  IMAD.MOV.U32 R16, RZ, RZ, RZ ;  /* 0x000000ffff107224 */ /* 0x000fe200078e00ff */
[----:B------:R-:W0:Y:S01]  /*0440*/  LDCU UR5, c[0x0][0x384] ;  /* 0x00007080ff0577ac */ /* 0x000e220008000800 */
[----:B------:R-:W-:Y:S01]  /*0450*/  IMAD.MOV.U32 R20, RZ, RZ, RZ ;  /* 0x000000ffff147224 */ /* 0x000fe200078e00ff */
[----:B------:R-:W3:Y:S06]  /*0460*/  LDCU UR4, c[0x0][0x3a4] ;  /* 0x00007480ff0477ac */ /* 0x000eec0008000800 */
.L_x_407:
[----:B-1-3--:R-:W-:Y:S01]  /*0470*/  IMAD.IADD R13, R11, 0x1, R16 ;  /* 0x000000010b0d7824 */ /* 0x00afe200078e0210 */
[----:B------:R-:W-:Y:S04]  /*0480*/  BSSY.RECONVERGENT B0, `(.L_x_397) ;  /* 0x0000021000007945 */ /* 0x000fe80003800200 */
[----:B0-----:R-:W-:-:S04]  /*0490*/  ISETP.GE.AND P0, PT, R13, UR5, PT ;  /* 0x000000050d007c0c */ /* 0x001fc8000bf06270 */
[----:B------:R-:W-:-:S04]  /*04a0*/  ISETP.GT.AND P0, PT, R13, -0x1, !P0 ;  /* 0xffffffff0d00780c */ /* 0x000fc80004704270 */
[----:B------:R-:W-:-:S13]  /*04b0*/  PLOP3.LUT P0, PT, P1, P0, PT, 0x80, 0x8 ;  /* 0x000000000008781c */ /* 0x000fda0000f01070 */
[----:B------:R-:W-:Y:S05]  /*04c0*/  @!P0 BRA `(.L_x_398) ;  /* 0x0000000000708947 */ /* 0x000fea0003800000 */
[----:B------:R-:W-:-:S04]  /*04d0*/  ISETP.NE.U32.AND P0, PT, R16, RZ, PT ;  /* 0x000000ff1000720c */ /* 0x000fc80003f05070 */
[----:B------:R-:W-:-:S13]  /*04e0*/  ISETP.NE.AND.EX P0, PT, R20, RZ, PT, P0 ;  /* 0x000000ff1400720c */ /* 0x000fda0003f05300 */
[----:B------:R-:W-:Y:S05]  /*04f0*/  @!P0 BRA `(.L_x_399) ;  /* 0x0000000000288947 */ /* 0x000fea0003800000 */
[----:B------:R-:W-:Y:S01]  /*0500*/  ISETP.NE.U32.AND P0, PT, R16, UR15, PT ;  /* 0x0000000f10007c0c */ /* 0x000fe2000bf05070 */
[----:B------:R-:W-:-:S03]  /*0510*/  IMAD.MOV.U32 R15, RZ, RZ, 0x3f800000 ;  /* 0x3f800000ff0f7424 */ /* 0x000fc600078e00ff */
[----:B------:R-:W-:-:S13]  /*0520*/  ISETP.NE.AND.EX P0, PT, R20, UR8, PT, P0 ;  /* 0x0000000814007c0c */ /* 0x000fda000bf05300 */
[----:B------:R-:W-:Y:S05]  /*0530*/  @P0 BRA `(.L_x_400) ;  /* 0x00000000002c0947 */ /* 0x000fea0003800000 */
[----:B------:R-:W-:-:S04]  /*0540*/  I2FP.F32.U32 R17, R13 ;  /* 0x0000000d00117245 */ /* 0x000fc80000201000 */
[----:B------:R-:W0:Y:S02]  /*0550*/  F2F.F64.F32 R14, R17 ;  /* 0x00000011000e7310 */ /* 0x000e240000201800 */
[----:B0-----:R-:W-:-:S08]  /*0560*/  DADD R14, R14, -0.5 ;  /* 0xbfe000000e0e7429 */ /* 0x001fd00000000000 */
[----:B------:R-:W-:-:S10]  /*0570*/  DADD R14, R8, -R14 ;  /* 0x00000000080e7229 */ /* 0x000fd4000000080e */
[----:B------:R4:W0:Y:S01]  /*0580*/  F2F.F32.F64 R15, R14 ;  /* 0x0000000e000f7310 */ /* 0x0008220000301000 */
[----:B------:R-:W-:Y:S05]  /*0590*/  BRA `(.L_x_400) ;  /* 0x0000000000147947 */ /* 0x000fea0003800000 */
.L_x_399:
[----:B------:R-:W-:-:S04]  /*05a0*/  I2FP.F32.U32 R17, R13 ;  /* 0x0000000d00117245 */ /* 0x000fc80000201000 */
[----:B------:R-:W0:Y:S02]  /*05b0*/  F2F.F64.F32 R14, R17 ;  /* 0x00000011000e7310 */ /* 0x000e240000201800 */
[----:B0-----:R-:W-:-:S08]  /*05c0*/  DADD R14, R14, 0.5 ;  /* 0x3fe000000e0e7429 */ /* 0x001fd00000000000 */
[----:B------:R-:W-:-:S10]  /*05d0*/  DADD R14, R6, R14 ;  /* 0x00000000060e7229 */ /* 0x000fd4000000000e */
[----:B------:R0:W1:Y:S02]  /*05e0*/  F2F.F32.F64 R15, R14 ;  /* 0x0000000e000f7310 */ /* 0x0000640000301000 */
.L_x_400:
[----:B012---:R-:W-:Y:S01]  /*05f0*/  FMUL R15, R12, R15 ;  /* 0x0000000f0c0f7220 */ /* 0x007fe20000400000 */
[----:B------:R-:W-:-:S04]  /*0600*/  IMAD.MOV.U32 R18, RZ, RZ, 0x1 ;  /* 0x00000001ff127424 */ /* 0x000fc800078e00ff */
[----:B------:R-:W-:-:S13]  /*0610*/  FSETP.NEU.AND P0, PT, R15, RZ, PT ;  /* 0x000000ff0f00720b */ /* 0x000fda0003f0d000 */
[----:B------:R-:W0:Y:S08]  /*0620*/  @P0 LDC R17, c[0x0][0x380] ;  /* 0x0000e000ff110b82 */ /* 0x000e300000000800 */
[----:B----4-:R-:W1:Y:S01]  /*0630*/  @P0 LDC.64 R14, c[0x0][0x3c0] ;  /* 0x0000f000ff0e0b82 */ /* 0x010e620000000a00 */
[----:B0-----:R-:W-:-:S05]  /*0640*/  @P0 IMAD R17, R13, R17, R0 ;  /* 0x000000110d110224 */ /* 0x001fca00078e0200 */
[----:B-1----:R-:W-:-:S04]  /*0650*/  @P0 IADD3 R14, P2, PT, R17, R14, RZ ;  /* 0x0000000e110e0210 */ /* 0x002fc80007f5e0ff */
[----:B------:R-:W-:Y:S02]  /*0660*/  @P0 LEA.HI.X.SX32 R15, R17, R15, 0x1, P2 ;  /* 0x0000000f110f0211 */ /* 0x000fe400010f0eff */
[----:B------:R-:W-:-:S05]  /*0670*/  @P0 PRMT R17, R18, 0x7610, R17 ;  /* 0x0000761012110816 */ /* 0x000fca0000000011 */
[----:B------:R0:W-:Y:S02]  /*0680*/  @P0 STG.E.U8 desc[UR12][R14.64], R17 ;  /* 0x000000110e000986 */ /* 0x0001e4000c10110c */
.L_x_398:
[----:B---3--:R-:W-:Y:S05]  /*0690*/  BSYNC.RECONVERGENT B0 ;  /* 0x0000000000007941 */ /* 0x008fea0003800200 */
.L_x_397:
[C---:B------:R-:W-:Y:S01]  /*06a0*/  VIADD R21, R13.reuse, 0x1 ;  /* 0x000000010d157836 */ /* 0x040fe20000000000 */
[----:B------:R-:W-:Y:S01]  /*06b0*/  BSSY.RECONVERGENT B0, `(.L_x_401) ;  /* 0x0000021000007945 */ /* 0x000fe20003800200 */
[C---:B0-----:R-:W-:Y:S02]  /*06c0*/  VIADD R17, R13.reuse, 0x2 ;  /* 0x000000020d117836 */ /* 0x041fe40000000000 */
[----:B------:R-:W-:Y:S01]  /*06d0*/  VIADD R13, R13, 0x3 ;  /* 0x000000030d0d7836 */ /* 0x000fe20000000000 */
[----:B------:R-:W-:Y:S02]  /*06e0*/  ISETP.GE.AND P3, PT, R21, UR5, PT ;  /* 0x0000000515007c0c */ /* 0x000fe4000bf66270 */
[----:B------:R-:W-:Y:S02]  /*06f0*/  ISETP.GE.AND P0, PT, R17, UR5, PT ;  /* 0x0000000511007c0c */ /* 0x000fe4000bf06270 */
[----:B------:R-:W-:Y:S02]  /*0700*/  ISETP.GT.AND P3, PT, R21, -0x1, !P3 ;  /* 0xffffffff1500780c */ /* 0x000fe40005f64270 */
[----:B------:R-:W-:-:S02]  /*0710*/  ISETP.GE.AND P2, PT, R13, UR5, PT ;  /* 0x000000050d007c0c */ /* 0x000fc4000bf46270 */
[----:B------:R-:W-:Y:S02]  /*0720*/  PLOP3.LUT P3, PT, P1, P3, PT, 0x80, 0x8 ;  /* 0x000000000008781c */ /* 0x000fe40000f67070 */
[----:B------:R-:W-:Y:S02]  /*0730*/  ISETP.GT.AND P0, PT, R17, -0x1, !P0 ;  /* 0xffffffff1100780c */ /* 0x000fe40004704270 */
[----:B------:R-:W-:Y:S02]  /*0740*/  ISETP.GT.AND P2, PT, R13, -0x1, !P2 ;  /* 0xffffffff0d00780c */ /* 0x000fe40005744270 */
[----:B------:R-:W-:Y:S02]  /*0750*/  PLOP3.LUT P0, PT, P1, P0, PT, 0x80, 0x8 ;  /* 0x000000000008781c */ /* 0x000fe40000f01070 */
[----:B------:R-:W-:-:S05]  /*0760*/  PLOP3.LUT P2, PT, P1, P2, PT, 0x80, 0x8 ;  /* 0x000000000008781c */ /* 0x000fca0000f45070 */
[----:B------:R-:W-:Y:S08]  /*0770*/  @!P3 BRA `(.L_x_402) ;  /* 0x000000000050b947 */ /* 0x000ff00003800000 */
[----:B------:R-:W-:-:S05]  /*0780*/  VIADD R14, R16, 0x1 ;  /* 0x00000001100e7836 */ /* 0x000fca0000000000 */
[----:B------:R-:W-:-:S04]  /*0790*/  LOP3.LUT R14, R14, 0xfffffffd, RZ, 0xc0, !PT ;  /* 0xfffffffd0e0e7812 */ /* 0x000fc800078ec0ff */
[----:B------:R-:W-:-:S04]  /*07a0*/  ISETP.NE.U32.AND P3, PT, R14, UR15, PT ;  /* 0x0000000f0e007c0c */ /* 0x000fc8000bf65070 */
[----:B------:R-:W-:-:S13]  /*07b0*/  ISETP.NE.AND.EX P3, PT, RZ, UR8, PT, P3 ;  /* 0x00000008ff007c0c */ /* 0x000fda000bf65330 */
[----:B------:R-:W-:-:S04]  /*07c0*/  @!P3 I2FP.F32.U32 R22, R21 ;  /* 0x000000150016b245 */ /* 0x000fc80000201000 */
[----:B------:R0:W1:Y:S02]  /*07d0*/  @!P3 F2F.F64.F32 R14, R22 ;  /* 0x00000016000eb310 */ /* 0x0000640000201800 */
[----:B0-----:R-:W-:Y:S01]  /*07e0*/  IMAD.MOV.U32 R22, RZ, RZ, 0x1 ;  /* 0x00000001ff167424 */ /* 0x001fe200078e00ff */
[----:B-1----:R-:W-:-:S08]  /*07f0*/  @!P3 DADD R14, R14, -0.5 ;  /* 0xbfe000000e0eb429 */ /* 0x002fd00000000000 */
[----:B------:R-:W-:Y:S01]  /*0800*/  @!P3 DADD R18, R8, -R14 ;  /* 0x000000000812b229 */ /* 0x000fe2000000080e */
[----:B------:R-:W-:-:S06]  /*0810*/  IMAD.MOV.U32 R15, RZ, RZ, 0x3f800000 ;  /* 0x3f800000ff0f7424 */ /* 0x000fcc00078e00ff */
[----:B------:R-:W2:Y:S02]  /*0820*/  @!P3 F2F.F32.F64 R15, R18 ;  /* 0x00000012000fb310 */ /* 0x000ea40000301000 */
[----:B--2---:R-:W-:-:S05]  /*0830*/  FMUL R15, R12, R15 ;  /* 0x0000000f0c0f7220 */ /* 0x004fca0000400000 */
[----:B------:R-:W-:-:S13]  /*0840*/  FSETP.NEU.AND P3, PT, R15, RZ, PT ;  /* 0x000000ff0f00720b */ /* 0x000fda0003f6d000 */
[----:B------:R-:W0:Y:S01]  /*0850*/  @P3 LDC R23, c[0x0][0x380] ;  /* 0x0000e000ff173b82 */ /* 0x000e220000000800 */
[----:B------:R-:W-:-:S07]  /*0860*/  @P3 PRMT R19, R22, 0x7610, R19 ;  /* 0x0000761016133816 */ /* 0x000fce0000000013 */
[----:B------:R-:W1:Y:S01]  /*0870*/  @P3 LDC.64 R14, c[0x0][0x3c0] ;  /* 0x0000f000ff0e3b82 */ /* 0x000e620000000a00 */
[----:B0-----:R-:W-:-:S05]  /*0880*/  @P3 IMAD R21, R21, R23, R0 ;  /* 0x0000001715153224 */ /* 0x001fca00078e0200 */
[----:B-1----:R-:W-:-:S04]  /*0890*/  @P3 IADD3 R14, P4, PT, R21, R14, RZ ;  /* 0x0000000e150e3210 */ /* 0x002fc80007f9e0ff */
[----:B------:R-:W-:-:S05]  /*08a0*/  @P3 LEA.HI.X.SX32 R15, R21, R15, 0x1, P4 ;  /* 0x0000000f150f3211 */ /* 0x000fca00020f0eff */
[----:B------:R0:W-:Y:S04]  /*08b0*/  @P3 STG.E.U8 desc[UR12][R14.64], R19 ;  /* 0x000000130e003986 */ /* 0x0001e8000c10110c */
.L_x_402:
[----:B------:R-:W-:Y:S05]  /*08c0*/  BSYNC.RECONVERGENT B0 ;  /* 0x0000000000007941 */ /* 0x000fea0003800200 */
.L_x_401:
[----:B------:R-:W-:Y:S04]  /*08d0*/  BSSY.RECONVERGENT B0, `(.L_x_403) ;  /* 0x0000016000007945 */ /* 0x000fe80003800200 */
[----:B------:R-:W-:Y:S05]  /*08e0*/  @!P0 BRA `(.L_x_404) ;  /* 0x0000000000508947 */ /* 0x000fea0003800000 */
[----:B0-----:R-:W-:-:S05]  /*08f0*/  VIADD R14, R16, 0x2 ;  /* 0x00000002100e7836 */ /* 0x001fca0000000000 */
        /* <DEDUP_REMOVED lines=12> */
[----:B------:R-:W0:Y:S08]  /*09c0*/  @P0 LDC R22, c[0x0][0x380] ;  /* 0x0000e000ff160b82 */ /* 0x000e300000000800 */
[----:B------:R-:W1:Y:S01]  /*09d0*/  @P0 LDC.64 R14, c[0x0][0x3c0] ;  /* 0x0000f000ff0e0b82 */ /* 0x000e620000000a00 */
[----:B0-----:R-:W-:-:S05]  /*09e0*/  @P0 IMAD R17, R17, R22, R0 ;  /* 0x0000001611110224 */ /* 0x001fca00078e0200 */
[----:B-1----:R-:W-:-:S04]  /*09f0*/  @P0 IADD3 R14, P3, PT, R17, R14, RZ ;  /* 0x0000000e110e0210 */ /* 0x002fc80007f7e0ff */
[----:B------:R-:W-:Y:S02]  /*0a00*/  @P0 LEA.HI.X.SX32 R15, R17, R15, 0x1, P3 ;  /* 0x0000000f110f0211 */ /* 0x000fe400018f0eff */
[----:B------:R-:W-:-:S05]  /*0a10*/  @P0 PRMT R17, R21, 0x7610, R17 ;  /* 0x0000761015110816 */ /* 0x000fca0000000011 */
[----:B------:R1:W-:Y:S02]  /*0a20*/  @P0 STG.E.U8 desc[UR12][R14.64], R17 ;  /* 0x000000110e000986 */ /* 0x0003e4000c10110c */
.L_x_404:
[----:B------:R-:W-:Y:S05]  /*0a30*/  BSYNC.RECONVERGENT B0 ;  /* 0x0000000000007941 */ /* 0x000fea0003800200 */
.L_x_403:
[----:B------:R-:W-:Y:S04]  /*0a40*/  BSSY.RECONVERGENT B0, `(.L_x_405) ;  /* 0x0000015000007945 */ /* 0x000fe80003800200 */
[----:B------:R-:W-:Y:S05]  /*0a50*/  @!P2 BRA `(.L_x_406) ;  /* 0x00000000004ca947 */ /* 0x000fea0003800000 */
[----:B01----:R-:W-:-:S05]  /*0a60*/  VIADD R14, R16, 0x3 ;  /* 0x00000003100e7836 */ /* 0x003fca0000000000 */
        /* <DEDUP_REMOVED lines=18> */
.L_x_406:
[----:B------:R-:W-:Y:S05]  /*0b90*/  BSYNC.RECONVERGENT B0 ;  /* 0x0000000000007941 */ /* 0x000fea0003800200 */
.L_x_405:
[----:B------:R-:W-:Y:S01]  /*0ba0*/  IADD3 R16, P0, PT, R16, 0x4, RZ ;  /* 0x0000000410107810 */ /* 0x000fe20007f1e0ff */
[----:B------:R-:W-:-:S04]  /*0bb0*/  UMOV UR17, UR4 ;  /* 0x0000000400117c82 */ /* 0x000fc80008000000 */
[----:B------:R-:W-:Y:S01]  /*0bc0*/  IMAD.X R20, RZ, RZ, R20, P0 ;  /* 0x000000ffff147224 */ /* 0x000fe200000e0614 */
[----:B------:R-:W-:-:S04]  /*0bd0*/  ISETP.NE.U32.AND P0, PT, R16, UR7, PT ;  /* 0x0000000710007c0c */ /* 0x000fc8000bf05070 */
[----:B------:R-:W-:-:S13]  /*0be0*/  ISETP.NE.AND.EX P0, PT, R20, UR17, PT, P0 ;  /* 0x0000001114007c0c */ /* 0x000fda000bf05300 */
[----:B------:R-:W-:Y:S05]  /*0bf0*/  @P0 BRA `(.L_x_407) ;  /* 0xfffffff8001c0947 */ /* 0x000fea000383ffff */
[----:B01-3--:R-:W0:Y:S01]  /*0c00*/  LDC R15, c[0x0][0x3a4] ;  /* 0x0000e900ff0f7b82 */ /* 0x00be220000000800 */
[----:B------:R-:W-:-:S07]  /*0c10*/  IMAD.U32 R14, RZ, RZ, UR7 ;  /* 0x00000007ff0e7e24 */ /* 0x000fce000f8e00ff */
.L_x_396:
[----:B------:R-:W-:-:S04]  /*0c20*/  UISETP.NE.U32.AND UP0, UPT, UR14, URZ, UPT ;  /* 0x000000ff0e00728c */ /* 0x000fc8000bf05070 */
[----:B------:R-:W-:-:S09]  /*0c30*/  UISETP.NE.AND.EX UP0, UPT, URZ, URZ, UPT, UP0 ;  /* 0x000000ffff00728c */ /* 0x000fd2000bf05300 */
[----:B------:R-:W-:Y:S05]  /*0c40*/  BRA.U !UP0, `(.L_x_408) ;  /* 0x0000002108c07547 */ /* 0x000fea000b800000 */
[----:B------:R-:W3:Y:S01]  /*0c50*/  LDCU UR4, c[0x0][0x384] ;  /* 0x00007080ff0477ac */ /* 0x000ee20008000800 */
[----:B-1----:R-:W-:Y:S01]  /*0c60*/  IMAD.IADD R13, R11, 0x1, R14 ;  /* 0x000000010b0d7824 */ /* 0x002fe200078e020e */
[----:B------:R-:W-:Y:S04]  /*0c70*/  BSSY.RECONVERGENT B0, `(.L_x_409) ;  /* 0x0000020000007945 */ /* 0x000fe80003800200 */
[----:B---3--:R-:W-:-:S04]  /*0c80*/  ISETP.GE.AND P0, PT, R13, UR4, PT ;  /* 0x000000040d007c0c */ /* 0x008fc8000bf06270 */
[----:B------:R-:W-:-:S04]  /*0c90*/  ISETP.GT.AND P0, PT, R13, -0x1, !P0 ;  /* 0xffffffff0d00780c */ /* 0x000fc80004704270 */
[----:B------:R-:W-:-:S13]  /*0ca0*/  PLOP3.LUT P0, PT, P1, P0, PT, 0x80, 0x8 ;  /* 0x000000000008781c */ /* 0x000fda0000f01070 */
[----:B------:R-:W-:Y:S05]  /*0cb0*/  @!P0 BRA `(.L_x_410) ;  /* 0x00000000006c8947 */ /* 0x000fea0003800000 */
[----:B------:R-:W-:-:S13]  /*0cc0*/  ISETP.NE.AND P0, PT, R14, RZ, PT ;  /* 0x000000ff0e00720c */ /* 0x000fda0003f05270 */
[----:B------:R-:W-:Y:S05]  /*0cd0*/  @!P0 BRA `(.L_x_411) ;  /* 0x0000000000288947 */ /* 0x000fea0003800000 */
[----:B------:R-:W-:Y:S01]  /*0ce0*/  ISETP.NE.U32.AND P0, PT, R14, UR15, PT ;  /* 0x0000000f0e007c0c */ /* 0x000fe2000bf05070 */
[----:B------:R-:W-:-:S03]  /*0cf0*/  IMAD.MOV.U32 R17, RZ, RZ, 0x3f800000 ;  /* 0x3f800000ff117424 */ /* 0x000fc600078e00ff */
[----:B0-----:R-:W-:-:S13]  /*0d00*/  ISETP.NE.AND.EX P0, PT, R15, UR8, PT, P0 ;  /* 0x000000080f007c0c */ /* 0x001fda000bf05300 */
[----:B------:R-:W-:Y:S05]  /*0d10*/  @P0 BRA `(.L_x_412) ;  /* 0x00000000002c0947 */ /* 0x000fea0003800000 */
[----:B------:R-:W-:-:S04]  /*0d20*/  I2FP.F32.U32 R15, R13 ;  /* 0x0000000d000f7245 */ /* 0x000fc80000201000 */
[----:B------:R-:W0:Y:S02]  /*0d30*/  F2F.F64.F32 R16, R15 ;  /* 0x0000000f00107310 */ /* 0x000e240000201800 */
[----:B0-----:R-:W-:-:S08]  /*0d40*/  DADD R16, R16, -0.5 ;  /* 0xbfe0000010107429 */ /* 0x001fd00000000000 */
[----:B------:R-:W-:-:S10]  /*0d50*/  DADD R16, R8, -R16 ;  /* 0x0000000008107229 */ /* 0x000fd40000000810 */
[----:B------:R0:W1:Y:S01]  /*0d60*/  F2F.F32.F64 R17, R16 ;  /* 0x0000001000117310 */ /* 0x0000620000301000 */
[----:B------:R-:W-:Y:S05]  /*0d70*/  BRA `(.L_x_412) ;  /* 0x0000000000147947 */ /* 0x000fea0003800000 */
.L_x_411:
[----:B0-----:R-:W-:-:S04]  /*0d80*/  I2FP.F32.U32 R15, R13 ;  /* 0x0000000d000f7245 */ /* 0x001fc80000201000 */
[----:B------:R-:W0:Y:S02]  /*0d90*/  F2F.F64.F32 R16, R15 ;  /* 0x0000000f00107310 */ /* 0x000e240000201800 */
[----:B0-----:R-:W-:-:S08]  /*0da0*/  DADD R16, R16, 0.5 ;  /* 0x3fe0000010107429 */ /* 0x001fd00000000000 */
[----:B------:R-:W-:-:S10]  /*0db0*/  DADD R16, R6, R16 ;  /* 0x0000000006107229 */ /* 0x000fd40000000010 */
[----:B------:R3:W4:Y:S02]  /*0dc0*/  F2F.F32.F64 R17, R16 ;  /* 0x0000001000117310 */ /* 0x0007240000301000 */
.L_x_412:
[----:B-12-4-:R-:W-:Y:S01]  /*0dd0*/  FMUL R17, R12, R17 ;  /* 0x000000110c117220 */ /* 0x016fe20000400000 */
[----:B------:R-:W-:-:S04]  /*0de0*/  IMAD.MOV.U32 R18, RZ, RZ, 0x1 ;  /* 0x00000001ff127424 */ /* 0x000fc800078e00ff */
[----:B------:R-:W-:-:S13]  /*0df0*/  FSETP.NEU.AND P0, PT, R17, RZ, PT ;  /* 0x000000ff1100720b */ /* 0x000fda0003f0d000 */
[----:B------:R-:W1:Y:S08]  /*0e00*/  @P0 LDC R15, c[0x0][0x380] ;  /* 0x0000e000ff0f0b82 */ /* 0x000e700000000800 */
[----:B0--3--:R-:W0:Y:S01]  /*0e10*/  @P0 LDC.64 R16, c[0x0][0x3c0] ;  /* 0x0000f000ff100b82 */ /* 0x009e220000000a00 */
[----:B-1----:R-:W-:-:S05]  /*0e20*/  @P0 IMAD R15, R13, R15, R0 ;  /* 0x0000000f0d0f0224 */ /* 0x002fca00078e0200 */
[----:B0-----:R-:W-:-:S04]  /*0e30*/  @P0 IADD3 R16, P2, PT, R15, R16, RZ ;  /* 0x000000100f100210 */ /* 0x001fc80007f5e0ff */
[----:B------:R-:W-:Y:S02]  /*0e40*/  @P0 LEA.HI.X.SX32 R17, R15, R17, 0x1, P2 ;  /* 0x000000110f110211 */ /* 0x000fe400010f0eff */
[----:B------:R-:W-:-:S05]  /*0e50*/  @P0 PRMT R15, R18, 0x7610, R15 ;  /* 0x00007610120f0816 */ /* 0x000fca000000000f */
[----:B------:R1:W-:Y:S02]  /*0e60*/  @P0 STG.E.U8 desc[UR12][R16.64], R15 ;  /* 0x0000000f10000986 */ /* 0x0003e4000c10110c */
.L_x_410:
[----:B------:R-:W-:Y:S05]  /*0e70*/  BSYNC.RECONVERGENT B0 ;  /* 0x0000000000007941 */ /* 0x000fea0003800200 */
.L_x_409:
[----:B------:R-:W-:-:S04]  /*0e80*/  UISETP.NE.U32.AND UP0, UPT, UR14, 0x1, UPT ;  /* 0x000000010e00788c */ /* 0x000fc8000bf05070 */
[----:B------:R-:W-:-:S09]  /*0e90*/  UISETP.NE.AND.EX UP0, UPT, URZ, URZ, UPT, UP0 ;  /* 0x000000ffff00728c */ /* 0x000fd2000bf05300 */
[----:B------:R-:W-:Y:S05]  /*0ea0*/  BRA.U !UP0, `(.L_x_408) ;  /* 0x0000002108287547 */ /* 0x000fea000b800000 */
[----:B------:R-:W-:Y:S01]  /*0eb0*/  VIADD R21, R13, 0x1 ;  /* 0x000000010d157836 */ /* 0x000fe20000000000 */
[----:B------:R-:W-:Y:S04]  /*0ec0*/  BSSY.RECONVERGENT B0, `(.L_x_413) ;  /* 0x0000018000007945 */ /* 0x000fe80003800200 */
[----:B------:R-:W-:-:S04]  /*0ed0*/  ISETP.GE.AND P0, PT, R21, UR4, PT ;  /* 0x0000000415007c0c */ /* 0x000fc8000bf06270 */
[----:B------:R-:W-:-:S04]  /*0ee0*/  ISETP.GT.AND P0, PT, R21, -0x1, !P0 ;  /* 0xffffffff1500780c */ /* 0x000fc80004704270 */
[----:B------:R-:W-:-:S13]  /*0ef0*/  PLOP3.LUT P0, PT, P1, P0, PT, 0x80, 0x8 ;  /* 0x000000000008781c */ /* 0x000fda0000f01070 */
[----:B------:R-:W-:Y:S05]  /*0f00*/  @!P0 BRA `(.L_x_414) ;  /* 0x00000000004c8947 */ /* 0x000fea0003800000 */
[----:B01----:R-:W-:-:S05]  /*0f10*/  VIADD R15, R14, 0x1 ;  /* 0x000000010e0f7836 */ /* 0x003fca0000000000 */
[----:B------:R-:W-:Y:S01]  /*0f20*/  ISETP.NE.U32.AND P0, PT, R15, UR15, PT ;  /* 0x0000000f0f007c0c */ /* 0x000fe2000bf05070 */
[----:B------:R-:W-:-:S03]  /*0f30*/  IMAD.MOV.U32 R15, RZ, RZ, 0x3f800000 ;  /* 0x3f800000ff0f7424 */ /* 0x000fc600078e00ff */
[----:B------:R-:W-:-:S13]  /*0f40*/  ISETP.NE.AND.EX P0, PT, RZ, UR8, PT, P0 ;  /* 0x00000008ff007c0c */ /* 0x000fda000bf05300 */
[----:B------:R-:W-:-:S04]  /*0f50*/  @!P0 I2FP.F32.U32 R20, R21 ;  /* 0x0000001500148245 */ /* 0x000fc80000201000 */
[----:B------:R0:W1:Y:S02]  /*0f60*/  @!P0 F2F.F64.F32 R16, R20 ;  /* 0x0000001400108310 */ /* 0x0000640000201800 */
[----:B0-----:R-:W-:Y:S01]  /*0f70*/  IMAD.MOV.U32 R20, RZ, RZ, 0x1 ;  /* 0x00000001ff147424 */ /* 0x001fe200078e00ff */
[----:B-1----:R-:W-:-:S08]  /*0f80*/  @!P0 DADD R16, R16, -0.5 ;  /* 0xbfe0000010108429 */ /* 0x002fd00000000000 */
[----:B------:R-:W-:-:S06]  /*0f90*/  @!P0 DADD R18, R8, -R16 ;  /* 0x0000000008128229 */ /* 0x000fcc0000000810 */
        /* <DEDUP_REMOVED lines=10> */
.L_x_414:
[----:B------:R-:W-:Y:S05]  /*1040*/  BSYNC.RECONVERGENT B0 ;  /* 0x0000000000007941 */ /* 0x000fea0003800200 */
.L_x_413:
[----:B------:R-:W-:-:S04]  /*1050*/  UISETP.NE.U32.AND UP0, UPT, UR14, 0x2, UPT ;  /* 0x000000020e00788c */ /* 0x000fc8000bf05070 */
[----:B------:R-:W-:-:S09]  /*1060*/  UISETP.NE.AND.EX UP0, UPT, URZ, URZ, UPT, UP0 ;  /* 0x000000ffff00728c */ /* 0x000fd2000bf05300 */
[----:B------:R-:W-:Y:S05]  /*1070*/  BRA.U !UP0, `(.L_x_408) ;  /* 0x0000001d08b47547 */ /* 0x000fea000b800000 */
[----:B-1-3--:R-:W-:Y:S01]  /*1080*/  VIADD R17, R13, 0x2 ;  /* 0x000000020d117836 */ /* 0x00afe20000000000 */
[----:B------:R-:W-:Y:S04]  /*1090*/  BSSY.RECONVERGENT B0, `(.L_x_415) ;  /* 0x0000019000007945 */ /* 0x000fe80003800200 */
[----:B------:R-:W-:-:S04]  /*10a0*/  ISETP.GE.AND P0, PT, R17, UR4, PT ;  /* 0x0000000411007c0c */ /* 0x000fc8000bf06270 */
[----:B------:R-:W-:-:S04]  /*10b0*/  ISETP.GT.AND P0, PT, R17, -0x1, !P0 ;  /* 0xffffffff1100780c */ /* 0x000fc80004704270 */
[----:B------:R-:W-:-:S13]  /*10c0*/  PLOP3.LUT P0, PT, P1, P0, PT, 0x80, 0x8 ;  /* 0x000000000008781c */ /* 0x000fda0000f01070 */
[----:B------:R-:W-:Y:S05]  /*10d0*/  @!P0 BRA `(.L_x_416) ;  /* 0x0000000000508947 */ /* 0x000fea0003800000 */
[----:B------:R-:W-:Y:S02]  /*10e0*/  VIADD R14, R14, 0x2 ;  /* 0x000000020e0e7836 */ /* 0x000fe40000000000 */
[----:B------:R-:W-:-:S03]  /*10f0*/  IMAD.MOV.U32 R13, RZ, RZ, 0x3f800000 ;  /* 0x3f800000ff0d7424 */ /* 0x000fc600078e00ff */
[----:B------:R-:W-:-:S04]  /*1100*/  ISETP.NE.U32.AND P0, PT, R14, UR15, PT ;  /* 0x0000000f0e007c0c */ /* 0x000fc8000bf05070 */
[----:B------:R-:W-:-:S13]  /*1110*/  ISETP.NE.AND.EX P0, PT, RZ, UR8, PT, P0 ;  /* 0x00000008ff007c0c */ /* 0x000fda000bf05300 */
[----:B------:R-:W-:-:S04]  /*1120*/  @!P0 I2FP.F32.U32 R16, R17 ;  /* 0x0000001100108245 */ /* 0x000fc80000201000 */
[----:B0-----:R-:W0:Y:S02]  /*1130*/  @!P0 F2F.F64.F32 R14, R16 ;  /* 0x00000010000e8310 */ /* 0x001e240000201800 */
[----:B0-----:R-:W-:-:S08]  /*1140*/  @!P0 DADD R14, R14, -0.5 ;  /* 0xbfe000000e0e8429 */ /* 0x001fd00000000000 */
[----:B------:R-:W-:-:S06]  /*1150*/  @!P0 DADD R14, R8, -R14 ;  /* 0x00000000080e8229 */ /* 0x000fcc000000080e */
[----:B------:R-:W2:Y:S02]  /*1160*/  @!P0 F2F.F32.F64 R13, R14 ;  /* 0x0000000e000d8310 */ /* 0x000ea40000301000 */
[----:B--2---:R-:W-:-:S05]  /*1170*/  FMUL R13, R12, R13 ;  /* 0x0000000d0c0d7220 */ /* 0x004fca0000400000 */
[----:B------:R-:W-:-:S13]  /*1180*/  FSETP.NEU.AND P0, PT, R13, RZ, PT ;  /* 0x000000ff0d00720b */ /* 0x000fda0003f0d000 */
[----:B------:R-:W-:Y:S05]  /*1190*/  @!P0 BRA `(.L_x_416) ;  /* 0x0000000000208947 */ /* 0x000fea0003800000 */
[----:B------:R-:W0:Y:S01]  /*11a0*/  LDCU UR4, c[0x0][0x380] ;  /* 0x00007000ff0477ac */ /* 0x000e220008000800 */
[----:B------:R-:W-:Y:S01]  /*11b0*/  IMAD.MOV.U32 R14, RZ, RZ, 0x1 ;  /* 0x00000001ff0e7424 */ /* 0x000fe200078e00ff */
[----:B------:R-:W1:Y:S01]  /*11c0*/  LDCU.64 UR10, c[0x0][0x3c0] ;  /* 0x00007800ff0a77ac */ /* 0x000e620008000a00 */
[----:B0-----:R-:W-:-:S05]  /*11d0*/  IMAD R0, R17, UR4, R0 ;  /* 0x0000000411007c24 */ /* 0x001fca000f8e0200 */
[----:B-1----:R-:W-:-:S04]  /*11e0*/  IADD3 R12, P0, PT, R0, UR10, RZ ;  /* 0x0000000a000c7c10 */ /* 0x002fc8000ff1e0ff */
[----:B------:R-:W-:Y:S02]  /*11f0*/  LEA.HI.X.SX32 R13, R0, UR11, 0x1, P0 ;  /* 0x0000000b000d7c11 */ /* 0x000fe400080f0eff */
[----:B------:R-:W-:-:S05]  /*1200*/  PRMT R0, R14, 0x7610, R0 ;  /* 0x000076100e007816 */ /* 0x000fca0000000000 */
[----:B------:R1:W-:Y:S02]  /*1210*/  STG.E.U8 desc[UR12][R12.64], R0 ;  /* 0x000000000c007986 */ /* 0x0003e4000c10110c */
.L_x_416:
[----:B------:R-:W-:Y:S05]  /*1220*/  BSYNC.RECONVERGENT B0 ;  /* 0x0000000000007941 */ /* 0x000fea0003800200 */
.L_x_415:
[----:B------:R-:W-:Y:S05]  /*1230*/  BRA `(.L_x_408) ;  /* 0x0000001c00447947 */ /* 0x000fea0003800000 */
.L_x_395:
[----:B------:R-:W-:Y:S01]  /*1240*/  UISETP.NE.U32.AND UP0, UPT, UR15, UR6, UPT ;  /* 0x000000060f00728c */ /* 0x000fe2000bf05070 */
[----:B------:R-:W-:Y:S03]  /*1250*/  BSSY.RECONVERGENT B0, `(.L_x_408) ;  /* 0x00001cf000007945 */ /* 0x000fe60003800200 */
[----:B------:R-:W-:-:S09]  /*1260*/  UISETP.NE.AND.EX UP0, UPT, UR8, UR4, UPT, UP0 ;  /* 0x000000040800728c */ /* 0x000fd2000bf05300 */
[----:B------:R-:W-:Y:S05]  /*1270*/  BRA.U UP0, `(.L_x_417) ;  /* 0x0000000d00907547 */ /* 0x000fea000b800000 */
[----:B------:R-:W3:Y:S01]  /*1280*/  LDCU.64 UR16, c[0x0][0x3a0] ;  /* 0x00007400ff1077ac */ /* 0x000ee20008000a00 */
[----:B------:R-:W-:Y:S01]  /*1290*/  CS2R R14, SRZ ;  /* 0x00000000000e7805 */ /* 0x000fe2000001ff00 */
[----:B---3--:R-:W-:-:S04]  /*12a0*/  UISETP.GE.U32.AND UP0, UPT, UR16, 0x4, UPT ;  /* 0x000000041000788c */ /* 0x008fc8000bf06070 */
[----:B------:R-:W-:-:S09]  /*12b0*/  UISETP.GE.U32.AND.EX UP0, UPT, UR17, URZ, UPT, UP0 ;  /* 0x000000ff1100728c */ /* 0x000fd2000bf06100 */
[----:B------:R-:W-:Y:S05]  /*12c0*/  BRA.U !UP0, `(.L_x_418) ;  /* 0x0000000508fc7547 */ /* 0x000fea000b800000 */
[----:B------:R-:W-:Y:S01]  /*12d0*/  IMAD.MOV.U32 R16, RZ, RZ, RZ ;  /* 0x000000ffff107224 */ /* 0x000fe200078e00ff */
[----:B------:R-:W3:Y:S01]  /*12e0*/  LDCU UR5, c[0x0][0x384] ;  /* 0x00007080ff0577ac */ /* 0x000ee20008000800 */
[----:B------:R-:W-:Y:S01]  /*12f0*/  IMAD.MOV.U32 R20, RZ, RZ, RZ ;  /* 0x000000ffff147224 */ /* 0x000fe200078e00ff */
[----:B------:R-:W4:Y:S06]  /*1300*/  LDCU UR4, c[0x0][0x3a4] ;  /* 0x00007480ff0477ac */ /* 0x000f2c0008000800 */
.L_x_429:
[----:B01-3--:R-:W-:Y:S01]  /*1310*/  IMAD.IADD R13, R11, 0x1, R16 ;  /* 0x000000010b0d7824 */ /* 0x00bfe200078e0210 */
[----:B------:R-:W-:Y:S04]  /*1320*/  BSSY.RECONVERGENT B1, `(.L_x_419) ;  /* 0x0000021000017945 */ /* 0x000fe80003800200 */
[----:B---3--:R-:W-:-:S04]  /*1330*/  ISETP.GE.AND P0, PT, R13, UR5, PT ;  /* 0x000000050d007c0c */ /* 0x008fc8000bf06270 */
        /* <DEDUP_REMOVED lines=16> */
.L_x_421:
[----:B------:R-:W-:-:S04]  /*1440*/  I2FP.F32.U32 R17, R13 ;  /* 0x0000000d00117245 */ /* 0x000fc80000201000 */
[----:B------:R-:W0:Y:S02]  /*1450*/  F2F.F64.F32 R14, R17 ;  /* 0x00000011000e7310 */ /* 0x000e240000201800 */
[----:B0-----:R-:W-:-:S08]  /*1460*/  DADD R14, R14, 0.5 ;  /* 0x3fe000000e0e7429 */ /* 0x001fd00000000000 */
[----:B------:R-:W-:-:S10]  /*1470*/  DADD R14, R6, R14 ;  /* 0x00000000060e7229 */ /* 0x000fd4000000000e */
[----:B------:R0:W1:Y:S02]  /*1480*/  F2F.F32.F64 R15, R14 ;  /* 0x0000000e000f7310 */ /* 0x0000640000301000 */
.L_x_422:
[----:B012---:R-:W-:Y:S01]  /*1490*/  FMUL R15, R12, R15 ;  /* 0x0000000f0c0f7220 */ /* 0x007fe20000400000 */
[----:B------:R-:W-:-:S04]  /*14a0*/  IMAD.MOV.U32 R18, RZ, RZ, 0x1 ;  /* 0x00000001ff127424 */ /* 0x000fc800078e00ff */
[----:B------:R-:W-:-:S13]  /*14b0*/  FSETP.NEU.AND P0, PT, R15, RZ, PT ;  /* 0x000000ff0f00720b */ /* 0x000fda0003f0d000 */
[----:B------:R-:W0:Y:S08]  /*14c0*/  @P0 LDC R17, c[0x0][0x380] ;  /* 0x0000e000ff110b82 */ /* 0x000e300000000800 */
[----:B---3--:R-:W1:Y:S01]  /*14d0*/  @P0 LDC.64 R14, c[0x0][0x3c0] ;  /* 0x0000f000ff0e0b82 */ /* 0x008e620000000a00 */
[----:B0-----:R-:W-:-:S05]  /*14e0*/  @P0 IMAD R17, R13, R17, R0 ;  /* 0x000000110d110224 */ /* 0x001fca00078e0200 */
[----:B-1----:R-:W-:-:S04]  /*14f0*/  @P0 IADD3 R14, P2, PT, R17, R14, RZ ;  /* 0x0000000e110e0210 */ /* 0x002fc80007f5e0ff */
[----:B------:R-:W-:Y:S02]  /*1500*/  @P0 LEA.HI.X.SX32 R15, R17, R15, 0x1, P2 ;  /* 0x0000000f110f0211 */ /* 0x000fe400010f0eff */
[----:B------:R-:W-:-:S05]  /*1510*/  @P0 PRMT R17, R18, 0x7610, R17 ;  /* 0x0000761012110816 */ /* 0x000fca0000000011 */
[----:B------:R0:W-:Y:S02]  /*1520*/  @P0 STG.E.U8 desc[UR12][R14.64], R17 ;  /* 0x000000110e000986 */ /* 0x0001e4000c10110c */
.L_x_420:
[----:B----4-:R-:W-:Y:S05]  /*1530*/  BSYNC.RECONVERGENT B1 ;  /* 0x0000000000017941 */ /* 0x010fea0003800200 */
.L_x_419:
        /* <DEDUP_REMOVED lines=34> */
.L_x_424:
[----:B------:R-:W-:Y:S05]  /*1760*/  BSYNC.RECONVERGENT B1 ;  /* 0x0000000000017941 */ /* 0x000fea0003800200 */
.L_x_423:
        /* <DEDUP_REMOVED lines=22> */
.L_x_426:
[----:B------:R-:W-:Y:S05]  /*18d0*/  BSYNC.RECONVERGENT B1 ;  /* 0x0000000000017941 */ /* 0x000fea0003800200 */
.L_x_425:
        /* <DEDUP_REMOVED lines=21> */
.L_x_428:
[----:B------:R-:W-:Y:S05]  /*1a30*/  BSYNC.RECONVERGENT B1 ;  /* 0x0000000000017941 */ /* 0x000fea0003800200 */
.L_x_427:
[----:B------:R-:W-:Y:S01]  /*1a40*/  IADD3 R16, P0, PT, R16, 0x4, RZ ;  /* 0x0000000410107810 */ /* 0x000fe20007f1e0ff */
[----:B------:R-:W-:-:S04]  /*1a50*/  UMOV UR17, UR4 ;  /* 0x0000000400117c82 */ /* 0x000fc80008000000 */
[----:B------:R-:W-:Y:S01]  /*1a60*/  IMAD.X R20, RZ, RZ, R20, P0 ;  /* 0x000000ffff147224 */ /* 0x000fe200000e0614 */
[----:B------:R-:W-:-:S04]  /*1a70*/  ISETP.NE.U32.AND P0, PT, R16, UR7, PT ;  /* 0x0000000710007c0c */ /* 0x000fc8000bf05070 */
[----:B------:R-:W-:-:S13]  /*1a80*/  ISETP.NE.AND.EX P0, PT, R20, UR17, PT, P0 ;  /* 0x0000001114007c0c */ /* 0x000fda000bf05300 */
[----:B------:R-:W-:Y:S05]  /*1a90*/  @P0 BRA `(.L_x_429) ;  /* 0xfffffff8001c0947 */ /* 0x000fea000383ffff */
[----:B01-3--:R-:W3:Y:S01]  /*1aa0*/  LDC R15, c[0x0][0x3a4] ;  /* 0x0000e900ff0f7b82 */ /* 0x00bee20000000800 */
[----:B------:R-:W-:-:S07]  /*1ab0*/  IMAD.U32 R14, RZ, RZ, UR7 ;  /* 0x00000007ff0e7e24 */ /* 0x000fce000f8e00ff */
.L_x_418:
[----:B------:R-:W-:-:S04]  /*1ac0*/  UISETP.NE.U32.AND UP0, UPT, UR14, URZ, UPT ;  /* 0x000000ff0e00728c */ /* 0x000fc8000bf05070 */
[----:B------:R-:W-:-:S09]  /*1ad0*/  UISETP.NE.AND.EX UP0, UPT, URZ, URZ, UPT, UP0 ;  /* 0x000000ffff00728c */ /* 0x000fd2000bf05300 */
[----:B------:R-:W-:Y:S05]  /*1ae0*/  BRA.U !UP0, `(.L_x_430) ;  /* 0x0000001508147547 */ /* 0x000fea000b800000 */
[----:B------:R-:W4:Y:S01]  /*1af0*/  LDCU UR4, c[0x0][0x384] ;  /* 0x00007080ff0477ac */ /* 0x000f220008000800 */
[----:B01----:R-:W-:Y:S01]  /*1b00*/  IMAD.IADD R13, R11, 0x1, R14 ;  /* 0x000000010b0d7824 */ /* 0x003fe200078e020e */
[----:B------:R-:W-:Y:S04]  /*1b10*/  BSSY.RECONVERGENT B1, `(.L_x_431) ;  /* 0x0000020000017945 */ /* 0x000fe80003800200 */
[----:B----4-:R-:W-:-:S04]  /*1b20*/  ISETP.GE.AND P0, PT, R13, UR4, PT ;  /* 0x000000040d007c0c */ /* 0x010fc8000bf06270 */
[----:B------:R-:W-:-:S04]  /*1b30*/  ISETP.GT.AND P0, PT, R13, -0x1, !P0 ;  /* 0xffffffff0d00780c */ /* 0x000fc80004704270 */
[----:B------:R-:W-:-:S13]  /*1b40*/  PLOP3.LUT P0, PT, P1, P0, PT, 0x80, 0x8 ;  /* 0x000000000008781c */ /* 0x000fda0000f01070 */
[----:B------:R-:W-:Y:S05]  /*1b50*/  @!P0 BRA `(.L_x_432) ;  /* 0x00000000006c8947 */ /* 0x000fea0003800000 */
[----:B------:R-:W-:-:S13]  /*1b60*/  ISETP.NE.AND P0, PT, R14, RZ, PT ;  /* 0x000000ff0e00720c */ /* 0x000fda0003f05270 */
[----:B------:R-:W-:Y:S05]  /*1b70*/  @!P0 BRA `(.L_x_433) ;  /* 0x0000000000288947 */ /* 0x000fea0003800000 */
[----:B------:R-:W-:Y:S01]  /*1b80*/  ISETP.NE.U32.AND P0, PT, R14, UR15, PT ;  /* 0x0000000f0e007c0c */ /* 0x000fe2000bf05070 */
[----:B------:R-:W-:-:S03]  /*1b90*/  IMAD.MOV.U32 R17, RZ, RZ, 0x3f800000 ;  /* 0x3f800000ff117424 */ /* 0x000fc600078e00ff */
[----:B---3--:R-:W-:-:S13]  /*1ba0*/  ISETP.NE.AND.EX P0, PT, R15, UR8, PT, P0 ;  /* 0x000000080f007c0c */ /* 0x008fda000bf05300 */
[----:B------:R-:W-:Y:S05]  /*1bb0*/  @P0 BRA `(.L_x_434) ;  /* 0x00000000002c0947 */ /* 0x000fea0003800000 */
[----:B------:R-:W-:-:S04]  /*1bc0*/  I2FP.F32.U32 R15, R13 ;  /* 0x0000000d000f7245 */ /* 0x000fc80000201000 */
[----:B------:R-:W0:Y:S02]  /*1bd0*/  F2F.F64.F32 R16, R15 ;  /* 0x0000000f00107310 */ /* 0x000e240000201800 */
[----:B0-----:R-:W-:-:S08]  /*1be0*/  DADD R16, R16, -0.5 ;  /* 0xbfe0000010107429 */ /* 0x001fd00000000000 */
[----:B------:R-:W-:-:S10]  /*1bf0*/  DADD R16, R8, -R16 ;  /* 0x0000000008107229 */ /* 0x000fd40000000810 */
[----:B------:R0:W1:Y:S01]  /*1c00*/  F2F.F32.F64 R17, R16 ;  /* 0x0000001000117310 */ /* 0x0000620000301000 */
[----:B------:R-:W-:Y:S05]  /*1c10*/  BRA `(.L_x_434) ;  /* 0x0000000000147947 */ /* 0x000fea0003800000 */
.L_x_433:
[----:B---3--:R-:W-:-:S04]  /*1c20*/  I2FP.F32.U32 R15, R13 ;  /* 0x0000000d000f7245 */ /* 0x008fc80000201000 */
[----:B------:R-:W0:Y:S02]  /*1c30*/  F2F.F64.F32 R16, R15 ;  /* 0x0000000f00107310 */ /* 0x000e240000201800 */
[----:B0-----:R-:W-:-:S08]  /*1c40*/  DADD R16, R16, 0.5 ;  /* 0x3fe0000010107429 */ /* 0x001fd00000000000 */
[----:B------:R-:W-:-:S10]  /*1c50*/  DADD R16, R6, R16 ;  /* 0x0000000006107229 */ /* 0x000fd40000000010 */
[----:B------:R3:W4:Y:S02]  /*1c60*/  F2F.F32.F64 R17, R16 ;  /* 0x0000001000117310 */ /* 0x0007240000301000 */
.L_x_434:
        /* <DEDUP_REMOVED lines=10> */
.L_x_432:
[----:B------:R-:W-:Y:S05]  /*1d10*/  BSYNC.RECONVERGENT B1 ;  /* 0x0000000000017941 */ /* 0x000fea0003800200 */
.L_x_431:
        /* <DEDUP_REMOVED lines=9> */
[----:B0--3--:R-:W-:-:S05]  /*1db0*/  VIADD R15, R14, 0x1 ;  /* 0x000000010e0f7836 */ /* 0x009fca0000000000 */
        /* <DEDUP_REMOVED lines=18> */
.L_x_436:
[----:B------:R-:W-:Y:S05]  /*1ee0*/  BSYNC.RECONVERGENT B1 ;  /* 0x0000000000017941 */ /* 0x000fea0003800200 */
.L_x_435:
[----:B------:R-:W-:-:S04]  /*1ef0*/  UISETP.NE.U32.AND UP0, UPT, UR14, 0x2, UPT ;  /* 0x000000020e00788c */ /* 0x000fc8000bf05070 */
[----:B------:R-:W-:-:S09]  /*1f00*/  UISETP.NE.AND.EX UP0, UPT, URZ, URZ, UPT, UP0 ;  /* 0x000000ffff00728c */ /* 0x000fd2000bf05300 */
[----:B------:R-:W-:Y:S05]  /*1f10*/  BRA.U !UP0, `(.L_x_430) ;  /* 0x0000001108087547 */ /* 0x000fea000b800000 */
[----:B01----:R-:W-:-:S05]  /*1f20*/  VIADD R17, R13, 0x2 ;  /* 0x000000020d117836 */ /* 0x003fca0000000000 */
        /* <DEDUP_REMOVED lines=9> */
[----:B---3--:R-:W0:Y:S02]  /*1fc0*/  @!P0 F2F.F64.F32 R14, R16 ;  /* 0x00000010000e8310 */ /* 0x008e240000201800 */
        /* <DEDUP_REMOVED lines=13> */
[----:B------:R4:W-:Y:S01]  /*20a0*/  STG.E.U8 desc[UR12][R12.64], R0 ;  /* 0x000000000c007986 */ /* 0x0009e2000c10110c */
[----:B------:R-:W-:Y:S05]  /*20b0*/  BRA `(.L_x_430) ;  /* 0x0000000c00a07947 */ /* 0x000fea0003800000 */
.L_x_417:
[----:B------:R-:W3:Y:S01]  /*20c0*/  LDCU.64 UR10, c[0x0][0x3a0] ;  /* 0x00007400ff0a77ac */ /* 0x000ee20008000a00 */
[----:B------:R-:W-:Y:S01]  /*20d0*/  UMOV UR4, URZ ;  /* 0x000000ff00047c82 */ /* 0x000fe20008000000 */
[----:B------:R-:W-:Y:S01]  /*20e0*/  UMOV UR5, URZ ;  /* 0x000000ff00057c82 */ /* 0x000fe20008000000 */
[----:B---3--:R-:W-:Y:S01]  /*20f0*/  UISETP.GE.U32.AND UP0, UPT, UR10, 0x4, UPT ;  /* 0x000000040a00788c */ /* 0x008fe2000bf06070 */
[----:B------:R-:W-:-:S03]  /*2100*/  UMOV UR17, UR11 ;  /* 0x0000000b00117c82 */ /* 0x000fc60008000000 */
[----:B------:R-:W-:-:S09]  /*2110*/  UISETP.GE.U32.AND.EX UP0, UPT, UR17, URZ, UPT, UP0 ;  /* 0x000000ff1100728c */ /* 0x000fd2000bf06100 */
[----:B------:R-:W-:Y:S05]  /*2120*/  BRA.U !UP0, `(.L_x_437) ;  /* 0x0000000908187547 */ /* 0x000fea000b800000 */
[----:B------:R-:W3:Y:S01]  /*2130*/  LDC R16, c[0x0][0x380] ;  /* 0x0000e000ff107b82 */ /* 0x000ee20000000800 */
[C---:B-1----:R-:W-:Y:S01]  /*2140*/  VIADD R21, R11.reuse, 0x2 ;  /* 0x000000020b157836 */ /* 0x042fe20000000000 */
[----:B------:R-:W1:Y:S01]  /*2150*/  LDCU UR16, c[0x0][0x384] ;  /* 0x00007080ff1077ac */ /* 0x000e620008000800 */
[C---:B0-----:R-:W-:Y:S02]  /*2160*/  VIADD R13, R11.reuse, 0x3 ;  /* 0x000000030b0d7836 */ /* 0x041fe40000000000 */
[-CC-:B------:R-:W-:Y:S01]  /*2170*/  IMAD R14, R11, R19.reuse, R10.reuse ;  /* 0x000000130b0e7224 */ /* 0x180fe200078e020a */
[----:B------:R-:W0:Y:S01]  /*2180*/  LDCU UR9, c[0x0][0x3a4] ;  /* 0x00007480ff0977ac */ /* 0x000e220008000800 */
[----:B------:R-:W-:Y:S01]  /*2190*/  IMAD R15, R13, R19, R10 ;  /* 0x000000130d0f7224 */ /* 0x000fe200078e020a */
[----:B--2---:R-:W2:Y:S01]  /*21a0*/  LDC R12, c[0x0][0x380] ;  /* 0x0000e000ff0c7b82 */ /* 0x004ea20000000800 */
[----:B------:R-:W-:Y:S01]  /*21b0*/  VIADD R14, R14, UR6 ;  /* 0x000000060e0e7c36 */ /* 0x000fe20008000000 */
[----:B------:R-:W4:Y:S01]  /*21c0*/  LDCU.64 UR20, c[0x0][0x3c0] ;  /* 0x00007800ff1477ac */ /* 0x000f220008000a00 */
[----:B------:R-:W-:Y:S01]  /*21d0*/  VIADD R15, R15, UR6 ;  /* 0x000000060f0f7c36 */ /* 0x000fe20008000000 */
[----:B------:R-:W0:Y:S01]  /*21e0*/  LDCU.64 UR18, c[0x0][0x3a0] ;  /* 0x00007400ff1277ac */ /* 0x000e220008000a00 */
[----:B------:R-:W-:Y:S01]  /*21f0*/  ULOP3.LUT UR7, UR10, 0xfffffffc, URZ, 0xc0, !UPT ;  /* 0xfffffffc0a077892 */ /* 0x000fe2000f8ec0ff */
[----:B------:R-:W-:Y:S01]  /*2200*/  UMOV UR11, 0x1 ;  /* 0x00000001000b7882 */ /* 0x000fe20000000000 */
[----:B------:R-:W-:Y:S01]  /*2210*/  UMOV UR4, URZ ;  /* 0x000000ff00047c82 */ /* 0x000fe20008000000 */
[----:B---3--:R-:W-:-:S02]  /*2220*/  IMAD R17, R11, R16, R16 ;  /* 0x000000100b117224 */ /* 0x008fc400078e0210 */
[----:B------:R-:W-:Y:S02]  /*2230*/  IMAD R16, R21, R16, R10 ;  /* 0x0000001015107224 */ /* 0x000fe400078e020a */
[----:B------:R-:W-:Y:S02]  /*2240*/  IMAD.IADD R17, R10, 0x1, R17 ;  /* 0x000000010a117824 */ /* 0x000fe400078e0211 */
[----:B------:R-:W-:Y:S02]  /*2250*/  VIADD R16, R16, UR6 ;  /* 0x0000000610107c36 */ /* 0x000fe40008000000 */
[----:B012-4-:R-:W-:-:S07]  /*2260*/  VIADD R17, R17, UR6 ;  /* 0x0000000611117c36 */ /* 0x017fce0008000000 */
.L_x_451:
[----:B------:R-:W-:Y:S01]  /*2270*/  VIADD R20, R13, 0xfffffffd ;  /* 0xfffffffd0d147836 */ /* 0x000fe20000000000 */
[----:B------:R-:W-:Y:S04]  /*2280*/  BSSY.RECONVERGENT B1, `(.L_x_438) ;  /* 0x000001e000017945 */ /* 0x000fe80003800200 */
[----:B------:R-:W-:-:S04]  /*2290*/  ISETP.GE.AND P0, PT, R20, UR16, PT ;  /* 0x0000001014007c0c */ /* 0x000fc8000bf06270 */
[----:B------:R-:W-:-:S04]  /*22a0*/  ISETP.GT.AND P0, PT, R20, -0x1, !P0 ;  /* 0xffffffff1400780c */ /* 0x000fc80004704270 */
[----:B------:R-:W-:-:S13]  /*22b0*/  PLOP3.LUT P0, PT, P1, P0, PT, 0x80, 0x8 ;  /* 0x000000000008781c */ /* 0x000fda0000f01070 */
[----:B------:R-:W-:Y:S05]  /*22c0*/  @!P0 BRA `(.L_x_439) ;  /* 0x0000000000648947 */ /* 0x000fea0003800000 */
[----:B------:R-:W-:-:S04]  /*22d0*/  UISETP.NE.U32.AND UP0, UPT, UR11, 0x1, UPT ;  /* 0x000000010b00788c */ /* 0x000fc8000bf05070 */
[----:B------:R-:W-:-:S09]  /*22e0*/  UISETP.NE.AND.EX UP0, UPT, UR4, URZ, UPT, UP0 ;  /* 0x000000ff0400728c */ /* 0x000fd2000bf05300 */
[----:B------:R-:W-:Y:S05]  /*22f0*/  BRA.U UP0, `(.L_x_440) ;  /* 0x00000001001c7547 */ /* 0x000fea000b800000 */
[----:B------:R-:W-:-:S04]  /*2300*/  I2FP.F32.U32 R20, R20 ;  /* 0x0000001400147245 */ /* 0x000fc80000201000 */
[----:B------:R-:W0:Y:S02]  /*2310*/  F2F.F64.F32 R18, R20 ;  /* 0x0000001400127310 */ /* 0x000e240000201800 */
[----:B0-----:R-:W-:-:S08]  /*2320*/  DADD R18, R18, 0.5 ;  /* 0x3fe0000012127429 */ /* 0x001fd00000000000 */
[----:B------:R-:W-:-:S10]  /*2330*/  DADD R18, R6, R18 ;  /* 0x0000000006127229 */ /* 0x000fd40000000012 */
[----:B------:R-:W0:Y:S02]  /*2340*/  F2F.F32.F64 R18, R18 ;  /* 0x0000001200127310 */ /* 0x000e240000301000 */
[----:B0-----:R-:W-:Y:S01]  /*2350*/  FSETP.NEU.AND P0, PT, R18, RZ, PT ;  /* 0x000000ff1200720b */ /* 0x001fe20003f0d000 */
[----:B------:R-:W-:-:S12]  /*2360*/  BRA `(.L_x_441) ;  /* 0x0000000000287947 */ /* 0x000fd80003800000 */
.L_x_440:
[----:B------:R-:W-:-:S04]  /*2370*/  UIADD3 UR5, UP0, UPT, UR11, -UR18, URZ ;  /* 0x800000120b057290 */ /* 0x000fc8000ff1e0ff */
[----:B------:R-:W-:Y:S02]  /*2380*/  UIADD3.X UR10, UPT, UPT, UR4, ~UR19, URZ, UP0, !UPT ;  /* 0x80000013040a7290 */ /* 0x000fe400087fe4ff */
[----:B------:R-:W-:-:S04]  /*2390*/  ISETP.NE.U32.AND P0, PT, RZ, UR5, PT ;  /* 0x00000005ff007c0c */ /* 0x000fc8000bf05070 */
[----:B------:R-:W-:-:S13]  /*23a0*/  ISETP.NE.AND.EX P0, PT, RZ, UR10, PT, P0 ;  /* 0x0000000aff007c0c */ /* 0x000fda000bf05300 */
[----:B------:R-:W-:-:S04]  /*23b0*/  @!P0 I2FP.F32.U32 R20, R20 ;  /* 0x0000001400148245 */ /* 0x000fc80000201000 */
[----:B------:R-:W0:Y:S02]  /*23c0*/  @!P0 F2F.F64.F32 R18, R20 ;  /* 0x0000001400128310 */ /* 0x000e240000201800 */
[----:B0-----:R-:W-:-:S08]  /*23d0*/  @!P0 DADD R18, R18, -0.5 ;  /* 0xbfe0000012128429 */ /* 0x001fd00000000000 */
[----:B------:R-:W-:-:S10]  /*23e0*/  @!P0 DADD R18, R8, -R18 ;  /* 0x0000000008128229 */ /* 0x000fd40000000812 */
[----:B------:R-:W0:Y:S02]  /*23f0*/  @!P0 F2F.F32.F64 R18, R18 ;  /* 0x0000001200128310 */ /* 0x000e240000301000 */
[----:B0-----:R-:W-:-:S13]  /*2400*/  FSETP.NEU.OR P0, PT, R18, RZ, P0 ;  /* 0x000000ff1200720b */ /* 0x001fda000070d400 */
.L_x_441:
[----:B------:R-:W0:Y:S01]  /*2410*/  @P0 LDC.64 R18, c[0x0][0x3c0] ;  /* 0x0000f000ff120b82 */ /* 0x000e220000000a00 */
[----:B------:R-:W-:Y:S01]  /*2420*/  IMAD.MOV.U32 R20, RZ, RZ, 0x1 ;  /* 0x00000001ff147424 */ /* 0x000fe200078e00ff */
[----:B0-----:R-:W-:-:S04]  /*2430*/  @P0 IADD3 R18, P2, PT, R14, R18, RZ ;  /* 0x000000120e120210 */ /* 0x001fc80007f5e0ff */
[----:B------:R-:W-:-:S05]  /*2440*/  @P0 LEA.HI.X.SX32 R19, R14, R19, 0x1, P2 ;  /* 0x000000130e130211 */ /* 0x000fca00010f0eff */
[----:B------:R0:W-:Y:S04]  /*2450*/  @P0 STG.E.U8 desc[UR12][R18.64], R20 ;  /* 0x0000001412000986 */ /* 0x0001e8000c10110c */
.L_x_439:
[----:B------:R-:W-:Y:S05]  /*2460*/  BSYNC.RECONVERGENT B1 ;  /* 0x0000000000017941 */ /* 0x000fea0003800200 */
.L_x_438:
[----:B0-----:R-:W-:Y:S01]  /*2470*/  VIADD R20, R13, 0xfffffffe ;  /* 0xfffffffe0d147836 */ /* 0x001fe20000000000 */
[----:B------:R-:W-:Y:S04]  /*2480*/  BSSY.RECONVERGENT B1, `(.L_x_442) ;  /* 0x0000014000017945 */ /* 0x000fe80003800200 */
[----:B------:R-:W-:-:S04]  /*2490*/  ISETP.GE.AND P0, PT, R20, UR16, PT ;  /* 0x0000001014007c0c */ /* 0x000fc8000bf06270 */
[----:B------:R-:W-:-:S04]  /*24a0*/  ISETP.GT.AND P0, PT, R20, -0x1, !P0 ;  /* 0xffffffff1400780c */ /* 0x000fc80004704270 */
[----:B------:R-:W-:-:S13]  /*24b0*/  PLOP3.LUT P0, PT, P1, P0, PT, 0x80, 0x8 ;  /* 0x000000000008781c */ /* 0x000fda0000f01070 */
[----:B------:R-:W-:Y:S05]  /*24c0*/  @!P0 BRA `(.L_x_443) ;  /* 0x00000000003c8947 */ /* 0x000fea0003800000 */
[----:B------:R-:W-:-:S04]  /*24d0*/  ULOP3.LUT UR5, UR11, 0xfffffffd, URZ, 0xc0, !UPT ;  /* 0xfffffffd0b057892 */ /* 0x000fc8000f8ec0ff */
[----:B------:R-:W-:-:S04]  /*24e0*/  UISETP.NE.U32.AND UP0, UPT, UR15, UR5, UPT ;  /* 0x000000050f00728c */ /* 0x000fc8000bf05070 */
[----:B------:R-:W-:-:S09]  /*24f0*/  UISETP.NE.AND.EX UP0, UPT, UR8, URZ, UPT, UP0 ;  /* 0x000000ff0800728c */ /* 0x000fd2000bf05300 */
[----:B------:R-:W-:Y:S05]  /*2500*/  BRA.U UP0, `(.L_x_444) ;  /* 0x00000001001c7547 */ /* 0x000fea000b800000 */
[----:B------:R-:W-:-:S04]  /*2510*/  I2FP.F32.U32 R20, R20 ;  /* 0x0000001400147245 */ /* 0x000fc80000201000 */
[----:B------:R-:W0:Y:S02]  /*2520*/  F2F.F64.F32 R18, R20 ;  /* 0x0000001400127310 */ /* 0x000e240000201800 */
[----:B0-----:R-:W-:-:S08]  /*2530*/  DADD R18, R18, -0.5 ;  /* 0xbfe0000012127429 */ /* 0x001fd00000000000 */
[----:B------:R-:W-:-:S10]  /*2540*/  DADD R18, R8, -R18 ;  /* 0x0000000008127229 */ /* 0x000fd40000000812 */
[----:B------:R-:W0:Y:S02]  /*2550*/  F2F.F32.F64 R18, R18 ;  /* 0x0000001200127310 */ /* 0x000e240000301000 */
[----:B0-----:R-:W-:-:S13]  /*2560*/  FSETP.NEU.AND P0, PT, R18, RZ, PT ;  /* 0x000000ff1200720b */ /* 0x001fda0003f0d000 */
[----:B------:R-:W-:Y:S05]  /*2570*/  @!P0 BRA `(.L_x_443) ;  /* 0x0000000000108947 */ /* 0x000fea0003800000 */
.L_x_444:
[----:B------:R-:W-:Y:S01]  /*2580*/  IADD3 R18, P0, PT, R17, UR20, RZ ;  /* 0x0000001411127c10 */ /* 0x000fe2000ff1e0ff */
[----:B------:R-:W-:-:S03]  /*2590*/  IMAD.MOV.U32 R20, RZ, RZ, 0x1 ;  /* 0x00000001ff147424 */ /* 0x000fc600078e00ff */
[----:B------:R-:W-:-:S05]  /*25a0*/  LEA.HI.X.SX32 R19, R17, UR21, 0x1, P0 ;  /* 0x0000001511137c11 */ /* 0x000fca00080f0eff */
[----:B------:R0:W-:Y:S04]  /*25b0*/  STG.E.U8 desc[UR12][R18.64], R20 ;  /* 0x0000001412007986 */ /* 0x0001e8000c10110c */
.L_x_443:
[----:B------:R-:W-:Y:S05]  /*25c0*/  BSYNC.RECONVERGENT B1 ;  /* 0x0000000000017941 */ /* 0x000fea0003800200 */
.L_x_442:
[----:B0-----:R-:W-:Y:S01]  /*25d0*/  VIADD R20, R13, 0xffffffff ;  /* 0xffffffff0d147836 */ /* 0x001fe20000000000 */
[----:B------:R-:W-:Y:S04]  /*25e0*/  BSSY.RECONVERGENT B1, `(.L_x_445) ;  /* 0x0000015000017945 */ /* 0x000fe80003800200 */
[----:B------:R-:W-:-:S04]  /*25f0*/  ISETP.GE.AND P0, PT, R20, UR16, PT ;  /* 0x0000001014007c0c */ /* 0x000fc8000bf06270 */
[----:B------:R-:W-:-:S04]  /*2600*/  ISETP.GT.AND P0, PT, R20, -0x1, !P0 ;  /* 0xffffffff1400780c */ /* 0x000fc80004704270 */
[----:B------:R-:W-:-:S13]  /*2610*/  PLOP3.LUT P0, PT, P1, P0, PT, 0x80, 0x8 ;  /* 0x000000000008781c */ /* 0x000fda0000f01070 */
[----:B------:R-:W-:Y:S05]  /*2620*/  @!P0 BRA `(.L_x_446) ;  /* 0x0000000000408947 */ /* 0x000fea0003800000 */
[----:B------:R-:W-:-:S04]  /*2630*/  UIADD3 UR5, UPT, UPT, UR11, 0x1, URZ ;  /* 0x000000010b057890 */ /* 0x000fc8000fffe0ff */
        /* <DEDUP_REMOVED lines=11> */
.L_x_447:
[----:B------:R-:W-:Y:S01]  /*26f0*/  IADD3 R18, P0, PT, R16, UR20, RZ ;  /* 0x0000001410127c10 */ /* 0x000fe2000ff1e0ff */
[----:B------:R-:W-:-:S03]  /*2700*/  IMAD.MOV.U32 R20, RZ, RZ, 0x1 ;  /* 0x00000001ff147424 */ /* 0x000fc600078e00ff */
[----:B------:R-:W-:-:S05]  /*2710*/  LEA.HI.X.SX32 R19, R16, UR21, 0x1, P0 ;  /* 0x0000001510137c11 */ /* 0x000fca00080f0eff */
[----:B------:R0:W-:Y:S04]  /*2720*/  STG.E.U8 desc[UR12][R18.64], R20 ;  /* 0x0000001412007986 */ /* 0x0001e8000c10110c */
.L_x_446:
[----:B------:R-:W-:Y:S05]  /*2730*/  BSYNC.RECONVERGENT B1 ;  /* 0x0000000000017941 */ /* 0x000fea0003800200 */
.L_x_445:
[C---:B------:R-:W-:Y:S01]  /*2740*/  ISETP.GE.AND P0, PT, R13.reuse, UR16, PT ;  /* 0x000000100d007c0c */ /* 0x040fe2000bf06270 */
[----:B------:R-:W-:Y:S03]  /*2750*/  BSSY.RECONVERGENT B1, `(.L_x_448) ;  /* 0x0000013000017945 */ /* 0x000fe60003800200 */
[----:B------:R-:W-:-:S04]  /*2760*/  ISETP.GT.AND P0, PT, R13, -0x1, !P0 ;  /* 0xffffffff0d00780c */ /* 0x000fc80004704270 */
[----:B------:R-:W-:-:S13]  /*2770*/  PLOP3.LUT P0, PT, P1, P0, PT, 0x80, 0x8 ;  /* 0x000000000008781c */ /* 0x000fda0000f01070 */
[----:B------:R-:W-:Y:S05]  /*2780*/  @!P0 BRA `(.L_x_449) ;  /* 0x00000000003c8947 */ /* 0x000fea0003800000 */
[----:B------:R-:W-:-:S04]  /*2790*/  UIADD3 UR5, UPT, UPT, UR11, 0x2, URZ ;  /* 0x000000020b057890 */ /* 0x000fc8000fffe0ff */
[----:B------:R-:W-:-:S04]  /*27a0*/  UISETP.NE.U32.AND UP0, UPT, UR15, UR5, UPT ;  /* 0x000000050f00728c */ /* 0x000fc8000bf05070 */
[----:B------:R-:W-:-:S09]  /*27b0*/  UISETP.NE.AND.EX UP0, UPT, UR8, URZ, UPT, UP0 ;  /* 0x000000ff0800728c */ /* 0x000fd2000bf05300 */
[----:B------:R-:W-:Y:S05]  /*27c0*/  BRA.U UP0, `(.L_x_450) ;  /* 0x00000001001c7547 */ /* 0x000fea000b800000 */
[----:B0-----:R-:W-:-:S04]  /*27d0*/  I2FP.F32.U32 R20, R13 ;  /* 0x0000000d00147245 */ /* 0x001fc80000201000 */
[----:B------:R-:W0:Y:S02]  /*27e0*/  F2F.F64.F32 R18, R20 ;  /* 0x0000001400127310 */ /* 0x000e240000201800 */
[----:B0-----:R-:W-:-:S08]  /*27f0*/  DADD R18, R18, -0.5 ;  /* 0xbfe0000012127429 */ /* 0x001fd00000000000 */
[----:B------:R-:W-:-:S10]  /*2800*/  DADD R18, R8, -R18 ;  /* 0x0000000008127229 */ /* 0x000fd40000000812 */
[----:B------:R-:W0:Y:S02]  /*2810*/  F2F.F32.F64 R18, R18 ;  /* 0x0000001200127310 */ /* 0x000e240000301000 */
[----:B0-----:R-:W-:-:S13]  /*2820*/  FSETP.NEU.AND P0, PT, R18, RZ, PT ;  /* 0x000000ff1200720b */ /* 0x001fda0003f0d000 */
[----:B------:R-:W-:Y:S05]  /*2830*/  @!P0 BRA `(.L_x_449) ;  /* 0x0000000000108947 */ /* 0x000fea0003800000 */
.L_x_450:
[----:B0-----:R-:W-:Y:S01]  /*2840*/  IADD3 R18, P0, PT, R15, UR20, RZ ;  /* 0x000000140f127c10 */ /* 0x001fe2000ff1e0ff */
[----:B------:R-:W-:-:S03]  /*2850*/  IMAD.MOV.U32 R20, RZ, RZ, 0x1 ;  /* 0x00000001ff147424 */ /* 0x000fc600078e00ff */
[----:B------:R-:W-:-:S05]  /*2860*/  LEA.HI.X.SX32 R19, R15, UR21, 0x1, P0 ;  /* 0x000000150f137c11 */ /* 0x000fca00080f0eff */
[----:B------:R1:W-:Y:S04]  /*2870*/  STG.E.U8 desc[UR12][R18.64], R20 ;  /* 0x0000001412007986 */ /* 0x0003e8000c10110c */
.L_x_449:
[----:B------:R-:W-:Y:S05]  /*2880*/  BSYNC.RECONVERGENT B1 ;  /* 0x0000000000017941 */ /* 0x000fea0003800200 */
.L_x_448:
[----:B------:R-:W-:Y:S01]  /*2890*/  UIADD3 UR11, UP0, UPT, UR11, 0x4, URZ ;  /* 0x000000040b0b7890 */ /* 0x000fe2000ff1e0ff */
[----:B01----:R-:W-:Y:S01]  /*28a0*/  IMAD.MOV.U32 R19, RZ, RZ, R12 ;  /* 0x000000ffff137224 */ /* 0x003fe200078e000c */
[----:B------:R-:W-:Y:S01]  /*28b0*/  UMOV UR17, UR9 ;  /* 0x0000000900117c82 */ /* 0x000fe20008000000 */
[----:B------:R-:W-:Y:S01]  /*28c0*/  VIADD R13, R13, 0x4 ;  /* 0x000000040d0d7836 */ /* 0x000fe20000000000 */
[----:B------:R-:W-:Y:S01]  /*28d0*/  UIADD3.X UR4, UPT, UPT, URZ, UR4, URZ, UP0, !UPT ;  /* 0x00000004ff047290 */ /* 0x000fe200087fe4ff */
[C---:B------:R-:W-:Y:S01]  /*28e0*/  IMAD R17, R19.reuse, 0x4, R17 ;  /* 0x0000000413117824 */ /* 0x040fe200078e0211 */
[----:B------:R-:W-:Y:S01]  /*28f0*/  UIADD3 UR5, UP0, UPT, UR11, -UR7, URZ ;  /* 0x800000070b057290 */ /* 0x000fe2000ff1e0ff */
[C---:B------:R-:W-:Y:S02]  /*2900*/  IMAD R16, R19.reuse, 0x4, R16 ;  /* 0x0000000413107824 */ /* 0x040fe400078e0210 */
[C---:B------:R-:W-:Y:S01]  /*2910*/  IMAD R15, R19.reuse, 0x4, R15 ;  /* 0x00000004130f7824 */ /* 0x040fe200078e020f */
[----:B------:R-:W-:Y:S01]  /*2920*/  UIADD3.X UR10, UPT, UPT, UR4, ~UR17, URZ, UP0, !UPT ;  /* 0x80000011040a7290 */ /* 0x000fe200087fe4ff */
[----:B------:R-:W-:Y:S01]  /*2930*/  IMAD R14, R19, 0x4, R14 ;  /* 0x00000004130e7824 */ /* 0x000fe200078e020e */
[----:B------:R-:W-:-:S04]  /*2940*/  UISETP.NE.U32.AND UP0, UPT, UR5, 0x1, UPT ;  /* 0x000000010500788c */ /* 0x000fc8000bf05070 */
[----:B------:R-:W-:-:S09]  /*2950*/  UISETP.NE.AND.EX UP0, UPT, UR10, URZ, UPT, UP0 ;  /* 0x000000ff0a00728c */ /* 0x000fd2000bf05300 */
[----:B------:R-:W-:Y:S05]  /*2960*/  BRA.U UP0, `(.L_x_451) ;  /* 0xfffffff900407547 */ /* 0x000fea000b83ffff */
[----:B------:R-:W3:Y:S01]  /*2970*/  LDCU UR5, c[0x0][0x3a4] ;  /* 0x00007480ff0577ac */ /* 0x000ee20008000800 */
[----:B------:R-:W-:-:S05]  /*2980*/  UMOV UR4, UR7 ;  /* 0x0000000700047c82 */ /* 0x000fca0008000000 */
.L_x_437:
[----:B------:R-:W-:-:S04]  /*2990*/  UISETP.NE.U32.AND UP0, UPT, UR14, URZ, UPT ;  /* 0x000000ff0e00728c */ /* 0x000fc8000bf05070 */
[----:B------:R-:W-:-:S09]  /*29a0*/  UISETP.NE.AND.EX UP0, UPT, URZ, URZ, UPT, UP0 ;  /* 0x000000ffff00728c */ /* 0x000fd2000bf05300 */
[----:B------:R-:W-:Y:S05]  /*29b0*/  BRA.U !UP0, `(.L_x_430) ;  /* 0x0000000508607547 */ /* 0x000fea000b800000 */
[----:B------:R-:W4:Y:S01]  /*29c0*/  LDCU UR9, c[0x0][0x384] ;  /* 0x00007080ff0977ac */ /* 0x000f220008000800 */
[----:B-12---:R-:W-:Y:S01]  /*29d0*/  VIADD R12, R11, UR4 ;  /* 0x000000040b0c7c36 */ /* 0x006fe20008000000 */
[----:B------:R-:W-:Y:S04]  /*29e0*/  BSSY.RECONVERGENT B1, `(.L_x_452) ;  /* 0x000001f000017945 */ /* 0x000fe80003800200 */
[----:B----4-:R-:W-:-:S04]  /*29f0*/  ISETP.GE.AND P0, PT, R12, UR9, PT ;  /* 0x000000090c007c0c */ /* 0x010fc8000bf06270 */
[----:B------:R-:W-:-:S04]  /*2a00*/  ISETP.GT.AND P0, PT, R12, -0x1, !P0 ;  /* 0xffffffff0c00780c */ /* 0x000fc80004704270 */
[----:B------:R-:W-:-:S13]  /*2a10*/  PLOP3.LUT P0, PT, P1, P0, PT, 0x80, 0x8 ;  /* 0x000000000008781c */ /* 0x000fda0000f01070 */
[----:B------:R-:W-:Y:S05]  /*2a20*/  @!P0 BRA `(.L_x_453) ;  /* 0x0000000000688947 */ /* 0x000fea0003800000 */
[----:B------:R-:W-:-:S09]  /*2a30*/  UISETP.NE.AND UP0, UPT, UR4, URZ, UPT ;  /* 0x000000ff0400728c */ /* 0x000fd2000bf05270 */
[----:B------:R-:W-:Y:S05]  /*2a40*/  BRA.U !UP0, `(.L_x_454) ;  /* 0x00000001082c7547 */ /* 0x000fea000b800000 */
[----:B------:R-:W-:Y:S01]  /*2a50*/  UISETP.NE.U32.AND UP0, UPT, UR15, UR4, UPT ;  /* 0x000000040f00728c */ /* 0x000fe2000bf05070 */
[----:B------:R-:W-:-:S03]  /*2a60*/  PLOP3.LUT P0, PT, PT, PT, PT, 0x80, 0x8 ;  /* 0x000000000008781c */ /* 0x000fc60003f0f070 */
[----:B---3--:R-:W-:-:S09]  /*2a70*/  UISETP.NE.AND.EX UP0, UPT, UR8, UR5, UPT, UP0 ;  /* 0x000000050800728c */ /* 0x008fd2000bf05300 */
[----:B------:R-:W-:Y:S05]  /*2a80*/  BRA.U UP0, `(.L_x_455) ;  /* 0x0000000100347547 */ /* 0x000fea000b800000 */
[----:B0-----:R-:W-:-:S04]  /*2a90*/  I2FP.F32.U32 R13, R12 ;  /* 0x0000000c000d7245 */ /* 0x001fc80000201000 */
[----:B------:R-:W0:Y:S02]  /*2aa0*/  F2F.F64.F32 R14, R13 ;  /* 0x0000000d000e7310 */ /* 0x000e240000201800 */
[----:B0-----:R-:W-:-:S08]  /*2ab0*/  DADD R14, R14, -0.5 ;  /* 0xbfe000000e0e7429 */ /* 0x001fd00000000000 */
[----:B------:R-:W-:-:S10]  /*2ac0*/  DADD R14, R8, -R14 ;  /* 0x00000000080e7229 */ /* 0x000fd4000000080e */
[----:B------:R-:W0:Y:S02]  /*2ad0*/  F2F.F32.F64 R14, R14 ;  /* 0x0000000e000e7310 */ /* 0x000e240000301000 */
[----:B0-----:R-:W-:Y:S01]  /*2ae0*/  FSETP.NEU.AND P0, PT, R14, RZ, PT ;  /* 0x000000ff0e00720b */ /* 0x001fe20003f0d000 */
[----:B------:R-:W-:-:S12]  /*2af0*/  BRA `(.L_x_455) ;  /* 0x0000000000187947 */ /* 0x000fd80003800000 */
.L_x_454:
[----:B0-----:R-:W-:-:S04]  /*2b00*/  I2FP.F32.U32 R13, R12 ;  /* 0x0000000c000d7245 */ /* 0x001fc80000201000 */
[----:B------:R-:W0:Y:S02]  /*2b10*/  F2F.F64.F32 R14, R13 ;  /* 0x0000000d000e7310 */ /* 0x000e240000201800 */
[----:B0-----:R-:W-:-:S08]  /*2b20*/  DADD R14, R14, 0.5 ;  /* 0x3fe000000e0e7429 */ /* 0x001fd00000000000 */
[----:B------:R-:W-:-:S10]  /*2b30*/  DADD R14, R6, R14 ;  /* 0x00000000060e7229 */ /* 0x000fd4000000000e */
[----:B------:R-:W0:Y:S02]  /*2b40*/  F2F.F32.F64 R14, R14 ;  /* 0x0000000e000e7310 */ /* 0x000e240000301000 */
[----:B0-----:R-:W-:-:S13]  /*2b50*/  FSETP.NEU.AND P0, PT, R14, RZ, PT ;  /* 0x000000ff0e00720b */ /* 0x001fda0003f0d000 */
.L_x_455:
[----:B------:R-:W1:Y:S01]  /*2b60*/  @P0 LDC.64 R14, c[0x0][0x3c0] ;  /* 0x0000f000ff0e0b82 */ /* 0x000e620000000a00 */
[----:B0-----:R-:W-:Y:S02]  /*2b70*/  @P0 IMAD R13, R12, R19, R0 ;  /* 0x000000130c0d0224 */ /* 0x001fe400078e0200 */
[----:B------:R-:W-:-:S03]  /*2b80*/  IMAD.MOV.U32 R16, RZ, RZ, 0x1 ;  /* 0x00000001ff107424 */ /* 0x000fc600078e00ff */
[----:B-1----:R-:W-:-:S04]  /*2b90*/  @P0 IADD3 R14, P2, PT, R13, R14, RZ ;  /* 0x0000000e0d0e0210 */ /* 0x002fc80007f5e0ff */
[----:B------:R-:W-:Y:S02]  /*2ba0*/  @P0 LEA.HI.X.SX32 R15, R13, R15, 0x1, P2 ;  /* 0x0000000f0d0f0211 */ /* 0x000fe400010f0eff */
[----:B------:R-:W-:-:S05]  /*2bb0*/  @P0 PRMT R13, R16, 0x7610, R13 ;  /* 0x00007610100d0816 */ /* 0x000fca000000000d */
[----:B------:R1:W-:Y:S02]  /*2bc0*/  @P0 STG.E.U8 desc[UR12][R14.64], R13 ;  /* 0x0000000d0e000986 */ /* 0x0003e4000c10110c */
.L_x_453:
[----:B---3--:R-:W-:Y:S05]  /*2bd0*/  BSYNC.RECONVERGENT B1 ;  /* 0x0000000000017941 */ /* 0x008fea0003800200 */
.L_x_452:
        /* <DEDUP_REMOVED lines=9> */
[----:B------:R-:W-:-:S04]  /*2c70*/  UIADD3 UR5, UPT, UPT, UR4, 0x1, URZ ;  /* 0x0000000104057890 */ /* 0x000fc8000fffe0ff */
[----:B------:R-:W-:-:S04]  /*2c80*/  UISETP.NE.U32.AND UP0, UPT, UR15, UR5, UPT ;  /* 0x000000050f00728c */ /* 0x000fc8000bf05070 */
[----:B------:R-:W-:-:S09]  /*2c90*/  UISETP.NE.AND.EX UP0, UPT, UR8, URZ, UPT, UP0 ;  /* 0x000000ff0800728c */ /* 0x000fd2000bf05300 */
[----:B------:R-:W-:Y:S05]  /*2ca0*/  BRA.U UP0, `(.L_x_458) ;  /* 0x00000001001c7547 */ /* 0x000fea000b800000 */
[----:B01----:R-:W-:-:S04]  /*2cb0*/  I2FP.F32.U32 R13, R16 ;  /* 0x00000010000d7245 */ /* 0x003fc80000201000 */
[----:B------:R-:W0:Y:S02]  /*2cc0*/  F2F.F64.F32 R14, R13 ;  /* 0x0000000d000e7310 */ /* 0x000e240000201800 */
[----:B0-----:R-:W-:-:S08]  /*2cd0*/  DADD R14, R14, -0.5 ;  /* 0xbfe000000e0e7429 */ /* 0x001fd00000000000 */
[----:B------:R-:W-:-:S10]  /*2ce0*/  DADD R14, R8, -R14 ;  /* 0x00000000080e7229 */ /* 0x000fd4000000080e */
[----:B------:R-:W0:Y:S02]  /*2cf0*/  F2F.F32.F64 R14, R14 ;  /* 0x0000000e000e7310 */ /* 0x000e240000301000 */
[----:B0-----:R-:W-:-:S13]  /*2d00*/  FSETP.NEU.AND P0, PT, R14, RZ, PT ;  /* 0x000000ff0e00720b */ /* 0x001fda0003f0d000 */
[----:B------:R-:W-:Y:S05]  /*2d10*/  @!P0 BRA `(.L_x_457) ;  /* 0x00000000001c8947 */ /* 0x000fea0003800000 */
.L_x_458:
[----:B------:R-:W2:Y:S01]  /*2d20*/  LDCU.64 UR10, c[0x0][0x3c0] ;  /* 0x00007800ff0a77ac */ /* 0x000ea20008000a00 */
[----:B01----:R-:W-:Y:S02]  /*2d30*/  IMAD R13, R16, R19, R0 ;  /* 0x00000013100d7224 */ /* 0x003fe400078e0200 */
[----:B------:R-:W-:-:S03]  /*2d40*/  IMAD.MOV.U32 R16, RZ, RZ, 0x1 ;  /* 0x00000001ff107424 */ /* 0x000fc600078e00ff */
[----:B--2---:R-:W-:-:S04]  /*2d50*/  IADD3 R14, P0, PT, R13, UR10, RZ ;  /* 0x0000000a0d0e7c10 */ /* 0x004fc8000ff1e0ff */
[----:B------:R-:W-:Y:S02]  /*2d60*/  LEA.HI.X.SX32 R15, R13, UR11, 0x1, P0 ;  /* 0x0000000b0d0f7c11 */ /* 0x000fe400080f0eff */
[----:B------:R-:W-:-:S05]  /*2d70*/  PRMT R13, R16, 0x7610, R13 ;  /* 0x00007610100d7816 */ /* 0x000fca000000000d */
[----:B------:R2:W-:Y:S02]  /*2d80*/  STG.E.U8 desc[UR12][R14.64], R13 ;  /* 0x0000000d0e007986 */ /* 0x0005e4000c10110c */
.L_x_457:
[----:B------:R-:W-:Y:S05]  /*2d90*/  BSYNC.RECONVERGENT B1 ;  /* 0x0000000000017941 */ /* 0x000fea0003800200 */
.L_x_456:
[----:B------:R-:W-:-:S04]  /*2da0*/  UISETP.NE.U32.AND UP0, UPT, UR14, 0x2, UPT ;  /* 0x000000020e00788c */ /* 0x000fc8000bf05070 */
[----:B------:R-:W-:-:S09]  /*2db0*/  UISETP.NE.AND.EX UP0, UPT, URZ, URZ, UPT, UP0 ;  /* 0x000000ffff00728c */ /* 0x000fd2000bf05300 */
[----:B------:R-:W-:Y:S05]  /*2dc0*/  BRA.U !UP0, `(.L_x_430) ;  /* 0x00000001085c7547 */ /* 0x000fea000b800000 */
[----:B-12---:R-:W-:-:S05]  /*2dd0*/  VIADD R15, R12, 0x2 ;  /* 0x000000020c0f7836 */ /* 0x006fca0000000000 */
        /* <DEDUP_REMOVED lines=8> */
[----:B------:R-:W-:-:S04]  /*2e60*/  I2FP.F32.U32 R14, R15 ;  /* 0x0000000f000e7245 */ /* 0x000fc80000201000 */
[----:B0-----:R-:W0:Y:S02]  /*2e70*/  F2F.F64.F32 R12, R14 ;  /* 0x0000000e000c7310 */ /* 0x001e240000201800 */
[----:B0-----:R-:W-:-:S08]  /*2e80*/  DADD R12, R12, -0.5 ;  /* 0xbfe000000c0c7429 */ /* 0x001fd00000000000 */
[----:B------:R-:W-:-:S10]  /*2e90*/  DADD R12, R8, -R12 ;  /* 0x00000000080c7229 */ /* 0x000fd4000000080c */
[----:B------:R-:W0:Y:S02]  /*2ea0*/  F2F.F32.F64 R12, R12 ;  /* 0x0000000c000c7310 */ /* 0x000e240000301000 */
[----:B0-----:R-:W-:-:S13]  /*2eb0*/  FSETP.NEU.AND P0, PT, R12, RZ, PT ;  /* 0x000000ff0c00720b */ /* 0x001fda0003f0d000 */
[----:B------:R-:W-:Y:S05]  /*2ec0*/  @!P0 BRA `(.L_x_430) ;  /* 0x00000000001c8947 */ /* 0x000fea0003800000 */
.L_x_459:
[----:B------:R-:W1:Y:S01]  /*2ed0*/  LDCU.64 UR10, c[0x0][0x3c0] ;  /* 0x00007800ff0a77ac */ /* 0x000e620008000a00 */
[----:B------:R-:W-:Y:S02]  /*2ee0*/  IMAD R0, R15, R19, R0 ;  /* 0x000000130f007224 */ /* 0x000fe400078e0200 */
[----:B------:R-:W-:-:S03]  /*2ef0*/  IMAD.MOV.U32 R14, RZ, RZ, 0x1 ;  /* 0x00000001ff0e7424 */ /* 0x000fc600078e00ff */
[----:B-1----:R-:W-:-:S04]  /*2f00*/  IADD3 R12, P0, PT, R0, UR10, RZ ;  /* 0x0000000a000c7c10 */ /* 0x002fc8000ff1e0ff */
[----:B0-----:R-:W-:Y:S02]  /*2f10*/  LEA.HI.X.SX32 R13, R0, UR11, 0x1, P0 ;  /* 0x0000000b000d7c11 */ /* 0x001fe400080f0eff */
[----:B------:R-:W-:-:S05]  /*2f20*/  PRMT R0, R14, 0x7610, R0 ;  /* 0x000076100e007816 */ /* 0x000fca0000000000 */
[----:B------:R0:W-:Y:S02]  /*2f30*/  STG.E.U8 desc[UR12][R12.64], R0 ;  /* 0x000000000c007986 */ /* 0x0001e4000c10110c */
.L_x_430:
[----:B---3--:R-:W-:Y:S05]  /*2f40*/  BSYNC.RECONVERGENT B0 ;  /* 0x0000000000007941 */ /* 0x008fea0003800200 */
.L_x_408:
[----:B------:R-:W5:Y:S01]  /*2f50*/  LDCU UR4, c[0x0][0x3a0] ;  /* 0x00007400ff0477ac */ /* 0x000f620008000800 */
[----:B------:R-:W-:-:S04]  /*2f60*/  UIADD3 UR6, UPT, UPT, UR6, 0x1, URZ ;  /* 0x0000000106067890 */ /* 0x000fc8000fffe0ff */
[----:B-----5:R-:W-:-:S04]  /*2f70*/  UISETP.GE.U32.AND UP0, UPT, UR6, UR4, UPT ;  /* 0x000000040600728c */ /* 0x020fc8000bf06070 */
[----:B------:R-:W-:-:S09]  /*2f80*/  UISETP.GE.U32.AND.EX UP0, UPT, URZ, UR17, UPT, UP0 ;  /* 0x00000011ff00728c */ /* 0x000fd2000bf06100 */
[----:B------:R-:W-:Y:S05]  /*2f90*/  BRA.U !UP0, `(.L_x_460) ;  /* 0xffffffd108cc7547 */ /* 0x000fea000b83ffff */
[----:B------:R-:W-:Y:S05]  /*2fa0*/  EXIT ;  /* 0x000000000000794d */ /* 0x000fea0003800000 */
.L_x_461:
        /* <DEDUP_REMOVED lines=13> */
.L_x_476:


//--------------------- .nv.shared.reserved.0     --------------------------
	.section	.nv.shared.reserved.0,"aw",@nobits
	.weak		__nv_reservedSMEM_offset_0_alias
	.size		__nv_reservedSMEM_offset_0_alias, 0, 64
	.other		__nv_reservedSMEM_offset_0_alias,@"STO_CUDA_RESERVED_SHARED STV_DEFAULT"
__nv_reservedSMEM_offset_0_alias:
	.zero		0
	.zero		64


//--------------------- .nv.constant0._Z8jacobi_BiiPfS_fS_S_ --------------------------
	.section	.nv.constant0._Z8jacobi_BiiPfS_fS_S_,"a",@progbits
	.sectionflags	@""
	.align	4
.nv.constant0._Z8jacobi_BiiPfS_fS_S_:
	.zero		944


//--------------------- .nv.constant0._Z8jacobi_ziiPffS_S_ --------------------------
	.section	.nv.constant0._Z8jacobi_ziiPffS_S_,"a",@progbits
	.sectionflags	@""
	.align	4
.nv.constant0._Z8jacobi_ziiPffS_S_:
	.zero		936


//--------------------- .nv.constant0._Z18compute_divergenceiiPfS_S_ --------------------------
	.section	.nv.constant0._Z18compute_divergenceiiPfS_S_,"a",@progbits
	.sectionflags	@""
	.align	4
.nv.constant0._Z18compute_divergenceiiPfS_S_:
	.zero		928


//--------------------- .nv.constant0._Z17compute_laplacianiiPfS_Pb --------------------------
	.section	.nv.constant0._Z17compute_laplacianiiPfS_Pb,"a",@progbits
	.sectionflags	@""
	.align	4
.nv.constant0._Z17compute_laplacianiiPfS_Pb:
	.zero		928


//--------------------- .nv.constant0._Z14set_B_bilineariiiimPfS_S_ --------------------------
	.section	.nv.constant0._Z14set_B_bilineariiiimPfS_S_,"a",@progbits
	.sectionflags	@""
	.align	4
.nv.constant0._Z14set_B_bilineariiiimPfS_S_:
	.zero		944


//--------------------- .nv.constant0._Z35weighted_deconvolution_nonsep_paramiiiPKfS0_S0_PiiimmPfS2_S2_S2_S2_S2_S2_S2_ --------------------------
	.section	.nv.constant0._Z35weighted_deconvolution_nonsep_paramiiiPKfS0_S0_PiiimmPfS2_S2_S2_S2_S2_S2_S2_,"a",@progbits
	.sectionflags	@""
	.align	4
.nv.constant0._Z35weighted_deconvolution_nonsep_paramiiiPKfS0_S0_PiiimmPfS2_S2_S2_S2_S2_S2_S2_:
	.zero		1032


//--------------------- .nv.constant0._Z26deconvolution_nonsep_paramiiiPKfS0_S0_PiiimmPfS2_S2_S2_S2_S2_S2_ --------------------------
	.section	.nv.constant0._Z26deconvolution_nonsep_paramiiiPKfS0_S0_PiiimmPfS2_S2_S2_S2_S2_S2_,"a",@progbits
	.sectionflags	@""
	.align	4
.nv.constant0._Z26deconvolution_nonsep_paramiiiPKfS0_S0_PiiimmPfS2_S2_S2_S2_S2_S2_:
	.zero		1024


//--------------------- .nv.constant0._Z26deconvolution_nonsep_paramiiiPKfPiiimmPfS2_S2_S2_S2_ --------------------------
	.section	.nv.constant0._Z26deconvolution_nonsep_paramiiiPKfPiiimmPfS2_S2_S2_S2_,"a",@progbits
	.sectionflags	@""
	.align	4
.nv.constant0._Z26deconvolution_nonsep_paramiiiPKfPiiimmPfS2_S2_S2_S2_:
	.zero		992


//--------------------- .nv.constant0._Z24convolution_nonsep_paramiiiimPfS_S_PKfS_ --------------------------
	.section	.nv.constant0._Z24convolution_nonsep_paramiiiimPfS_S_PKfS_,"a",@progbits
	.sectionflags	@""
	.align	4
.nv.constant0._Z24convolution_nonsep_paramiiiimPfS_S_PKfS_:
	.zero		960


//--------------------- .nv.constant0._Z24convolution_nonsep_paramiiiimPfS_S_PKfS1_S1_S_S_S_ --------------------------
	.section	.nv.constant0._Z24convolution_nonsep_paramiiiimPfS_S_PKfS1_S1_S_S_S_,"a",@progbits
	.sectionflags	@""
	.align	4
.nv.constant0._Z24convolution_nonsep_paramiiiimPfS_S_PKfS1_S1_S_S_S_:
	.zero		992


//--------------------- .nv.constant0._Z19gold_deform_weightsiiiiPKfS0_Pf --------------------------
	.section	.nv.constant0._Z19gold_deform_weightsiiiiPKfS0_Pf,"a",@progbits
	.sectionflags	@""
	.align	4
.nv.constant0._Z19gold_deform_weightsiiiiPKfS0_Pf:
	.zero		936


//--------------------- .nv.constant0._Z15angular_weightsiiPKfS0_fS0_S0_fPf --------------------------
	.section	.nv.constant0._Z15angular_weightsiiPKfS0_fS0_S0_fPf,"a",@progbits
	.sectionflags	@""
	.align	4
.nv.constant0._Z15angular_weightsiiPKfS0_fS0_S0_fPf:
	.zero		960


//--------------------- .nv.constant0._Z16compute_gradientiiPfS_S_S_S_ --------------------------
	.section	.nv.constant0._Z16compute_gradientiiPfS_S_S_S_,"a",@progbits
	.sectionflags	@""
	.align	4
.nv.constant0._Z16compute_gradientiiPfS_S_S_S_:
	.zero		944


//--------------------- .nv.constant0._Z21setup_visibility_maskiiiPiiimmPfS0_Pb --------------------------
	.section	.nv.constant0._Z21setup_visibility_maskiiiPiiimmPfS0_Pb,"a",@progbits
	.sectionflags	@""
	.align	4
.nv.constant0._Z21setup_visibility_maskiiiPiiimmPfS0_Pb:
	.zero		968


//--------------------- SYMBOLS --------------------------

	.type		.nv.reservedSmem.offset0,@object
	.size		.nv.reservedSmem.offset0,0x4
